def matmul_kernel(
    a_ptr,
    b_ptr,
    c_ptr,
    M,
    N,
    K,
    stride_am,
    stride_ak,
    stride_bk,
    stride_bn,
    stride_cm,
    stride_cn,
    BLOCK_M: tl.constexpr,
    BLOCK_N: tl.constexpr,
    BLOCK_K: tl.constexpr,
    GROUP_M: tl.constexpr,
):
    pid = tl.program_id(axis=0)
    num_pid_m = tl.cdiv(M, BLOCK_M)
    num_pid_n = tl.cdiv(N, BLOCK_N)
    num_pid_in_group = GROUP_M * num_pid_n
    group_id = pid // num_pid_in_group
    first_pid_m = group_id * GROUP_M
    group_size_m = min(num_pid_m - first_pid_m, GROUP_M)
    pid_m = first_pid_m + ((pid % num_pid_in_group) % group_size_m)
    pid_n = (pid % num_pid_in_group) // group_size_m

    offs_am = (pid_m * BLOCK_M + tl.arange(0, BLOCK_M)) % M
    offs_bn = (pid_n * BLOCK_N + tl.arange(0, BLOCK_N)) % N
    offs_k = tl.arange(0, BLOCK_K)
    a_ptrs = a_ptr + offs_am[:, None] * stride_am + offs_k[None, :] * stride_ak
    b_ptrs = b_ptr + offs_k[:, None] * stride_bk + offs_bn[None, :] * stride_bn

    acc = tl.zeros((BLOCK_M, BLOCK_N), dtype=tl.float32)
    for kk in range(0, tl.cdiv(K, BLOCK_K)):
        a = tl.load(a_ptrs, mask=offs_k[None, :] < K - kk * BLOCK_K, other=0.0)
        b = tl.load(b_ptrs, mask=offs_k[:, None] < K - kk * BLOCK_K, other=0.0)
        acc = tl.dot(a, b, acc)
        a_ptrs += BLOCK_K * stride_ak
        b_ptrs += BLOCK_K * stride_bk

    c = acc.to(c_ptr.dtype.element_ty)
    offs_cm = pid_m * BLOCK_M + tl.arange(0, BLOCK_M)
    offs_cn = pid_n * BLOCK_N + tl.arange(0, BLOCK_N)
    c_ptrs = c_ptr + offs_cm[:, None] * stride_cm + offs_cn[None, :] * stride_cn
    mask = (offs_cm[:, None] < M) & (offs_cn[None, :] < N)
    tl.store(c_ptrs, c, mask=mask)

# config = {"BLOCK_K": 32, "BLOCK_M": 512, "BLOCK_N": 128, "GROUP_M": 8, "arch": "sm_90", "dtype": "fp32", "num_ctas": 1, "num_stages": 8, "num_warps": 4}
# arch = sm_90


// ===== COMPILED SASS (sm_90a) =====

	.target	sm_90a

	.elftype	@"ET_EXEC"


//--------------------- .note.nv.tkinfo           --------------------------
	.section	.note.nv.tkinfo,"",@"SHT_NOTE"
	.sectionflags	@"SHF_NOTE_NV_TKINFO"
	.tkinfo
        /*0018*/ 	.word	0x00000002
        /*0030*/ 	.string	""
        /*0030*/ 	.string	"ptxas"
        /*0030*/ 	.string	"Cuda compilation tools, release 13.0, V13.0.88"
        /*0030*/ 	.string	"Build cuda_13.0.r13.0/compiler.36424714_0"
        /*0030*/ 	.string	"-v  -suppress-debug-info  -lineinfo  -arch sm_90a "



//--------------------- .note.nv.cuinfo           --------------------------
	.section	.note.nv.cuinfo,"",@"SHT_NOTE"
	.sectionflags	@"SHF_NOTE_NV_CUINFO"
        /*0018*/ 	.short	0x0002
        /*001a*/ 	.short	0x005a
        /*001c*/ 	.short	0x0082
	.zero		2


//--------------------- .nv.info                  --------------------------
	.section	.nv.info,"",@"SHT_CUDA_INFO"
	.align	4


	//----- nvinfo : EIATTR_REGCOUNT
	.align		4
        /*0000*/ 	.byte	0x04, 0x2f
        /*0002*/ 	.short	(.L_1 - .L_0)
	.align		4
.L_0:
        /*0004*/ 	.word	index@(matmul_kernel)
        /*0008*/ 	.word	0x000000ff


	//----- nvinfo : EIATTR_FRAME_SIZE
	.align		4
.L_1:
        /*000c*/ 	.byte	0x04, 0x11
        /*000e*/ 	.short	(.L_3 - .L_2)
	.align		4
.L_2:
        /*0010*/ 	.word	index@(matmul_kernel)
        /*0014*/ 	.word	0x00000e60


	//----- nvinfo : EIATTR_MIN_STACK_SIZE
	.align		4
.L_3:
        /*0018*/ 	.byte	0x04, 0x12
        /*001a*/ 	.short	(.L_5 - .L_4)
	.align		4
.L_4:
        /*001c*/ 	.word	index@(matmul_kernel)
        /*0020*/ 	.word	0x00000e60
.L_5:


//--------------------- .nv.compat                --------------------------
	.section	.nv.compat,"",@"SHT_CUDA_COMPAT_INFO"
	.align	4
        /*0000*/ 	.byte	0x02, 0x09, 0x01, 0x00, 0x02, 0x02, 0x04, 0x00, 0x02, 0x05, 0x05, 0x00, 0x03, 0x07, 0x01, 0x01
        /*0010*/ 	.byte	0x02, 0x03, 0x00, 0x00, 0x02, 0x06, 0x01, 0x00, 0x04, 0x0b, 0x08, 0x00, 0x00, 0x00, 0x00, 0x00
        /*0020*/ 	.byte	0x00, 0x00, 0x00, 0x00


//--------------------- .nv.info.matmul_kernel    --------------------------
	.section	.nv.info.matmul_kernel,"",@"SHT_CUDA_INFO"
	.sectionflags	@""
	.align	4


	//----- nvinfo : EIATTR_CUDA_API_VERSION
	.align		4
        /*0000*/ 	.byte	0x04, 0x37
        /*0002*/ 	.short	(.L_7 - .L_6)
.L_6:
        /*0004*/ 	.word	0x00000082


	//----- nvinfo : EIATTR_KPARAM_INFO
	.align		4
.L_7:
        /*0008*/ 	.byte	0x04, 0x17
        /*000a*/ 	.short	(.L_9 - .L_8)
.L_8:
        /*000c*/ 	.word	0x00000000
        /*0010*/ 	.short	0x000d
        /*0012*/ 	.short	0x0048
        /*0014*/ 	.byte	0x00, 0xf4, 0x21, 0x00


	//----- nvinfo : EIATTR_KPARAM_INFO
	.align		4
.L_9:
        /*0018*/ 	.byte	0x04, 0x17
        /*001a*/ 	.short	(.L_11 - .L_10)
.L_10:
        /*001c*/ 	.word	0x00000000
        /*0020*/ 	.short	0x000c
        /*0022*/ 	.short	0x0040
        /*0024*/ 	.byte	0x00, 0xf4, 0x21, 0x00


	//----- nvinfo : EIATTR_KPARAM_INFO
	.align		4
.L_11:
        /*0028*/ 	.byte	0x04, 0x17
        /*002a*/ 	.short	(.L_13 - .L_12)
.L_12:
        /*002c*/ 	.word	0x00000000
        /*0030*/ 	.short	0x000b
        /*0032*/ 	.short	0x0038
        /*0034*/ 	.byte	0x00, 0xf0, 0x11, 0x00


	//----- nvinfo : EIATTR_KPARAM_INFO
	.align		4
.L_13:
        /*0038*/ 	.byte	0x04, 0x17
        /*003a*/ 	.short	(.L_15 - .L_14)
.L_14:
        /*003c*/ 	.word	0x00000000
        /*0040*/ 	.short	0x000a
        /*0042*/ 	.short	0x0034
        /*0044*/ 	.byte	0x00, 0xf0, 0x11, 0x00


	//----- nvinfo : EIATTR_KPARAM_INFO
	.align		4
.L_15:
        /*0048*/ 	.byte	0x04, 0x17
        /*004a*/ 	.short	(.L_17 - .L_16)
.L_16:
        /*004c*/ 	.word	0x00000000
        /*0050*/ 	.short	0x0009
        /*0052*/ 	.short	0x0030
        /*0054*/ 	.byte	0x00, 0xf0, 0x11, 0x00


	//----- nvinfo : EIATTR_KPARAM_INFO
	.align		4
.L_17:
        /*0058*/ 	.byte	0x04, 0x17
        /*005a*/ 	.short	(.L_19 - .L_18)
.L_18:
        /*005c*/ 	.word	0x00000000
        /*0060*/ 	.short	0x0008
        /*0062*/ 	.short	0x002c
        /*0064*/ 	.byte	0x00, 0xf0, 0x11, 0x00


	//----- nvinfo : EIATTR_KPARAM_INFO
	.align		4
.L_19:
        /*0068*/ 	.byte	0x04, 0x17
        /*006a*/ 	.short	(.L_21 - .L_20)
.L_20:
        /*006c*/ 	.word	0x00000000
        /*0070*/ 	.short	0x0007
        /*0072*/ 	.short	0x0028
        /*0074*/ 	.byte	0x00, 0xf0, 0x11, 0x00


	//----- nvinfo : EIATTR_KPARAM_INFO
	.align		4
.L_21:
        /*0078*/ 	.byte	0x04, 0x17
        /*007a*/ 	.short	(.L_23 - .L_22)
.L_22:
        /*007c*/ 	.word	0x00000000
        /*0080*/ 	.short	0x0006
        /*0082*/ 	.short	0x0024
        /*0084*/ 	.byte	0x00, 0xf0, 0x11, 0x00


	//----- nvinfo : EIATTR_KPARAM_INFO
	.align		4
.L_23:
        /*0088*/ 	.byte	0x04, 0x17
        /*008a*/ 	.short	(.L_25 - .L_24)
.L_24:
        /*008c*/ 	.word	0x00000000
        /*0090*/ 	.short	0x0005
        /*0092*/ 	.short	0x0020
        /*0094*/ 	.byte	0x00, 0xf0, 0x11, 0x00


	//----- nvinfo : EIATTR_KPARAM_INFO
	.align		4
.L_25:
        /*0098*/ 	.byte	0x04, 0x17
        /*009a*/ 	.short	(.L_27 - .L_26)
.L_26:
        /*009c*/ 	.word	0x00000000
        /*00a0*/ 	.short	0x0004
        /*00a2*/ 	.short	0x001c
        /*00a4*/ 	.byte	0x00, 0xf0, 0x11, 0x00


	//----- nvinfo : EIATTR_KPARAM_INFO
	.align		4
.L_27:
        /*00a8*/ 	.byte	0x04, 0x17
        /*00aa*/ 	.short	(.L_29 - .L_28)
.L_28:
        /*00ac*/ 	.word	0x00000000
        /*00b0*/ 	.short	0x0003
        /*00b2*/ 	.short	0x0018
        /*00b4*/ 	.byte	0x00, 0xf0, 0x11, 0x00


	//----- nvinfo : EIATTR_KPARAM_INFO
	.align		4
.L_29:
        /*00b8*/ 	.byte	0x04, 0x17
        /*00ba*/ 	.short	(.L_31 - .L_30)
.L_30:
        /*00bc*/ 	.word	0x00000000
        /*00c0*/ 	.short	0x0002
        /*00c2*/ 	.short	0x0010
        /*00c4*/ 	.byte	0x00, 0xf4, 0x21, 0x00


	//----- nvinfo : EIATTR_KPARAM_INFO
	.align		4
.L_31:
        /*00c8*/ 	.byte	0x04, 0x17
        /*00ca*/ 	.short	(.L_33 - .L_32)
.L_32:
        /*00cc*/ 	.word	0x00000000
        /*00d0*/ 	.short	0x0001
        /*00d2*/ 	.short	0x0008
        /*00d4*/ 	.byte	0x00, 0xf4, 0x21, 0x00


	//----- nvinfo : EIATTR_KPARAM_INFO
	.align		4
.L_33:
        /*00d8*/ 	.byte	0x04, 0x17
        /*00da*/ 	.short	(.L_35 - .L_34)
.L_34:
        /*00dc*/ 	.word	0x00000000
        /*00e0*/ 	.short	0x0000
        /*00e2*/ 	.short	0x0000
        /*00e4*/ 	.byte	0x00, 0xf4, 0x21, 0x00


	//----- nvinfo : EIATTR_SPARSE_MMA_MASK
	.align		4
.L_35:
        /*00e8*/ 	.byte	0x03, 0x50
        /*00ea*/ 	.short	0x0000


	//----- nvinfo : EIATTR_MAXREG_COUNT
	.align		4
        /*00ec*/ 	.byte	0x03, 0x1b
        /*00ee*/ 	.short	0x00ff


	//----- nvinfo : EIATTR_NUM_BARRIERS
	.align		4
        /*00f0*/ 	.byte	0x02, 0x4c
        /*00f2*/ 	.byte	0x01
	.zero		1


	//----- nvinfo : EIATTR_ANNOTATIONS
	.align		4
        /*00f4*/ 	.byte	0x04, 0x55
        /*00f6*/ 	.short	(.L_37 - .L_36)


	//   ....[0]....
.L_36:
        /*00f8*/ 	.word	0x00000001
        /*00fc*/ 	.byte	0xa0, 0x00, 0x00, 0x00, 0x01, 0x00, 0x00, 0x00, 0x00, 0x06, 0x00, 0x00, 0x01, 0x00, 0x00, 0x00
        /* <DEDUP_REMOVED lines=1940> */
        /*7a4c*/ 	.byte	0x90, 0xca, 0x02, 0x00


	//----- nvinfo : EIATTR_MERCURY_ISA_VERSION
	.align		4
.L_37:
        /*7a50*/ 	.byte	0x03, 0x5f
        /*7a52*/ 	.short	0x0101


	//----- nvinfo : EIATTR_EXIT_INSTR_OFFSETS
	.align		4
        /*7a54*/ 	.byte	0x04, 0x1c
        /*7a56*/ 	.short	(.L_39 - .L_38)


	//   ....[0]....
.L_38:
        /*7a58*/ 	.word	0x000310f0


	//   ....[1]....
        /*7a5c*/ 	.word	0x00031110


	//----- nvinfo : EIATTR_REQNTID
	.align		4
.L_39:
        /*7a60*/ 	.byte	0x04, 0x10
        /*7a62*/ 	.short	(.L_41 - .L_40)
.L_40:
        /*7a64*/ 	.word	0x00000080
        /*7a68*/ 	.word	0x00000001
        /*7a6c*/ 	.word	0x00000001


	//----- nvinfo : EIATTR_CBANK_PARAM_SIZE
	.align		4
.L_41:
        /*7a70*/ 	.byte	0x03, 0x19
        /*7a72*/ 	.short	0x0050


	//----- nvinfo : EIATTR_PARAM_CBANK
	.align		4
        /*7a74*/ 	.byte	0x04, 0x0a
        /*7a76*/ 	.short	(.L_43 - .L_42)
	.align		4
.L_42:
        /*7a78*/ 	.word	index@(.nv.constant0.matmul_kernel)
        /*7a7c*/ 	.short	0x0210
        /*7a7e*/ 	.short	0x0050


	//----- nvinfo : EIATTR_SW_WAR
	.align		4
.L_43:
        /*7a80*/ 	.byte	0x04, 0x36
        /*7a82*/ 	.short	(.L_45 - .L_44)
.L_44:
        /*7a84*/ 	.word	0x00000008
.L_45:


//--------------------- .nv.callgraph             --------------------------
	.section	.nv.callgraph,"",@"SHT_CUDA_CALLGRAPH"
	.align	4
	.sectionentsize	8
	.align		4
        /*0000*/ 	.word	0x00000000
	.align		4
        /*0004*/ 	.word	0xffffffff
	.align		4
        /*0008*/ 	.word	0x00000000
	.align		4
        /*000c*/ 	.word	0xfffffffe
	.align		4
        /*0010*/ 	.word	0x00000000
	.align		4
        /*0014*/ 	.word	0xfffffffd
	.align		4
        /*0018*/ 	.word	0x00000000
	.align		4
        /*001c*/ 	.word	0xfffffffc


//--------------------- .text.matmul_kernel       --------------------------
	.section	.text.matmul_kernel,"ax",@progbits
	.align	128
        .global         matmul_kernel
        .type           matmul_kernel,@function
        .size           matmul_kernel,(.L_x_3 - matmul_kernel)
        .other          matmul_kernel,@"STO_CUDA_ENTRY STV_DEFAULT"
matmul_kernel:
.text.matmul_kernel:
[----:B------:R-:W1:Y:S08]  /*0000*/  LDC R1, c[0x0][0x28] ;  /* 0x00000a00ff017b82 */ /* 0x000e700000000800 */
[----:B------:R-:W2:Y:S01]  /*0010*/  LDC.64 R2, c[0x0][0x228] ;  /* 0x00008a00ff027b82 */ /* 0x000ea20000000a00 */
[----:B-1----:R-:W-:Y:S01]  /*0020*/  VIADD R1, R1, 0xfffff1a0 ;  /* 0xfffff1a001017836 */ /* 0x002fe20000000000 */
[----:B------:R-:W1:Y:S01]  /*0030*/  S2R R5, SR_CTAID.X ;  /* 0x0000000000057919 */ /* 0x000e620000002500 */
[----:B------:R-:W-:Y:S01]  /*0040*/  ULDC.64 UR4, c[0x0][0x218] ;  /* 0x0000860000047ab9 */ /* 0x000fe20000000a00 */
[----:B------:R-:W-:Y:S01]  /*0050*/  ULDC.64 UR6, c[0x0][0x210] ;  /* 0x0000840000067ab9 */ /* 0x000fe20000000a00 */
[----:B------:R-:W-:Y:S01]  /*0060*/  UMOV UR8, 0x400 ;  /* 0x0000040000087882 */ /* 0x000fe20000000000 */
[----:B------:R-:W3:Y:S01]  /*0070*/  S2R R92, SR_TID.X ;  /* 0x00000000005c7919 */ /* 0x000ee20000002100 */
[----:B------:R-:W-:Y:S01]  /*0080*/  ULDC.64 UR10, c[0x0][0x208] ;  /* 0x00008200000a7ab9 */ /* 0x000fe20000000a00 */
[----:B--2---:R-:W-:Y:S01]  /*0090*/  IMAD.MOV.U32 R58, RZ, RZ, R3 ;  /* 0x000000ffff3a7224 */ /* 0x004fe200078e0003 */
[----:B------:R2:W-:Y:S01]  /*00a0*/  STL.64 [R1+0x970], R2 ;  /* 0x0009700201007387 */ /* 0x0005e20000100a00 */
[----:B------:R-:W-:-:S02]  /*00b0*/  MOV R57, R2 ;  /* 0x0000000200397202 */ /* 0x000fc40000000f00 */
[----:B------:R-:W-:Y:S01]  /*00c0*/  VIADD R0, R58, 0x7f ;  /* 0x0000007f3a007836 */ /* 0x000fe20000000000 */
[----:B-1----:R-:W-:-:S04]  /*00d0*/  IABS R8, R5 ;  /* 0x0000000500087213 */ /* 0x002fc80000000000 */
[----:B--2---:R-:W-:Y:S02]  /*00e0*/  SHF.R.S32.HI R3, RZ, 0x1f, R0 ;  /* 0x0000001fff037819 */ /* 0x004fe40000011400 */
[C---:B---3--:R-:W-:Y:S02]  /*00f0*/  LOP3.LUT R94, R92.reuse, 0x7f, RZ, 0xc0, !PT ;  /* 0x0000007f5c5e7812 */ /* 0x048fe400078ec0ff */
[----:B------:R-:W-:Y:S02]  /*0100*/  LEA.HI R3, R3, R0, RZ, 0x7 ;  /* 0x0000000003037211 */ /* 0x000fe400078f38ff */
[C---:B------:R-:W-:Y:S02]  /*0110*/  LOP3.LUT R59, R92.reuse, 0x60, RZ, 0xc0, !PT ;  /* 0x000000605c3b7812 */ /* 0x040fe400078ec0ff */
[----:B------:R-:W-:Y:S02]  /*0120*/  SHF.R.S32.HI R3, RZ, 0x7, R3 ;  /* 0x00000007ff037819 */ /* 0x000fe40000011403 */
[----:B------:R-:W-:-:S03]  /*0130*/  LOP3.LUT R233, R92, 0x1f, RZ, 0xc0, !PT ;  /* 0x0000001f5ce97812 */ /* 0x000fc600078ec0ff */
[----:B------:R-:W-:-:S05]  /*0140*/  IMAD.SHL.U32 R4, R3, 0x8, RZ ;  /* 0x0000000803047824 */ /* 0x000fca00078e00ff */
[-C--:B------:R-:W-:Y:S02]  /*0150*/  IABS R7, R4.reuse ;  /* 0x0000000400077213 */ /* 0x080fe40000000000 */
[----:B------:R-:W-:Y:S02]  /*0160*/  IABS R10, R4 ;  /* 0x00000004000a7213 */ /* 0x000fe40000000000 */
[----:B------:R-:W1:Y:S08]  /*0170*/  I2F.RP R0, R7 ;  /* 0x0000000700007306 */ /* 0x000e700000209400 */
[----:B-1----:R-:W1:Y:S02]  /*0180*/  MUFU.RCP R0, R0 ;  /* 0x0000000000007308 */ /* 0x002e640000001000 */
[----:B-1----:R-:W-:Y:S01]  /*0190*/  IADD3 R2, R0, 0xffffffe, RZ ;  /* 0x0ffffffe00027810 */ /* 0x002fe20007ffe0ff */
[----:B------:R-:W-:-:S05]  /*01a0*/  IMAD.MOV R0, RZ, RZ, -R10 ;  /* 0x000000ffff007224 */ /* 0x000fca00078e0a0a */
[----:B------:R1:W2:Y:S02]  /*01b0*/  F2I.FTZ.U32.TRUNC.NTZ R3, R2 ;  /* 0x0000000200037305 */ /* 0x0002a4000021f000 */
[----:B-1----:R-:W-:Y:S01]  /*01c0*/  MOV R2, RZ ;  /* 0x000000ff00027202 */ /* 0x002fe20000000f00 */
[----:B--2---:R-:W-:-:S04]  /*01d0*/  IMAD.MOV R6, RZ, RZ, -R3 ;  /* 0x000000ffff067224 */ /* 0x004fc800078e0a03 */
[----:B------:R-:W-:Y:S02]  /*01e0*/  IMAD R9, R6, R7, RZ ;  /* 0x0000000706097224 */ /* 0x000fe400078e02ff */
[----:B------:R-:W-:Y:S02]  /*01f0*/  IMAD.MOV.U32 R6, RZ, RZ, R8 ;  /* 0x000000ffff067224 */ /* 0x000fe400078e0008 */
[----:B------:R-:W-:-:S06]  /*0200*/  IMAD.HI.U32 R3, R3, R9, R2 ;  /* 0x0000000903037227 */ /* 0x000fcc00078e0002 */
[----:B------:R-:W-:-:S04]  /*0210*/  IMAD.HI.U32 R3, R3, R6, RZ ;  /* 0x0000000603037227 */ /* 0x000fc800078e00ff */
[----:B------:R-:W-:-:S05]  /*0220*/  IMAD R0, R3, R0, R6 ;  /* 0x0000000003007224 */ /* 0x000fca00078e0206 */
[----:B------:R-:W-:-:S13]  /*0230*/  ISETP.GT.U32.AND P1, PT, R7, R0, PT ;  /* 0x000000000700720c */ /* 0x000fda0003f24070 */
[----:B------:R-:W-:Y:S01]  /*0240*/  @!P1 IMAD.IADD R0, R0, 0x1, -R7 ;  /* 0x0000000100009824 */ /* 0x000fe200078e0a07 */
[----:B------:R-:W-:Y:S02]  /*0250*/  @!P1 IADD3 R3, R3, 0x1, RZ ;  /* 0x0000000103039810 */ /* 0x000fe40007ffe0ff */
[----:B------:R-:W-:Y:S02]  /*0260*/  ISETP.NE.AND P1, PT, R4, RZ, PT ;  /* 0x000000ff0400720c */ /* 0x000fe40003f25270 */
[----:B------:R-:W-:Y:S02]  /*0270*/  ISETP.GE.U32.AND P0, PT, R0, R7, PT ;  /* 0x000000070000720c */ /* 0x000fe40003f06070 */
[----:B------:R-:W-:-:S04]  /*0280*/  LOP3.LUT R0, R5, R4, RZ, 0x3c, !PT ;  /* 0x0000000405007212 */ /* 0x000fc800078e3cff */
[----:B------:R-:W-:Y:S02]  /*0290*/  ISETP.GE.AND P2, PT, R0, RZ, PT ;  /* 0x000000ff0000720c */ /* 0x000fe40003f46270 */
[----:B------:R-:W-:-:S05]  /*02a0*/  IADD3 R0, R57, 0x1ff, RZ ;  /* 0x000001ff39007810 */ /* 0x000fca0007ffe0ff */
[----:B------:R-:W-:-:S04]  /*02b0*/  @P0 VIADD R3, R3, 0x1 ;  /* 0x0000000103030836 */ /* 0x000fc80000000000 */
[----:B------:R-:W-:Y:S01]  /*02c0*/  IMAD.MOV.U32 R2, RZ, RZ, R3 ;  /* 0x000000ffff027224 */ /* 0x000fe200078e0003 */
[----:B------:R-:W-:-:S03]  /*02d0*/  SHF.R.S32.HI R3, RZ, 0x1f, R0 ;  /* 0x0000001fff037819 */ /* 0x000fc60000011400 */
[----:B------:R-:W-:Y:S01]  /*02e0*/  @!P2 IMAD.MOV R2, RZ, RZ, -R2 ;  /* 0x000000ffff02a224 */ /* 0x000fe200078e0a02 */
[----:B------:R-:W-:Y:S02]  /*02f0*/  @!P1 LOP3.LUT R2, RZ, R4, RZ, 0x33, !PT ;  /* 0x00000004ff029212 */ /* 0x000fe400078e33ff */
[----:B------:R-:W-:-:S03]  /*0300*/  LEA.HI R3, R3, R0, RZ, 0x9 ;  /* 0x0000000003037211 */ /* 0x000fc600078f48ff */
[----:B------:R-:W-:Y:S02]  /*0310*/  IMAD.SHL.U32 R14, R2, 0x8, RZ ;  /* 0x00000008020e7824 */ /* 0x000fe400078e00ff */
[----:B------:R-:W-:-:S03]  /*0320*/  IMAD.MOV R2, RZ, RZ, -R2 ;  /* 0x000000ffff027224 */ /* 0x000fc600078e0a02 */
[----:B------:R-:W-:Y:S01]  /*0330*/  LEA.HI.SX32 R3, R3, -R14, 0x17 ;  /* 0x8000000e03037211 */ /* 0x000fe200078fbaff */
[----:B------:R-:W-:Y:S01]  /*0340*/  IMAD R16, R4, R2, R5 ;  /* 0x0000000204107224 */ /* 0x000fe200078e0205 */
[----:B------:R-:W-:Y:S02]  /*0350*/  MOV R2, RZ ;  /* 0x000000ff00027202 */ /* 0x000fe40000000f00 */
[----:B------:R-:W-:Y:S02]  /*0360*/  VIMNMX R13, R3, 0x8, PT ;  /* 0x00000008030d7848 */ /* 0x000fe40003fe0100 */
[----:B------:R-:W-:Y:S02]  /*0370*/  IABS R4, R16 ;  /* 0x0000001000047213 */ /* 0x000fe40000000000 */
[----:B------:R-:W-:-:S04]  /*0380*/  IABS R7, R13 ;  /* 0x0000000d00077213 */ /* 0x000fc80000000000 */
[----:B------:R-:W1:Y:S08]  /*0390*/  I2F.RP R0, R7 ;  /* 0x0000000700007306 */ /* 0x000e700000209400 */
[----:B-1----:R-:W1:Y:S02]  /*03a0*/  MUFU.RCP R0, R0 ;  /* 0x0000000000007308 */ /* 0x002e640000001000 */
[----:B-1----:R-:W-:-:S02]  /*03b0*/  IADD3 R3, R0, 0xffffffe, RZ ;  /* 0x0ffffffe00037810 */ /* 0x002fc40007ffe0ff */
[----:B------:R-:W-:-:S04]  /*03c0*/  IABS R0, R58 ;  /* 0x0000003a00007213 */ /* 0x000fc80000000000 */
[----:B------:R-:W1:Y:S02]  /*03d0*/  F2I.FTZ.U32.TRUNC.NTZ R3, R3 ;  /* 0x0000000300037305 */ /* 0x000e64000021f000 */
[----:B-1----:R-:W-:-:S04]  /*03e0*/  IMAD.MOV R6, RZ, RZ, -R3 ;  /* 0x000000ffff067224 */ /* 0x002fc800078e0a03 */
[----:B------:R-:W-:Y:S01]  /*03f0*/  IMAD R5, R6, R7, RZ ;  /* 0x0000000706057224 */ /* 0x000fe200078e02ff */
[----:B------:R-:W-:-:S03]  /*0400*/  IABS R6, R13 ;  /* 0x0000000d00067213 */ /* 0x000fc60000000000 */
[----:B------:R-:W-:Y:S02]  /*0410*/  IMAD.HI.U32 R2, R3, R5, R2 ;  /* 0x0000000503027227 */ /* 0x000fe400078e0002 */
[----:B------:R-:W1:Y:S02]  /*0420*/  I2F.RP R5, R0 ;  /* 0x0000000000057306 */ /* 0x000e640000209400 */
[----:B------:R-:W-:Y:S02]  /*0430*/  IMAD.MOV R6, RZ, RZ, -R6 ;  /* 0x000000ffff067224 */ /* 0x000fe400078e0a06 */
[----:B------:R-:W-:Y:S01]  /*0440*/  IMAD.HI.U32 R3, R2, R4, RZ ;  /* 0x0000000402037227 */ /* 0x000fe200078e00ff */
[----:B------:R-:W-:-:S03]  /*0450*/  IABS R2, R57 ;  /* 0x0000003900027213 */ /* 0x000fc60000000000 */
[----:B------:R-:W-:Y:S02]  /*0460*/  IMAD R4, R3, R6, R4 ;  /* 0x0000000603047224 */ /* 0x000fe400078e0204 */
[----:B------:R-:W2:Y:S03]  /*0470*/  I2F.RP R6, R2 ;  /* 0x0000000200067306 */ /* 0x000ea60000209400 */
[----:B------:R-:W-:-:S05]  /*0480*/  ISETP.GT.U32.AND P1, PT, R7, R4, PT ;  /* 0x000000040700720c */ /* 0x000fca0003f24070 */
[----:B-1----:R-:W1:Y:S08]  /*0490*/  MUFU.RCP R5, R5 ;  /* 0x0000000500057308 */ /* 0x002e700000001000 */
[----:B------:R-:W-:Y:S01]  /*04a0*/  @!P1 IMAD.IADD R4, R4, 0x1, -R7 ;  /* 0x0000000104049824 */ /* 0x000fe200078e0a07 */
[----:B--2---:R-:W2:Y:S01]  /*04b0*/  MUFU.RCP R6, R6 ;  /* 0x0000000600067308 */ /* 0x004ea20000001000 */
[----:B------:R-:W-:Y:S01]  /*04c0*/  @!P1 VIADD R3, R3, 0x1 ;  /* 0x0000000103039836 */ /* 0x000fe20000000000 */
[----:B------:R-:W-:-:S02]  /*04d0*/  ISETP.NE.AND P1, PT, R13, RZ, PT ;  /* 0x000000ff0d00720c */ /* 0x000fc40003f25270 */
[----:B------:R-:W-:Y:S02]  /*04e0*/  ISETP.GE.U32.AND P0, PT, R4, R7, PT ;  /* 0x000000070400720c */ /* 0x000fe40003f06070 */
[----:B------:R-:W-:Y:S02]  /*04f0*/  LOP3.LUT R4, R16, R13, RZ, 0x3c, !PT ;  /* 0x0000000d10047212 */ /* 0x000fe400078e3cff */
[----:B-1----:R-:W-:Y:S02]  /*0500*/  IADD3 R7, R5, 0xffffffe, RZ ;  /* 0x0ffffffe05077810 */ /* 0x002fe40007ffe0ff */
[----:B------:R-:W-:Y:S02]  /*0510*/  ISETP.GE.AND P2, PT, R4, RZ, PT ;  /* 0x000000ff0400720c */ /* 0x000fe40003f46270 */
[----:B------:R2:W1:Y:S01]  /*0520*/  F2I.FTZ.U32.TRUNC.NTZ R5, R7 ;  /* 0x0000000700057305 */ /* 0x000462000021f000 */
[----:B------:R-:W-:-:S04]  /*0530*/  SHF.R.U32.HI R4, RZ, 0x5, R92 ;  /* 0x00000005ff047819 */ /* 0x000fc8000001165c */
[----:B------:R-:W-:Y:S01]  /*0540*/  @P0 VIADD R3, R3, 0x1 ;  /* 0x0000000103030836 */ /* 0x000fe20000000000 */
[----:B------:R-:W-:Y:S01]  /*0550*/  SGXT.U32 R4, R4, 0x2 ;  /* 0x000000020404781a */ /* 0x000fe20000000000 */
[----:B--2---:R-:W-:-:S03]  /*0560*/  VIADD R7, R6, 0xffffffe ;  /* 0x0ffffffe06077836 */ /* 0x004fc60000000000 */
[----:B------:R-:W-:-:S05]  /*0570*/  MOV R12, R3 ;  /* 0x00000003000c7202 */ /* 0x000fca0000000f00 */
[----:B------:R-:W-:Y:S01]  /*0580*/  @!P2 IMAD.MOV R12, RZ, RZ, -R12 ;  /* 0x000000ffff0ca224 */ /* 0x000fe200078e0a0c */
[----:B------:R-:W-:Y:S01]  /*0590*/  @!P1 LOP3.LUT R12, RZ, R13, RZ, 0x33, !PT ;  /* 0x0000000dff0c9212 */ /* 0x000fe200078e33ff */
[----:B-1----:R-:W-:-:S03]  /*05a0*/  IMAD.MOV R3, RZ, RZ, -R5 ;  /* 0x000000ffff037224 */ /* 0x002fc600078e0a05 */
[C---:B------:R-:W-:Y:S01]  /*05b0*/  SHF.L.U32 R9, R12.reuse, 0x7, RZ ;  /* 0x000000070c097819 */ /* 0x040fe200000006ff */
[----:B------:R-:W-:Y:S01]  /*05c0*/  IMAD R3, R3, R0, RZ ;  /* 0x0000000003037224 */ /* 0x000fe200078e02ff */
[----:B------:R-:W-:Y:S02]  /*05d0*/  IADD3 R6, -R12, RZ, RZ ;  /* 0x000000ff0c067210 */ /* 0x000fe40007ffe1ff */
[----:B------:R-:W-:Y:S01]  /*05e0*/  LOP3.LUT R8, R9, R4, RZ, 0xfc, !PT ;  /* 0x0000000409087212 */ /* 0x000fe200078efcff */
[----:B------:R-:W-:Y:S01]  /*05f0*/  IMAD.MOV.U32 R4, RZ, RZ, RZ ;  /* 0x000000ffff047224 */ /* 0x000fe200078e00ff */
[----:B------:R-:W-:Y:S02]  /*0600*/  STL [R1+0xb70], R9 ;  /* 0x000b700901007387 */ /* 0x000fe40000100800 */
[----:B------:R-:W-:Y:S01]  /*0610*/  IABS R11, R8 ;  /* 0x00000008000b7213 */ /* 0x000fe20000000000 */
[----:B------:R-:W-:Y:S01]  /*0620*/  IMAD.HI.U32 R10, R5, R3, R4 ;  /* 0x00000003050a7227 */ /* 0x000fe200078e0004 */
[C---:B------:R-:W-:Y:S01]  /*0630*/  LOP3.LUT R20, R8.reuse, 0x7c, RZ, 0xfc, !PT ;  /* 0x0000007c08147812 */ /* 0x040fe200078efcff */
[----:B------:R-:W1:Y:S01]  /*0640*/  F2I.FTZ.U32.TRUNC.NTZ R5, R7 ;  /* 0x0000000700057305 */ /* 0x000e62000021f000 */
[----:B------:R-:W-:-:S02]  /*0650*/  LOP3.LUT R18, R8, 0xc, RZ, 0xfc, !PT ;  /* 0x0000000c08127812 */ /* 0x000fc400078efcff */
[----:B------:R-:W-:Y:S01]  /*0660*/  IABS R15, R20 ;  /* 0x00000014000f7213 */ /* 0x000fe20000000000 */
[----:B------:R-:W-:Y:S01]  /*0670*/  IMAD.HI.U32 R3, R10, R11, RZ ;  /* 0x0000000b0a037227 */ /* 0x000fe200078e00ff */
[----:B------:R-:W-:Y:S02]  /*0680*/  IABS R19, R18 ;  /* 0x0000001200137213 */ /* 0x000fe40000000000 */
[----:B------:R-:W-:Y:S01]  /*0690*/  ISETP.GE.AND P4, PT, R20, RZ, PT ;  /* 0x000000ff1400720c */ /* 0x000fe20003f86270 */
[----:B------:R-:W-:Y:S01]  /*06a0*/  IMAD.MOV R12, RZ, RZ, -R3 ;  /* 0x000000ffff0c7224 */ /* 0x000fe200078e0a03 */
[----:B------:R-:W-:Y:S01]  /*06b0*/  ISETP.GE.AND P3, PT, R18, RZ, PT ;  /* 0x000000ff1200720c */ /* 0x000fe20003f66270 */
[----:B------:R-:W-:Y:S01]  /*06c0*/  IMAD.HI.U32 R4, R10, R15, RZ ;  /* 0x0000000f0a047227 */ /* 0x000fe200078e00ff */
[C---:B------:R-:W-:Y:S02]  /*06d0*/  LOP3.LUT R18, R8.reuse, 0x14, RZ, 0xfc, !PT ;  /* 0x0000001408127812 */ /* 0x040fe400078efcff */
[----:B------:R-:W-:Y:S01]  /*06e0*/  LOP3.LUT R20, R8, 0x18, RZ, 0xfc, !PT ;  /* 0x0000001808147812 */ /* 0x000fe200078efcff */
[----:B------:R-:W-:Y:S01]  /*06f0*/  IMAD R11, R0, R12, R11 ;  /* 0x0000000c000b7224 */ /* 0x000fe200078e020b */
[----:B------:R-:W-:Y:S01]  /*0700*/  LOP3.LUT R12, R8, 0x4, RZ, 0xfc, !PT ;  /* 0x00000004080c7812 */ /* 0x000fe200078efcff */
[----:B------:R-:W-:Y:S01]  /*0710*/  IMAD.MOV R4, RZ, RZ, -R4 ;  /* 0x000000ffff047224 */ /* 0x000fe200078e0a04 */
[----:B-1----:R-:W-:Y:S01]  /*0720*/  IADD3 R7, RZ, -R5, RZ ;  /* 0x80000005ff077210 */ /* 0x002fe20007ffe0ff */
[----:B------:R-:W-:Y:S01]  /*0730*/  IMAD R3, R13, R6, R16 ;  /* 0x000000060d037224 */ /* 0x000fe200078e0210 */
[C---:B------:R-:W-:Y:S01]  /*0740*/  ISETP.GT.U32.AND P0, PT, R0.reuse, R11, PT ;  /* 0x0000000b0000720c */ /* 0x040fe20003f04070 */
[----:B------:R-:W-:Y:S01]  /*0750*/  IMAD R15, R0, R4, R15 ;  /* 0x00000004000f7224 */ /* 0x000fe200078e020f */
[----:B------:R-:W-:Y:S01]  /*0760*/  IABS R13, R12 ;  /* 0x0000000c000d7213 */ /* 0x000fe20000000000 */
[----:B------:R-:W-:Y:S01]  /*0770*/  IMAD.MOV.U32 R4, RZ, RZ, RZ ;  /* 0x000000ffff047224 */ /* 0x000fe200078e00ff */
[----:B------:R-:W-:Y:S01]  /*0780*/  LOP3.LUT R16, R8, 0x8, RZ, 0xfc, !PT ;  /* 0x0000000808107812 */ /* 0x000fe200078efcff */
[----:B------:R-:W-:Y:S01]  /*0790*/  IMAD R7, R7, R2, RZ ;  /* 0x0000000207077224 */ /* 0x000fe200078e02ff */
[----:B------:R-:W-:Y:S01]  /*07a0*/  ISETP.GT.U32.AND P1, PT, R0, R15, PT ;  /* 0x0000000f0000720c */ /* 0x000fe20003f24070 */
[----:B------:R-:W-:Y:S01]  /*07b0*/  IMAD.HI.U32 R6, R10, R13, RZ ;  /* 0x0000000d0a067227 */ /* 0x000fe200078e00ff */
[----:B------:R-:W-:-:S02]  /*07c0*/  IABS R17, R16 ;  /* 0x0000001000117213 */ /* 0x000fc40000000000 */
[----:B------:R-:W-:Y:S01]  /*07d0*/  ISETP.GE.AND P5, PT, R12, RZ, PT ;  /* 0x000000ff0c00720c */ /* 0x000fe20003fa6270 */
[----:B------:R-:W-:Y:S01]  /*07e0*/  IMAD.HI.U32 R4, R5, R7, R4 ;  /* 0x0000000705047227 */ /* 0x000fe200078e0004 */
[----:B------:R-:W-:Y:S02]  /*07f0*/  IADD3 R5, -R6, RZ, RZ ;  /* 0x000000ff06057210 */ /* 0x000fe40007ffe1ff */
[----:B------:R-:W-:Y:S01]  /*0800*/  IABS R12, R18 ;  /* 0x00000012000c7213 */ /* 0x000fe20000000000 */
[----:B------:R-:W-:Y:S01]  /*0810*/  @!P0 IMAD.IADD R11, R11, 0x1, -R0 ;  /* 0x000000010b0b8824 */ /* 0x000fe200078e0a00 */
[----:B------:R-:W-:Y:S01]  /*0820*/  LOP3.LUT R25, R8, 0x24, RZ, 0xfc, !PT ;  /* 0x0000002408197812 */ /* 0x000fe200078efcff */
[----:B------:R-:W-:Y:S01]  /*0830*/  IMAD.HI.U32 R6, R10, R17, RZ ;  /* 0x000000110a067227 */ /* 0x000fe200078e00ff */
[----:B------:R-:W-:Y:S02]  /*0840*/  LOP3.LUT R29, R8, 0x2c, RZ, 0xfc, !PT ;  /* 0x0000002c081d7812 */ /* 0x000fe400078efcff */
[----:B------:R-:W-:Y:S01]  /*0850*/  ISETP.GT.U32.AND P6, PT, R0, R11, PT ;  /* 0x0000000b0000720c */ /* 0x000fe20003fc4070 */
[----:B------:R-:W-:Y:S01]  /*0860*/  IMAD.HI.U32 R7, R10, R19, RZ ;  /* 0x000000130a077227 */ /* 0x000fe200078e00ff */
[----:B------:R-:W-:-:S02]  /*0870*/  IADD3 R6, -R6, RZ, RZ ;  /* 0x000000ff06067210 */ /* 0x000fc40007ffe1ff */
[----:B------:R-:W-:Y:S01]  /*0880*/  IABS R21, R25 ;  /* 0x0000001900157213 */ /* 0x000fe20000000000 */
[----:B------:R-:W-:Y:S01]  /*0890*/  @!P1 IMAD.IADD R15, R15, 0x1, -R0 ;  /* 0x000000010f0f9824 */ /* 0x000fe200078e0a00 */
[----:B------:R-:W-:Y:S01]  /*08a0*/  ISETP.GE.AND P1, PT, R16, RZ, PT ;  /* 0x000000ff1000720c */ /* 0x000fe20003f26270 */
[----:B------:R-:W-:Y:S01]  /*08b0*/  IMAD R5, R0, R5, R13 ;  /* 0x0000000500057224 */ /* 0x000fe200078e020d */
[----:B------:R-:W-:Y:S01]  /*08c0*/  LOP3.LUT R27, R8, 0x28, RZ, 0xfc, !PT ;  /* 0x00000028081b7812 */ /* 0x000fe200078efcff */
[----:B------:R-:W-:Y:S01]  /*08d0*/  IMAD.MOV R13, RZ, RZ, -R7 ;  /* 0x000000ffff0d7224 */ /* 0x000fe200078e0a07 */
[C---:B------:R-:W-:Y:S01]  /*08e0*/  ISETP.GT.U32.AND P0, PT, R0.reuse, R15, PT ;  /* 0x0000000f0000720c */ /* 0x040fe20003f04070 */
[C---:B------:R-:W-:Y:S01]  /*08f0*/  IMAD R7, R0.reuse, R6, R17 ;  /* 0x0000000600077224 */ /* 0x040fe200078e0211 */
[----:B------:R-:W-:Y:S01]  /*0900*/  ISETP.GT.U32.AND P2, PT, R0, R5, PT ;  /* 0x000000050000720c */ /* 0x000fe20003f44070 */
[----:B------:R-:W-:Y:S01]  /*0910*/  IMAD.IADD R3, R14, 0x1, R3 ;  /* 0x000000010e037824 */ /* 0x000fe200078e0203 */
[----:B------:R-:W-:Y:S01]  /*0920*/  @!P6 IADD3 R11, R11, -R0, RZ ;  /* 0x800000000b0be210 */ /* 0x000fe20007ffe0ff */
[C---:B------:R-:W-:Y:S01]  /*0930*/  IMAD R13, R0.reuse, R13, R19 ;  /* 0x0000000d000d7224 */ /* 0x040fe200078e0213 */
[----:B------:R-:W-:-:S02]  /*0940*/  ISETP.GT.U32.AND P6, PT, R0, R7, PT ;  /* 0x000000070000720c */ /* 0x000fc40003fc4070 */
[C---:B------:R-:W-:Y:S02]  /*0950*/  LOP3.LUT R14, R8.reuse, 0x10, RZ, 0xfc, !PT ;  /* 0x00000010080e7812 */ /* 0x040fe400078efcff */
[----:B------:R-:W-:Y:S02]  /*0960*/  MOV R16, R11 ;  /* 0x0000000b00107202 */ /* 0x000fe40000000f00 */
[----:B------:R-:W-:Y:S01]  /*0970*/  IABS R17, R14 ;  /* 0x0000000e00117213 */ /* 0x000fe20000000000 */
[--C-:B------:R-:W-:Y:S01]  /*0980*/  @!P0 IMAD.IADD R15, R15, 0x1, -R0.reuse ;  /* 0x000000010f0f8824 */ /* 0x100fe200078e0a00 */
[----:B------:R-:W-:Y:S01]  /*0990*/  ISETP.GE.AND P0, PT, R8, RZ, PT ;  /* 0x000000ff0800720c */ /* 0x000fe20003f06270 */
[----:B------:R-:W-:Y:S01]  /*09a0*/  @!P2 IMAD.IADD R5, R5, 0x1, -R0 ;  /* 0x000000010505a824 */ /* 0x000fe200078e0a00 */
[----:B------:R-:W-:Y:S01]  /*09b0*/  IABS R19, R20 ;  /* 0x0000001400137213 */ /* 0x000fe20000000000 */
[----:B------:R-:W-:Y:S01]  /*09c0*/  IMAD.MOV.U32 R6, RZ, RZ, R15 ;  /* 0x000000ffff067224 */ /* 0x000fe200078e000f */
[----:B------:R-:W-:Y:S01]  /*09d0*/  IABS R23, R27 ;  /* 0x0000001b00177213 */ /* 0x000fe20000000000 */
[----:B------:R-:W-:Y:S01]  /*09e0*/  IMAD.HI.U32 R11, R10, R17, RZ ;  /* 0x000000110a0b7227 */ /* 0x000fe200078e00ff */
[----:B------:R-:W-:-:S02]  /*09f0*/  @!P6 IADD3 R7, R7, -R0, RZ ;  /* 0x800000000707e210 */ /* 0x000fc40007ffe0ff */
[C---:B------:R-:W-:Y:S01]  /*0a00*/  ISETP.GT.U32.AND P2, PT, R0.reuse, R5, PT ;  /* 0x000000050000720c */ /* 0x040fe20003f44070 */
[----:B------:R-:W-:Y:S01]  /*0a10*/  @!P4 IMAD.MOV R6, RZ, RZ, -R6 ;  /* 0x000000ffff06c224 */ /* 0x000fe200078e0a06 */
[C---:B------:R-:W-:Y:S01]  /*0a20*/  ISETP.GT.U32.AND P6, PT, R0.reuse, R7, PT ;  /* 0x000000070000720c */ /* 0x040fe20003fc4070 */
[----:B------:R-:W-:Y:S01]  /*0a30*/  IMAD.MOV R11, RZ, RZ, -R11 ;  /* 0x000000ffff0b7224 */ /* 0x000fe200078e0a0b */
[----:B------:R-:W-:Y:S01]  /*0a40*/  ISETP.GT.U32.AND P4, PT, R0, R13, PT ;  /* 0x0000000d0000720c */ /* 0x000fe20003f84070 */
[----:B------:R-:W-:Y:S01]  /*0a50*/  IMAD.MOV.U32 R15, RZ, RZ, R12 ;  /* 0x000000ffff0f7224 */ /* 0x000fe200078e000c */
[----:B------:R-:W-:Y:S01]  /*0a60*/  LOP3.LUT R31, R8, 0x58, RZ, 0xfc, !PT ;  /* 0x00000058081f7812 */ /* 0x000fe200078efcff */
[----:B------:R-:W-:Y:S01]  /*0a70*/  IMAD R11, R0, R11, R17 ;  /* 0x0000000b000b7224 */ /* 0x000fe200078e0211 */
[----:B------:R-:W-:Y:S01]  /*0a80*/  LOP3.LUT R49, R8, 0x60, RZ, 0xfc, !PT ;  /* 0x0000006008317812 */ /* 0x000fe200078efcff */
[----:B------:R-:W-:Y:S01]  /*0a90*/  IMAD.HI.U32 R12, R10, R15, RZ ;  /* 0x0000000f0a0c7227 */ /* 0x000fe200078e00ff */
[----:B------:R-:W-:-:S02]  /*0aa0*/  LOP3.LUT R51, R8, 0x64, RZ, 0xfc, !PT ;  /* 0x0000006408337812 */ /* 0x000fc400078efcff */
[----:B------:R-:W-:Y:S01]  /*0ab0*/  LOP3.LUT R53, R8, 0x68, RZ, 0xfc, !PT ;  /* 0x0000006808357812 */ /* 0x000fe200078efcff */
[----:B------:R-:W-:Y:S01]  /*0ac0*/  @!P0 IMAD.MOV R16, RZ, RZ, -R16 ;  /* 0x000000ffff108224 */ /* 0x000fe200078e0a10 */
[-C--:B------:R-:W-:Y:S02]  /*0ad0*/  @!P2 IADD3 R5, R5, -R0.reuse, RZ ;  /* 0x800000000505a210 */ /* 0x080fe40007ffe0ff */
[----:B------:R-:W-:Y:S01]  /*0ae0*/  @!P6 IADD3 R7, R7, -R0, RZ ;  /* 0x800000000707e210 */ /* 0x000fe20007ffe0ff */
[----:B------:R-:W-:Y:S01]  /*0af0*/  @!P4 IMAD.IADD R13, R13, 0x1, -R0 ;  /* 0x000000010d0dc824 */ /* 0x000fe200078e0a00 */
[----:B------:R-:W-:Y:S02]  /*0b00*/  ISETP.GT.U32.AND P6, PT, R0, R11, PT ;  /* 0x0000000b0000720c */ /* 0x000fe40003fc4070 */
[----:B------:R-:W-:Y:S01]  /*0b10*/  ISETP.GE.AND P0, PT, R14, RZ, PT ;  /* 0x000000ff0e00720c */ /* 0x000fe20003f06270 */
[----:B------:R-:W-:Y:S01]  /*0b20*/  IMAD.HI.U32 R14, R10, R19, RZ ;  /* 0x000000130a0e7227 */ /* 0x000fe200078e00ff */
[----:B------:R-:W-:-:S02]  /*0b30*/  ISETP.GE.AND P2, PT, R18, RZ, PT ;  /* 0x000000ff1200720c */ /* 0x000fc40003f46270 */
[----:B------:R-:W-:Y:S01]  /*0b40*/  ISETP.GT.U32.AND P4, PT, R0, R13, PT ;  /* 0x0000000d0000720c */ /* 0x000fe20003f84070 */
[----:B------:R-:W-:Y:S01]  /*0b50*/  IMAD.MOV.U32 R18, RZ, RZ, R5 ;  /* 0x000000ffff127224 */ /* 0x000fe200078e0005 */
[----:B------:R-:W-:Y:S01]  /*0b60*/  IADD3 R12, -R12, RZ, RZ ;  /* 0x000000ff0c0c7210 */ /* 0x000fe20007ffe1ff */
[----:B------:R-:W-:Y:S01]  /*0b70*/  IMAD.MOV R14, RZ, RZ, -R14 ;  /* 0x000000ffff0e7224 */ /* 0x000fe200078e0a0e */
[----:B------:R-:W-:Y:S01]  /*0b80*/  IABS R33, R53 ;  /* 0x0000003500217213 */ /* 0x000fe20000000000 */
[----:B------:R-:W-:Y:S01]  /*0b90*/  @!P5 IMAD.MOV R18, RZ, RZ, -R18 ;  /* 0x000000ffff12d224 */ /* 0x000fe200078e0a12 */
[----:B------:R-:W-:Y:S01]  /*0ba0*/  ISETP.GE.AND P5, PT, R20, RZ, PT ;  /* 0x000000ff1400720c */ /* 0x000fe20003fa6270 */
[----:B------:R-:W-:Y:S01]  /*0bb0*/  IMAD R5, R0, R12, R15 ;  /* 0x0000000c00057224 */ /* 0x000fe200078e020f */
[C---:B------:R-:W-:Y:S01]  /*0bc0*/  LOP3.LUT R54, R8.reuse, 0x6c, RZ, 0xfc, !PT ;  /* 0x0000006c08367812 */ /* 0x040fe200078efcff */
[----:B------:R-:W-:Y:S01]  /*0bd0*/  IMAD.MOV.U32 R20, RZ, RZ, R7 ;  /* 0x000000ffff147224 */ /* 0x000fe200078e0007 */
[----:B------:R-:W-:Y:S01]  /*0be0*/  LOP3.LUT R7, R8, 0x1c, RZ, 0xfc, !PT ;  /* 0x0000001c08077812 */ /* 0x000fe200078efcff */
[----:B------:R-:W-:Y:S01]  /*0bf0*/  @!P6 IMAD.IADD R11, R11, 0x1, -R0 ;  /* 0x000000010b0be824 */ /* 0x000fe200078e0a00 */
[----:B------:R-:W-:Y:S01]  /*0c00*/  IABS R35, R54 ;  /* 0x0000003600237213 */ /* 0x000fe20000000000 */
[----:B------:R-:W-:Y:S01]  /*0c10*/  IMAD R15, R0, R14, R19 ;  /* 0x0000000e000f7224 */ /* 0x000fe200078e0213 */
[----:B------:R-:W-:Y:S01]  /*0c20*/  LOP3.LUT R14, R8, 0x20, RZ, 0xfc, !PT ;  /* 0x00000020080e7812 */ /* 0x000fe200078efcff */
[----:B------:R-:W-:Y:S01]  /*0c30*/  @!P1 IMAD.MOV R20, RZ, RZ, -R20 ;  /* 0x000000ffff149224 */ /* 0x000fe200078e0a14 */
[----:B------:R-:W-:-:S02]  /*0c40*/  ISETP.GT.U32.AND P1, PT, R0, R5, PT ;  /* 0x000000050000720c */ /* 0x000fc40003f24070 */
[----:B------:R-:W-:Y:S02]  /*0c50*/  ISETP.GT.U32.AND P6, PT, R0, R11, PT ;  /* 0x0000000b0000720c */ /* 0x000fe40003fc4070 */
[----:B------:R-:W-:Y:S02]  /*0c60*/  @!P4 IADD3 R13, R13, -R0, RZ ;  /* 0x800000000d0dc210 */ /* 0x000fe40007ffe0ff */
[----:B------:R-:W-:Y:S02]  /*0c70*/  IABS R19, R14 ;  /* 0x0000000e00137213 */ /* 0x000fe40000000000 */
[----:B------:R-:W-:Y:S02]  /*0c80*/  MOV R22, R13 ;  /* 0x0000000d00167202 */ /* 0x000fe40000000f00 */
[----:B------:R-:W-:Y:S01]  /*0c90*/  IABS R17, R7 ;  /* 0x0000000700117213 */ /* 0x000fe20000000000 */
[----:B------:R-:W-:Y:S01]  /*0ca0*/  IMAD.HI.U32 R12, R10, R19, RZ ;  /* 0x000000130a0c7227 */ /* 0x000fe200078e00ff */
[----:B------:R-:W-:-:S02]  /*0cb0*/  ISETP.GE.AND P4, PT, R7, RZ, PT ;  /* 0x000000ff0700720c */ /* 0x000fc40003f86270 */
[----:B------:R-:W-:Y:S01]  /*0cc0*/  LOP3.LUT R56, R8, 0x74, RZ, 0xfc, !PT ;  /* 0x0000007408387812 */ /* 0x000fe200078efcff */
[----:B------:R-:W-:Y:S01]  /*0cd0*/  @!P3 IMAD.MOV R22, RZ, RZ, -R22 ;  /* 0x000000ffff16b224 */ /* 0x000fe200078e0a16 */
[----:B------:R-:W-:Y:S01]  /*0ce0*/  ISETP.GT.U32.AND P3, PT, R0, R15, PT ;  /* 0x0000000f0000720c */ /* 0x000fe20003f64070 */
[--C-:B------:R-:W-:Y:S01]  /*0cf0*/  @!P1 IMAD.IADD R5, R5, 0x1, -R0.reuse ;  /* 0x0000000105059824 */ /* 0x100fe200078e0a00 */
[----:B------:R-:W-:Y:S01]  /*0d00*/  IADD3 R13, -R12, RZ, RZ ;  /* 0x000000ff0c0d7210 */ /* 0x000fe20007ffe1ff */
[----:B------:R-:W-:Y:S01]  /*0d10*/  @!P6 IMAD.IADD R11, R11, 0x1, -R0 ;  /* 0x000000010b0be824 */ /* 0x000fe200078e0a00 */
[----:B------:R-:W-:Y:S01]  /*0d20*/  ISETP.GE.AND P6, PT, R14, RZ, PT ;  /* 0x000000ff0e00720c */ /* 0x000fe20003fc6270 */
[----:B------:R-:W-:Y:S01]  /*0d30*/  IMAD.HI.U32 R7, R10, R17, RZ ;  /* 0x000000110a077227 */ /* 0x000fe200078e00ff */
[C---:B------:R-:W-:Y:S02]  /*0d40*/  ISETP.GT.U32.AND P1, PT, R0.reuse, R5, PT ;  /* 0x000000050000720c */ /* 0x040fe40003f24070 */
[----:B------:R-:W-:Y:S01]  /*0d50*/  IABS R39, R56 ;  /* 0x0000003800277213 */ /* 0x000fe20000000000 */
[----:B------:R-:W-:Y:S01]  /*0d60*/  IMAD R13, R0, R13, R19 ;  /* 0x0000000d000d7224 */ /* 0x000fe200078e0213 */
[C---:B------:R-:W-:Y:S01]  /*0d70*/  LOP3.LUT R55, R8.reuse, 0x70, RZ, 0xfc, !PT ;  /* 0x0000007008377812 */ /* 0x040fe200078efcff */
[----:B------:R-:W-:Y:S01]  /*0d80*/  IMAD.MOV.U32 R24, RZ, RZ, R11 ;  /* 0x000000ffff187224 */ /* 0x000fe200078e000b */
[----:B------:R-:W-:Y:S01]  /*0d90*/  LOP3.LUT R47, R8, 0x78, RZ, 0xfc, !PT ;  /* 0x00000078082f7812 */ /* 0x000fe200078efcff */
[----:B------:R-:W-:Y:S01]  /*0da0*/  IMAD.MOV R7, RZ, RZ, -R7 ;  /* 0x000000ffff077224 */ /* 0x000fe200078e0a07 */
[----:B------:R-:W-:Y:S01]  /*0db0*/  IABS R37, R55 ;  /* 0x0000003700257213 */ /* 0x000fe20000000000 */
[----:B------:R-:W-:Y:S01]  /*0dc0*/  @!P0 IMAD.MOV R24, RZ, RZ, -R24 ;  /* 0x000000ffff188224 */ /* 0x000fe200078e0a18 */
[----:B------:R-:W-:Y:S01]  /*0dd0*/  ISETP.GT.U32.AND P0, PT, R0, R13, PT ;  /* 0x0000000d0000720c */ /* 0x000fe20003f04070 */
[----:B------:R-:W-:Y:S01]  /*0de0*/  @!P3 IMAD.IADD R15, R15, 0x1, -R0 ;  /* 0x000000010f0fb824 */ /* 0x000fe200078e0a00 */
[----:B------:R-:W-:Y:S01]  /*0df0*/  IABS R41, R47 ;  /* 0x0000002f00297213 */ /* 0x000fe20000000000 */
[----:B------:R-:W-:Y:S01]  /*0e00*/  IMAD.HI.U32 R12, R10, R21, RZ ;  /* 0x000000150a0c7227 */ /* 0x000fe200078e00ff */
[----:B------:R-:W-:-:S02]  /*0e10*/  @!P1 IADD3 R5, R5, -R0, RZ ;  /* 0x8000000005059210 */ /* 0x000fc40007ffe0ff */
[C---:B------:R-:W-:Y:S01]  /*0e20*/  ISETP.GT.U32.AND P3, PT, R0.reuse, R15, PT ;  /* 0x0000000f0000720c */ /* 0x040fe20003f64070 */
[C---:B------:R-:W-:Y:S01]  /*0e30*/  IMAD R7, R0.reuse, R7, R17 ;  /* 0x0000000700077224 */ /* 0x040fe200078e0211 */
[----:B------:R-:W-:Y:S01]  /*0e40*/  IABS R17, R29 ;  /* 0x0000001d00117213 */ /* 0x000fe20000000000 */
[----:B------:R-:W-:Y:S02]  /*0e50*/  IMAD.MOV R12, RZ, RZ, -R12 ;  /* 0x000000ffff0c7224 */ /* 0x000fe400078e0a0c */
[----:B------:R-:W-:Y:S01]  /*0e60*/  IMAD.MOV.U32 R26, RZ, RZ, R5 ;  /* 0x000000ffff1a7224 */ /* 0x000fe200078e0005 */
[C---:B------:R-:W-:Y:S01]  /*0e70*/  ISETP.GT.U32.AND P1, PT, R0.reuse, R7, PT ;  /* 0x000000070000720c */ /* 0x040fe20003f24070 */
[----:B------:R-:W-:Y:S01]  /*0e80*/  IMAD R5, R0, R12, R21 ;  /* 0x0000000c00057224 */ /* 0x000fe200078e0215 */
[----:B------:R-:W-:Y:S01]  /*0e90*/  @!P0 IADD3 R13, R13, -R0, RZ ;  /* 0x800000000d0d8210 */ /* 0x000fe20007ffe0ff */
[----:B------:R-:W-:Y:S01]  /*0ea0*/  IMAD.HI.U32 R12, R10, R17, RZ ;  /* 0x000000110a0c7227 */ /* 0x000fe200078e00ff */
[----:B------:R-:W-:-:S02]  /*0eb0*/  LOP3.LUT R21, R8, 0x30, RZ, 0xfc, !PT ;  /* 0x0000003008157812 */ /* 0x000fc400078efcff */
[----:B------:R-:W-:Y:S01]  /*0ec0*/  ISETP.GT.U32.AND P0, PT, R0, R13, PT ;  /* 0x0000000d0000720c */ /* 0x000fe20003f04070 */
[----:B------:R-:W-:Y:S01]  /*0ed0*/  IMAD.HI.U32 R14, R10, R23, RZ ;  /* 0x000000170a0e7227 */ /* 0x000fe200078e00ff */
[----:B------:R-:W-:Y:S02]  /*0ee0*/  IADD3 R12, -R12, RZ, RZ ;  /* 0x000000ff0c0c7210 */ /* 0x000fe40007ffe1ff */
[----:B------:R-:W-:Y:S01]  /*0ef0*/  IABS R19, R21 ;  /* 0x0000001500137213 */ /* 0x000fe20000000000 */
[--C-:B------:R-:W-:Y:S01]  /*0f00*/  @!P3 IMAD.IADD R15, R15, 0x1, -R0.reuse ;  /* 0x000000010f0fb824 */ /* 0x100fe200078e0a00 */
[----:B------:R-:W-:Y:S01]  /*0f10*/  IADD3 R14, -R14, RZ, RZ ;  /* 0x000000ff0e0e7210 */ /* 0x000fe20007ffe1ff */
[--C-:B------:R-:W-:Y:S01]  /*0f20*/  @!P1 IMAD.IADD R7, R7, 0x1, -R0.reuse ;  /* 0x0000000107079824 */ /* 0x100fe200078e0a00 */
[----:B------:R-:W-:Y:S01]  /*0f30*/  ISETP.GT.U32.AND P3, PT, R0, R5, PT ;  /* 0x000000050000720c */ /* 0x000fe20003f64070 */
[----:B------:R-:W-:Y:S01]  /*0f40*/  IMAD.MOV.U32 R28, RZ, RZ, R15 ;  /* 0x000000ffff1c7224 */ /* 0x000fe200078e000f */
[----:B------:R-:W-:Y:S01]  /*0f50*/  @!P2 IADD3 R26, -R26, RZ, RZ ;  /* 0x000000ff1a1aa210 */ /* 0x000fe20007ffe1ff */
[C---:B------:R-:W-:Y:S01]  /*0f60*/  IMAD R15, R0.reuse, R12, R17 ;  /* 0x0000000c000f7224 */ /* 0x040fe200078e0211 */
[C---:B------:R-:W-:Y:S01]  /*0f70*/  ISETP.GT.U32.AND P1, PT, R0.reuse, R7, PT ;  /* 0x000000070000720c */ /* 0x040fe20003f24070 */
[----:B------:R-:W-:Y:S01]  /*0f80*/  IMAD R11, R0, R14, R23 ;  /* 0x0000000e000b7224 */ /* 0x000fe200078e0217 */
[----:B------:R-:W-:Y:S01]  /*0f90*/  LOP3.LUT R23, R8, 0x34, RZ, 0xfc, !PT ;  /* 0x0000003408177812 */ /* 0x000fe200078efcff */
[----:B------:R-:W-:Y:S01]  /*0fa0*/  @!P0 IMAD.IADD R13, R13, 0x1, -R0 ;  /* 0x000000010d0d8824 */ /* 0x000fe200078e0a00 */
[C---:B------:R-:W-:Y:S01]  /*0fb0*/  ISETP.GT.U32.AND P0, PT, R0.reuse, R15, PT ;  /* 0x0000000f0000720c */ /* 0x040fe20003f04070 */
[----:B------:R-:W-:Y:S01]  /*0fc0*/  @!P5 IMAD.MOV R28, RZ, RZ, -R28 ;  /* 0x000000ffff1cd224 */ /* 0x000fe200078e0a1c */
[----:B------:R-:W-:Y:S01]  /*0fd0*/  ISETP.GT.U32.AND P5, PT, R0, R11, PT ;  /* 0x0000000b0000720c */ /* 0x000fe20003fa4070 */
[----:B------:R-:W-:Y:S01]  /*0fe0*/  IMAD.HI.U32 R12, R10, R19, RZ ;  /* 0x000000130a0c7227 */ /* 0x000fe200078e00ff */
[----:B------:R-:W-:-:S02]  /*0ff0*/  IABS R14, R23 ;  /* 0x00000017000e7213 */ /* 0x000fc40000000000 */
[----:B------:R-:W-:Y:S01]  /*1000*/  ISETP.GE.AND P2, PT, R25, RZ, PT ;  /* 0x000000ff1900720c */ /* 0x000fe20003f46270 */
[--C-:B------:R-:W-:Y:S01]  /*1010*/  @!P3 IMAD.IADD R5, R5, 0x1, -R0.reuse ;  /* 0x000000010505b824 */ /* 0x100fe200078e0a00 */
[----:B------:R-:W-:Y:S01]  /*1020*/  MOV R17, R14 ;  /* 0x0000000e00117202 */ /* 0x000fe20000000f00 */
[--C-:B------:R-:W-:Y:S01]  /*1030*/  @!P1 IMAD.IADD R7, R7, 0x1, -R0.reuse ;  /* 0x0000000107079824 */ /* 0x100fe200078e0a00 */
[----:B------:R-:W-:Y:S01]  /*1040*/  IADD3 R12, -R12, RZ, RZ ;  /* 0x000000ff0c0c7210 */ /* 0x000fe20007ffe1ff */
[----:B------:R-:W-:Y:S01]  /*1050*/  IMAD.MOV.U32 R32, RZ, RZ, R13 ;  /* 0x000000ffff207224 */ /* 0x000fe200078e000d */
[----:B------:R-:W-:Y:S01]  /*1060*/  ISETP.GT.U32.AND P3, PT, R0, R5, PT ;  /* 0x000000050000720c */ /* 0x000fe20003f64070 */
[----:B------:R-:W-:Y:S01]  /*1070*/  @!P0 IMAD.IADD R15, R15, 0x1, -R0 ;  /* 0x000000010f0f8824 */ /* 0x000fe200078e0a00 */
[----:B------:R-:W-:Y:S01]  /*1080*/  ISETP.GE.AND P1, PT, R27, RZ, PT ;  /* 0x000000ff1b00720c */ /* 0x000fe20003f26270 */
[----:B------:R-:W-:Y:S01]  /*1090*/  IMAD.MOV.U32 R30, RZ, RZ, R7 ;  /* 0x000000ffff1e7224 */ /* 0x000fe200078e0007 */
[----:B------:R-:W-:Y:S01]  /*10a0*/  @!P5 IADD3 R11, R11, -R0, RZ ;  /* 0x800000000b0bd210 */ /* 0x000fe20007ffe0ff */
[----:B------:R-:W-:Y:S01]  /*10b0*/  IMAD.HI.U32 R7, R10, R17, RZ ;  /* 0x000000110a077227 */ /* 0x000fe200078e00ff */
[----:B------:R-:W-:-:S02]  /*10c0*/  ISETP.GT.U32.AND P0, PT, R0, R15, PT ;  /* 0x0000000f0000720c */ /* 0x000fc40003f04070 */
[----:B------:R-:W-:Y:S01]  /*10d0*/  ISETP.GE.AND P5, PT, R29, RZ, PT ;  /* 0x000000ff1d00720c */ /* 0x000fe20003fa6270 */
[----:B------:R-:W-:Y:S01]  /*10e0*/  @!P4 IMAD.MOV R30, RZ, RZ, -R30 ;  /* 0x000000ffff1ec224 */ /* 0x000fe200078e0a1e */
[----:B------:R-:W-:Y:S01]  /*10f0*/  ISETP.GT.U32.AND P4, PT, R0, R11, PT ;  /* 0x0000000b0000720c */ /* 0x000fe20003f84070 */
[----:B------:R-:W-:Y:S01]  /*1100*/  IMAD.MOV R13, RZ, RZ, -R7 ;  /* 0x000000ffff0d7224 */ /* 0x000fe200078e0a07 */
[----:B------:R-:W-:Y:S01]  /*1110*/  LOP3.LUT R14, R8, 0x3c, RZ, 0xfc, !PT ;  /* 0x0000003c080e7812 */ /* 0x000fe200078efcff */
[----:B------:R-:W-:Y:S01]  /*1120*/  IMAD R7, R0, R12, R19 ;  /* 0x0000000c00077224 */ /* 0x000fe200078e0213 */
[----:B------:R-:W-:Y:S01]  /*1130*/  LOP3.LUT R12, R8, 0x38, RZ, 0xfc, !PT ;  /* 0x00000038080c7812 */ /* 0x000fe200078efcff */
[----:B------:R-:W-:Y:S01]  /*1140*/  IMAD R13, R0, R13, R17 ;  /* 0x0000000d000d7224 */ /* 0x000fe200078e0211 */
[----:B------:R-:W-:Y:S01]  /*1150*/  @!P3 IADD3 R5, R5, -R0, RZ ;  /* 0x800000000505b210 */ /* 0x000fe20007ffe0ff */
[----:B------:R-:W-:Y:S01]  /*1160*/  @!P6 IMAD.MOV R32, RZ, RZ, -R32 ;  /* 0x000000ffff20e224 */ /* 0x000fe200078e0a20 */
[----:B------:R-:W-:Y:S01]  /*1170*/  LOP3.LUT R17, R8, 0x40, RZ, 0xfc, !PT ;  /* 0x0000004008117812 */ /* 0x000fe200078efcff */
[----:B------:R-:W-:Y:S01]  /*1180*/  @!P0 IMAD.IADD R15, R15, 0x1, -R0 ;  /* 0x000000010f0f8824 */ /* 0x000fe200078e0a00 */
[----:B------:R-:W-:-:S02]  /*1190*/  MOV R34, R5 ;  /* 0x0000000500227202 */ /* 0x000fc40000000f00 */
[----:B------:R-:W-:Y:S01]  /*11a0*/  LOP3.LUT R25, R8, 0x44, RZ, 0xfc, !PT ;  /* 0x0000004408197812 */ /* 0x000fe200078efcff */
[----:B------:R-:W-:Y:S01]  /*11b0*/  @!P4 IMAD.IADD R11, R11, 0x1, -R0 ;  /* 0x000000010b0bc824 */ /* 0x000fe200078e0a00 */
[C---:B------:R-:W-:Y:S01]  /*11c0*/  ISETP.GT.U32.AND P4, PT, R0.reuse, R7, PT ;  /* 0x000000070000720c */ /* 0x040fe20003f84070 */
[----:B------:R-:W-:Y:S01]  /*11d0*/  @!P2 IMAD.MOV R34, RZ, RZ, -R34 ;  /* 0x000000ffff22a224 */ /* 0x000fe200078e0a22 */
[----:B------:R-:W-:Y:S01]  /*11e0*/  MOV R38, R15 ;  /* 0x0000000f00267202 */ /* 0x000fe20000000f00 */
[----:B------:R-:W-:Y:S01]  /*11f0*/  IMAD.MOV.U32 R36, RZ, RZ, R11 ;  /* 0x000000ffff247224 */ /* 0x000fe200078e000b */
[----:B------:R-:W-:Y:S02]  /*1200*/  IABS R11, R12 ;  /* 0x0000000c000b7213 */ /* 0x000fe40000000000 */
[----:B------:R-:W-:Y:S01]  /*1210*/  ISETP.GE.AND P0, PT, R17, RZ, PT ;  /* 0x000000ff1100720c */ /* 0x000fe20003f06270 */
[----:B------:R-:W-:Y:S01]  /*1220*/  @!P5 IMAD.MOV R38, RZ, RZ, -R38 ;  /* 0x000000ffff26d224 */ /* 0x000fe200078e0a26 */
[----:B------:R-:W-:Y:S01]  /*1230*/  ISETP.GT.U32.AND P5, PT, R0, R13, PT ;  /* 0x0000000d0000720c */ /* 0x000fe20003fa4070 */
[----:B------:R-:W-:Y:S01]  /*1240*/  IMAD.HI.U32 R5, R10, R11, RZ ;  /* 0x0000000b0a057227 */ /* 0x000fe200078e00ff */
[----:B------:R-:W-:-:S02]  /*1250*/  @!P1 IADD3 R36, -R36, RZ, RZ ;  /* 0x000000ff24249210 */ /* 0x000fc40007ffe1ff */
[----:B------:R-:W-:Y:S01]  /*1260*/  ISETP.GE.AND P1, PT, R14, RZ, PT ;  /* 0x000000ff0e00720c */ /* 0x000fe20003f26270 */
[--C-:B------:R-:W-:Y:S01]  /*1270*/  @!P4 IMAD.IADD R7, R7, 0x1, -R0.reuse ;  /* 0x000000010707c824 */ /* 0x100fe200078e0a00 */
[----:B------:R-:W-:Y:S01]  /*1280*/  IABS R14, R14 ;  /* 0x0000000e000e7213 */ /* 0x000fe20000000000 */
[----:B------:R-:W-:Y:S01]  /*1290*/  IMAD.MOV R5, RZ, RZ, -R5 ;  /* 0x000000ffff057224 */ /* 0x000fe200078e0a05 */
[----:B------:R-:W-:Y:S02]  /*12a0*/  IABS R17, R17 ;  /* 0x0000001100117213 */ /* 0x000fe40000000000 */
[C---:B------:R-:W-:Y:S01]  /*12b0*/  ISETP.GT.U32.AND P4, PT, R0.reuse, R7, PT ;  /* 0x000000070000720c */ /* 0x040fe20003f84070 */
[----:B------:R-:W-:Y:S01]  /*12c0*/  IMAD R5, R0, R5, R11 ;  /* 0x0000000500057224 */ /* 0x000fe200078e020b */
[----:B------:R-:W-:Y:S01]  /*12d0*/  MOV R15, R14 ;  /* 0x0000000e000f7202 */ /* 0x000fe20000000f00 */
[----:B------:R-:W-:Y:S01]  /*12e0*/  @!P5 IMAD.IADD R13, R13, 0x1, -R0 ;  /* 0x000000010d0dd824 */ /* 0x000fe200078e0a00 */
[----:B------:R-:W-:-:S02]  /*12f0*/  ISETP.GE.AND P6, PT, R21, RZ, PT ;  /* 0x000000ff1500720c */ /* 0x000fc40003fc6270 */
[----:B------:R-:W-:Y:S01]  /*1300*/  LOP3.LUT R27, R8, 0x48, RZ, 0xfc, !PT ;  /* 0x00000048081b7812 */ /* 0x000fe200078efcff */
[----:B------:R-:W-:Y:S01]  /*1310*/  IMAD.HI.U32 R11, R10, R15, RZ ;  /* 0x0000000f0a0b7227 */ /* 0x000fe200078e00ff */
[----:B------:R-:W-:Y:S02]  /*1320*/  ISETP.GT.U32.AND P5, PT, R0, R13, PT ;  /* 0x0000000d0000720c */ /* 0x000fe40003fa4070 */
[----:B------:R-:W-:Y:S02]  /*1330*/  IABS R21, R25 ;  /* 0x0000001900157213 */ /* 0x000fe40000000000 */
[----:B------:R-:W-:Y:S01]  /*1340*/  IADD3 R11, -R11, RZ, RZ ;  /* 0x000000ff0b0b7210 */ /* 0x000fe20007ffe1ff */
[----:B------:R-:W-:Y:S01]  /*1350*/  @!P4 IMAD.IADD R7, R7, 0x1, -R0 ;  /* 0x000000010707c824 */ /* 0x000fe200078e0a00 */
[----:B------:R-:W-:Y:S01]  /*1360*/  ISETP.GE.AND P2, PT, R12, RZ, PT ;  /* 0x000000ff0c00720c */ /* 0x000fe20003f46270 */
[----:B------:R-:W-:Y:S01]  /*1370*/  IMAD.HI.U32 R12, R10, R17, RZ ;  /* 0x000000110a0c7227 */ /* 0x000fe200078e00ff */
[----:B------:R-:W-:-:S02]  /*1380*/  ISETP.GT.U32.AND P4, PT, R0, R5, PT ;  /* 0x000000050000720c */ /* 0x000fc40003f84070 */
[----:B------:R-:W-:Y:S01]  /*1390*/  ISETP.GE.AND P3, PT, R23, RZ, PT ;  /* 0x000000ff1700720c */ /* 0x000fe20003f66270 */
[----:B------:R-:W-:Y:S01]  /*13a0*/  IMAD R11, R0, R11, R15 ;  /* 0x0000000b000b7224 */ /* 0x000fe200078e020f */
[----:B------:R-:W-:Y:S01]  /*13b0*/  IABS R23, R27 ;  /* 0x0000001b00177213 */ /* 0x000fe20000000000 */
[----:B------:R-:W-:Y:S01]  /*13c0*/  IMAD.HI.U32 R14, R10, R21, RZ ;  /* 0x000000150a0e7227 */ /* 0x000fe200078e00ff */
[----:B------:R-:W-:Y:S02]  /*13d0*/  LOP3.LUT R29, R8, 0x4c, RZ, 0xfc, !PT ;  /* 0x0000004c081d7812 */ /* 0x000fe400078efcff */
[-C--:B------:R-:W-:Y:S01]  /*13e0*/  @!P5 IADD3 R13, R13, -R0.reuse, RZ ;  /* 0x800000000d0dd210 */ /* 0x080fe20007ffe0ff */
[----:B------:R-:W-:Y:S01]  /*13f0*/  IMAD.MOV R19, RZ, RZ, -R12 ;  /* 0x000000ffff137224 */ /* 0x000fe200078e0a0c */
[----:B------:R-:W-:Y:S01]  /*1400*/  ISETP.GT.U32.AND P5, PT, R0, R11, PT ;  /* 0x0000000b0000720c */ /* 0x000fe20003fa4070 */
[----:B------:R-:W-:Y:S02]  /*1410*/  IMAD.MOV R14, RZ, RZ, -R14 ;  /* 0x000000ffff0e7224 */ /* 0x000fe400078e0a0e */
[----:B------:R-:W-:Y:S01]  /*1420*/  IMAD.HI.U32 R12, R10, R23, RZ ;  /* 0x000000170a0c7227 */ /* 0x000fe200078e00ff */
[----:B------:R-:W-:-:S03]  /*1430*/  @!P4 IADD3 R5, R5, -R0, RZ ;  /* 0x800000000505c210 */ /* 0x000fc60007ffe0ff */
[C---:B------:R-:W-:Y:S01]  /*1440*/  IMAD R15, R0.reuse, R19, R17 ;  /* 0x00000013000f7224 */ /* 0x040fe200078e0211 */
[----:B------:R-:W-:Y:S01]  /*1450*/  IABS R19, R29 ;  /* 0x0000001d00137213 */ /* 0x000fe20000000000 */
[C---:B------:R-:W-:Y:S01]  /*1460*/  IMAD R17, R0.reuse, R14, R21 ;  /* 0x0000000e00117224 */ /* 0x040fe200078e0215 */
[----:B------:R-:W-:Y:S01]  /*1470*/  ISETP.GT.U32.AND P4, PT, R0, R5, PT ;  /* 0x000000050000720c */ /* 0x000fe20003f84070 */
[----:B------:R-:W-:Y:S01]  /*1480*/  IMAD.MOV R12, RZ, RZ, -R12 ;  /* 0x000000ffff0c7224 */ /* 0x000fe200078e0a0c */
[C---:B------:R-:W-:Y:S01]  /*1490*/  LOP3.LUT R14, R8.reuse, 0x50, RZ, 0xfc, !PT ;  /* 0x00000050080e7812 */ /* 0x040fe200078efcff */
[----:B------:R-:W-:Y:S01]  /*14a0*/  IMAD.MOV.U32 R42, RZ, RZ, R13 ;  /* 0x000000ffff2a7224 */ /* 0x000fe200078e000d */
[----:B------:R-:W-:Y:S01]  /*14b0*/  LOP3.LUT R13, R8, 0x54, RZ, 0xfc, !PT ;  /* 0x00000054080d7812 */ /* 0x000fe200078efcff */
[----:B------:R-:W-:Y:S02]  /*14c0*/  IMAD.MOV.U32 R21, RZ, RZ, R19 ;  /* 0x000000ffff157224 */ /* 0x000fe400078e0013 */
[C---:B------:R-:W-:Y:S01]  /*14d0*/  IMAD R19, R0.reuse, R12, R23 ;  /* 0x0000000c00137224 */ /* 0x040fe200078e0217 */
[----:B------:R-:W-:Y:S01]  /*14e0*/  IABS R12, R14 ;  /* 0x0000000e000c7213 */ /* 0x000fe20000000000 */
[----:B------:R-:W-:Y:S01]  /*14f0*/  @!P3 IMAD.MOV R42, RZ, RZ, -R42 ;  /* 0x000000ffff2ab224 */ /* 0x000fe200078e0a2a */
[C---:B------:R-:W-:Y:S01]  /*1500*/  ISETP.GT.U32.AND P3, PT, R0.reuse, R17, PT ;  /* 0x000000110000720c */ /* 0x040fe20003f64070 */
[----:B------:R-:W-:Y:S01]  /*1510*/  @!P5 IMAD.IADD R11, R11, 0x1, -R0 ;  /* 0x000000010b0bd824 */ /* 0x000fe200078e0a00 */
[----:B------:R-:W-:Y:S01]  /*1520*/  ISETP.GT.U32.AND P5, PT, R0, R19, PT ;  /* 0x000000130000720c */ /* 0x000fe20003fa4070 */
[----:B------:R-:W-:Y:S01]  /*1530*/  IMAD.MOV.U32 R40, RZ, RZ, R7 ;  /* 0x000000ffff287224 */ /* 0x000fe200078e0007 */
[----:B------:R-:W-:Y:S01]  /*1540*/  @!P4 IADD3 R5, R5, -R0, RZ ;  /* 0x800000000505c210 */ /* 0x000fe20007ffe0ff */
[----:B------:R-:W-:Y:S01]  /*1550*/  IMAD.HI.U32 R7, R10, R21, RZ ;  /* 0x000000150a077227 */ /* 0x000fe200078e00ff */
[----:B------:R-:W-:-:S02]  /*1560*/  IABS R23, R13 ;  /* 0x0000000d00177213 */ /* 0x000fc40000000000 */
[----:B------:R-:W-:Y:S01]  /*1570*/  @!P6 IADD3 R40, -R40, RZ, RZ ;  /* 0x000000ff2828e210 */ /* 0x000fe20007ffe1ff */
[----:B------:R-:W-:Y:S01]  /*1580*/  IMAD.MOV R7, RZ, RZ, -R7 ;  /* 0x000000ffff077224 */ /* 0x000fe200078e0a07 */
[C---:B------:R-:W-:Y:S01]  /*1590*/  ISETP.GT.U32.AND P6, PT, R0.reuse, R15, PT ;  /* 0x0000000f0000720c */ /* 0x040fe20003fc4070 */
[----:B------:R-:W-:Y:S01]  /*15a0*/  IMAD.MOV.U32 R44, RZ, RZ, R5 ;  /* 0x000000ffff2c7224 */ /* 0x000fe200078e0005 */
[----:B------:R-:W-:Y:S01]  /*15b0*/  ISETP.GE.AND P4, PT, R25, RZ, PT ;  /* 0x000000ff1900720c */ /* 0x000fe20003f86270 */
[----:B------:R-:W-:Y:S01]  /*15c0*/  @!P3 IMAD.IADD R17, R17, 0x1, -R0 ;  /* 0x000000011111b824 */ /* 0x000fe200078e0a00 */
[----:B------:R-:W-:Y:S01]  /*15d0*/  IABS R25, R31 ;  /* 0x0000001f00197213 */ /* 0x000fe20000000000 */
[C---:B------:R-:W-:Y:S01]  /*15e0*/  IMAD R7, R0.reuse, R7, R21 ;  /* 0x0000000700077224 */ /* 0x040fe200078e0215 */
[----:B------:R-:W-:Y:S01]  /*15f0*/  @!P5 IADD3 R19, R19, -R0, RZ ;  /* 0x800000001313d210 */ /* 0x000fe20007ffe0ff */
[----:B------:R-:W-:Y:S01]  /*1600*/  IMAD.MOV.U32 R21, RZ, RZ, R12 ;  /* 0x000000ffff157224 */ /* 0x000fe200078e000c */
[----:B------:R-:W-:Y:S01]  /*1610*/  ISETP.GT.U32.AND P5, PT, R0, R17, PT ;  /* 0x000000110000720c */ /* 0x000fe20003fa4070 */
[----:B------:R-:W-:-:S04]  /*1620*/  IMAD.HI.U32 R12, R10, R25, RZ ;  /* 0x000000190a0c7227 */ /* 0x000fc800078e00ff */
[----:B------:R-:W-:Y:S01]  /*1630*/  IMAD.HI.U32 R5, R10, R21, RZ ;  /* 0x000000150a057227 */ /* 0x000fe200078e00ff */
[----:B------:R-:W-:Y:S02]  /*1640*/  @!P6 IADD3 R15, R15, -R0, RZ ;  /* 0x800000000f0fe210 */ /* 0x000fe40007ffe0ff */
[C---:B------:R-:W-:Y:S01]  /*1650*/  ISETP.GT.U32.AND P6, PT, R0.reuse, R11, PT ;  /* 0x0000000b0000720c */ /* 0x040fe20003fc4070 */
[----:B------:R-:W-:Y:S01]  /*1660*/  IMAD.MOV R5, RZ, RZ, -R5 ;  /* 0x000000ffff057224 */ /* 0x000fe200078e0a05 */
[C---:B------:R-:W-:Y:S01]  /*1670*/  ISETP.GT.U32.AND P3, PT, R0.reuse, R15, PT ;  /* 0x0000000f0000720c */ /* 0x040fe20003f64070 */
[----:B------:R-:W-:Y:S02]  /*1680*/  IMAD.MOV R12, RZ, RZ, -R12 ;  /* 0x000000ffff0c7224 */ /* 0x000fe400078e0a0c */
[----:B------:R-:W-:Y:S02]  /*1690*/  IMAD R21, R0, R5, R21 ;  /* 0x0000000500157224 */ /* 0x000fe400078e0215 */
[----:B------:R-:W-:-:S02]  /*16a0*/  @!P5 IMAD.IADD R17, R17, 0x1, -R0 ;  /* 0x000000011111d824 */ /* 0x000fc400078e0a00 */
[----:B------:R-:W-:Y:S01]  /*16b0*/  IMAD.HI.U32 R5, R10, R23, RZ ;  /* 0x000000170a057227 */ /* 0x000fe200078e00ff */
[C---:B------:R-:W-:Y:S02]  /*16c0*/  ISETP.GT.U32.AND P5, PT, R0.reuse, R21, PT ;  /* 0x000000150000720c */ /* 0x040fe40003fa4070 */
[----:B------:R-:W-:Y:S01]  /*16d0*/  MOV R50, R17 ;  /* 0x0000001100327202 */ /* 0x000fe20000000f00 */
[----:B------:R-:W-:Y:S01]  /*16e0*/  IMAD.MOV R5, RZ, RZ, -R5 ;  /* 0x000000ffff057224 */ /* 0x000fe200078e0a05 */
[----:B------:R-:W-:Y:S01]  /*16f0*/  @!P6 IADD3 R11, R11, -R0, RZ ;  /* 0x800000000b0be210 */ /* 0x000fe20007ffe0ff */
[C---:B------:R-:W-:Y:S01]  /*1700*/  IMAD R25, R0.reuse, R12, R25 ;  /* 0x0000000c00197224 */ /* 0x040fe200078e0219 */
[C---:B------:R-:W-:Y:S01]  /*1710*/  ISETP.GT.U32.AND P6, PT, R0.reuse, R7, PT ;  /* 0x000000070000720c */ /* 0x040fe20003fc4070 */
[C---:B------:R-:W-:Y:S02]  /*1720*/  IMAD R23, R0.reuse, R5, R23 ;  /* 0x0000000500177224 */ /* 0x040fe400078e0217 */
[----:B------:R-:W-:Y:S01]  /*1730*/  @!P2 IMAD.MOV R44, RZ, RZ, -R44 ;  /* 0x000000ffff2ca224 */ /* 0x000fe200078e0a2c */
[C---:B------:R-:W-:Y:S01]  /*1740*/  ISETP.GT.U32.AND P2, PT, R0.reuse, R19, PT ;  /* 0x000000130000720c */ /* 0x040fe20003f44070 */
[----:B------:R-:W-:Y:S01]  /*1750*/  @!P4 IMAD.MOV R50, RZ, RZ, -R50 ;  /* 0x000000ffff32c224 */ /* 0x000fe200078e0a32 */
[C---:B------:R-:W-:Y:S01]  /*1760*/  ISETP.GT.U32.AND P4, PT, R0.reuse, R25, PT ;  /* 0x000000190000720c */ /* 0x040fe20003f84070 */
[--C-:B------:R-:W-:Y:S01]  /*1770*/  @!P5 IMAD.IADD R21, R21, 0x1, -R0.reuse ;  /* 0x000000011515d824 */ /* 0x100fe200078e0a00 */
[----:B------:R-:W-:Y:S01]  /*1780*/  ISETP.GT.U32.AND P5, PT, R0, R23, PT ;  /* 0x000000170000720c */ /* 0x000fe20003fa4070 */
[----:B------:R-:W-:Y:S01]  /*1790*/  @!P3 IMAD.IADD R15, R15, 0x1, -R0 ;  /* 0x000000010f0fb824 */ /* 0x000fe200078e0a00 */
[----:B------:R-:W-:Y:S01]  /*17a0*/  ISETP.GE.AND P3, PT, R27, RZ, PT ;  /* 0x000000ff1b00720c */ /* 0x000fe20003f66270 */
[----:B------:R-:W-:-:S02]  /*17b0*/  IMAD.MOV.U32 R46, RZ, RZ, R11 ;  /* 0x000000ffff2e7224 */ /* 0x000fc400078e000b */
[-C--:B------:R-:W-:Y:S02]  /*17c0*/  @!P6 IADD3 R7, R7, -R0.reuse, RZ ;  /* 0x800000000707e210 */ /* 0x080fe40007ffe0ff */
[----:B------:R-:W-:Y:S01]  /*17d0*/  ISETP.GE.AND P6, PT, R14, RZ, PT ;  /* 0x000000ff0e00720c */ /* 0x000fe20003fc6270 */
[----:B------:R-:W-:Y:S01]  /*17e0*/  @!P1 IMAD.MOV R46, RZ, RZ, -R46 ;  /* 0x000000ffff2e9224 */ /* 0x000fe200078e0a2e */
[----:B------:R-:W-:Y:S02]  /*17f0*/  LOP3.LUT R14, R8, 0x5c, RZ, 0xfc, !PT ;  /* 0x0000005c080e7812 */ /* 0x000fe400078efcff */
[----:B------:R-:W-:Y:S02]  /*1800*/  @!P2 IADD3 R19, R19, -R0, RZ ;  /* 0x800000001313a210 */ /* 0x000fe40007ffe0ff */
[----:B------:R-:W-:Y:S01]  /*1810*/  @!P5 IMAD.IADD R23, R23, 0x1, -R0 ;  /* 0x000000011717d824 */ /* 0x000fe200078e0a00 */
[----:B------:R-:W-:Y:S02]  /*1820*/  IABS R27, R14 ;  /* 0x0000000e001b7213 */ /* 0x000fe40000000000 */
[----:B------:R-:W-:Y:S01]  /*1830*/  ISETP.GE.AND P2, PT, R29, RZ, PT ;  /* 0x000000ff1d00720c */ /* 0x000fe20003f46270 */
[----:B------:R-:W-:Y:S01]  /*1840*/  IMAD.MOV.U32 R52, RZ, RZ, R19 ;  /* 0x000000ffff347224 */ /* 0x000fe200078e0013 */
[----:B------:R-:W-:Y:S01]  /*1850*/  IABS R29, R49 ;  /* 0x00000031001d7213 */ /* 0x000fe20000000000 */
[----:B------:R-:W-:Y:S01]  /*1860*/  IMAD.HI.U32 R5, R10, R27, RZ ;  /* 0x0000001b0a057227 */ /* 0x000fe200078e00ff */
[----:B------:R-:W-:-:S02]  /*1870*/  ISETP.GT.U32.AND P5, PT, R0, R23, PT ;  /* 0x000000170000720c */ /* 0x000fc40003fa4070 */
[----:B------:R-:W-:Y:S01]  /*1880*/  @!P4 IADD3 R25, R25, -R0, RZ ;  /* 0x800000001919c210 */ /* 0x000fe20007ffe0ff */
[----:B------:R-:W-:Y:S01]  /*1890*/  IMAD.HI.U32 R11, R10, R29, RZ ;  /* 0x0000001d0a0b7227 */ /* 0x000fe200078e00ff */
[C---:B------:R-:W-:Y:S02]  /*18a0*/  ISETP.GT.U32.AND P1, PT, R0.reuse, R7, PT ;  /* 0x000000070000720c */ /* 0x040fe40003f24070 */
[----:B------:R-:W-:Y:S01]  /*18b0*/  ISETP.GT.U32.AND P4, PT, R0, R25, PT ;  /* 0x000000190000720c */ /* 0x000fe20003f84070 */
[----:B------:R-:W-:Y:S01]  /*18c0*/  IMAD.MOV R5, RZ, RZ, -R5 ;  /* 0x000000ffff057224 */ /* 0x000fe200078e0a05 */
[----:B------:R-:W-:Y:S01]  /*18d0*/  @!P3 IADD3 R52, -R52, RZ, RZ ;  /* 0x000000ff3434b210 */ /* 0x000fe20007ffe1ff */
[----:B------:R-:W-:Y:S01]  /*18e0*/  IMAD.MOV R11, RZ, RZ, -R11 ;  /* 0x000000ffff0b7224 */ /* 0x000fe200078e0a0b */
[----:B------:R-:W-:Y:S01]  /*18f0*/  ISETP.GE.AND P3, PT, R13, RZ, PT ;  /* 0x000000ff0d00720c */ /* 0x000fe20003f66270 */
[C---:B------:R-:W-:Y:S01]  /*1900*/  IMAD R27, R0.reuse, R5, R27 ;  /* 0x00000005001b7224 */ /* 0x040fe200078e021b */
[----:B------:R-:W-:Y:S01]  /*1910*/  MOV R48, R15 ;  /* 0x0000000f00307202 */ /* 0x000fe20000000f00 */
[----:B------:R-:W-:-:S02]  /*1920*/  IMAD R29, R0, R11, R29 ;  /* 0x0000000b001d7224 */ /* 0x000fc400078e021d */
[--C-:B------:R-:W-:Y:S01]  /*1930*/  @!P5 IMAD.IADD R23, R23, 0x1, -R0.reuse ;  /* 0x000000011717d824 */ /* 0x100fe200078e0a00 */
[----:B------:R-:W-:Y:S01]  /*1940*/  ISETP.GT.U32.AND P5, PT, R0, R27, PT ;  /* 0x0000001b0000720c */ /* 0x000fe20003fa4070 */
[----:B------:R-:W-:Y:S01]  /*1950*/  @!P1 IMAD.IADD R7, R7, 0x1, -R0 ;  /* 0x0000000107079824 */ /* 0x000fe200078e0a00 */
[----:B------:R-:W-:Y:S01]  /*1960*/  ISETP.GE.AND P1, PT, R31, RZ, PT ;  /* 0x000000ff1f00720c */ /* 0x000fe20003f26270 */
[----:B------:R-:W-:Y:S01]  /*1970*/  IMAD.HI.U32 R11, R10, R35, RZ ;  /* 0x000000230a0b7227 */ /* 0x000fe200078e00ff */
[----:B------:R-:W-:Y:S02]  /*1980*/  @!P4 IADD3 R25, R25, -R0, RZ ;  /* 0x800000001919c210 */ /* 0x000fe40007ffe0ff */
[----:B------:R-:W-:Y:S01]  /*1990*/  ISETP.GT.U32.AND P4, PT, R0, R29, PT ;  /* 0x0000001d0000720c */ /* 0x000fe20003f84070 */
[----:B------:R-:W-:Y:S01]  /*19a0*/  @!P0 IMAD.MOV R48, RZ, RZ, -R48 ;  /* 0x000000ffff308224 */ /* 0x000fe200078e0a30 */
[----:B------:R-:W-:Y:S01]  /*19b0*/  IABS R31, R51 ;  /* 0x00000033001f7213 */ /* 0x000fe20000000000 */
[----:B------:R-:W-:Y:S01]  /*19c0*/  IMAD.MOV.U32 R8, RZ, RZ, R7 ;  /* 0x000000ffff087224 */ /* 0x000fe200078e0007 */
[----:B------:R-:W-:Y:S01]  /*19d0*/  IADD3 R13, -R11, RZ, RZ ;  /* 0x000000ff0b0d7210 */ /* 0x000fe20007ffe1ff */
[----:B------:R-:W-:Y:S01]  /*19e0*/  IMAD.HI.U32 R11, R10, R39, RZ ;  /* 0x000000270a0b7227 */ /* 0x000fe200078e00ff */
[----:B------:R-:W-:-:S03]  /*19f0*/  ISETP.GT.U32.AND P0, PT, R0, R21, PT ;  /* 0x000000150000720c */ /* 0x000fc60003f04070 */
[--C-:B------:R-:W-:Y:S01]  /*1a00*/  @!P5 IMAD.IADD R27, R27, 0x1, -R0.reuse ;  /* 0x000000011b1bd824 */ /* 0x100fe200078e0a00 */
[----:B------:R-:W-:Y:S01]  /*1a10*/  IADD3 R11, -R11, RZ, RZ ;  /* 0x000000ff0b0b7210 */ /* 0x000fe20007ffe1ff */
[----:B------:R-:W-:Y:S01]  /*1a20*/  IMAD.HI.U32 R5, R10, R31, RZ ;  /* 0x0000001f0a057227 */ /* 0x000fe200078e00ff */
[----:B------:R-:W-:Y:S02]  /*1a30*/  @!P1 IADD3 R25, -R25, RZ, RZ ;  /* 0x000000ff19199210 */ /* 0x000fe40007ffe1ff */
[C---:B------:R-:W-:Y:S01]  /*1a40*/  ISETP.GT.U32.AND P5, PT, R0.reuse, R27, PT ;  /* 0x0000001b0000720c */ /* 0x040fe20003fa4070 */
[----:B------:R-:W-:Y:S01]  /*1a50*/  @!P4 IMAD.IADD R29, R29, 0x1, -R0 ;  /* 0x000000011d1dc824 */ /* 0x000fe200078e0a00 */
[----:B------:R-:W-:Y:S01]  /*1a60*/  ISETP.GE.AND P1, PT, R49, RZ, PT ;  /* 0x000000ff3100720c */ /* 0x000fe20003f26270 */
[----:B------:R-:W-:Y:S02]  /*1a70*/  IMAD.MOV R5, RZ, RZ, -R5 ;  /* 0x000000ffff057224 */ /* 0x000fe400078e0a05 */
[C---:B------:R-:W-:Y:S01]  /*1a80*/  IMAD R35, R0.reuse, R13, R35 ;  /* 0x0000000d00237224 */ /* 0x040fe200078e0223 */
[C---:B------:R-:W-:Y:S01]  /*1a90*/  ISETP.GT.U32.AND P4, PT, R0.reuse, R29, PT ;  /* 0x0000001d0000720c */ /* 0x040fe20003f84070 */
[----:B------:R-:W-:Y:S01]  /*1aa0*/  IMAD R31, R0, R5, R31 ;  /* 0x00000005001f7224 */ /* 0x000fe200078e021f */
[----:B------:R-:W-:Y:S01]  /*1ab0*/  @!P0 IADD3 R21, R21, -R0, RZ ;  /* 0x8000000015158210 */ /* 0x000fe20007ffe0ff */
[----:B------:R-:W-:Y:S01]  /*1ac0*/  IMAD.HI.U32 R5, R10, R33, RZ ;  /* 0x000000210a057227 */ /* 0x000fe200078e00ff */
[----:B------:R-:W-:-:S03]  /*1ad0*/  ISETP.GE.AND P0, PT, R14, RZ, PT ;  /* 0x000000ff0e00720c */ /* 0x000fc60003f06270 */
[----:B------:R-:W-:Y:S02]  /*1ae0*/  IMAD.MOV R12, RZ, RZ, -R5 ;  /* 0x000000ffff0c7224 */ /* 0x000fe400078e0a05 */
[----:B------:R-:W-:Y:S01]  /*1af0*/  @!P5 IMAD.IADD R27, R27, 0x1, -R0 ;  /* 0x000000011b1bd824 */ /* 0x000fe200078e0a00 */
[C---:B------:R-:W-:Y:S01]  /*1b00*/  ISETP.GT.U32.AND P5, PT, R0.reuse, R31, PT ;  /* 0x0000001f0000720c */ /* 0x040fe20003fa4070 */
[----:B------:R-:W-:Y:S02]  /*1b10*/  IMAD R33, R0, R12, R33 ;  /* 0x0000000c00217224 */ /* 0x000fe400078e0221 */
[----:B------:R-:W-:Y:S01]  /*1b20*/  @!P4 IADD3 R29, R29, -R0, RZ ;  /* 0x800000001d1dc210 */ /* 0x000fe20007ffe0ff */
[----:B------:R-:W-:Y:S02]  /*1b30*/  IMAD.HI.U32 R5, R10, R37, RZ ;  /* 0x000000250a057227 */ /* 0x000fe400078e00ff */
[----:B------:R-:W-:Y:S02]  /*1b40*/  ISETP.GT.U32.AND P4, PT, R0, R33, PT ;  /* 0x000000210000720c */ /* 0x000fe40003f84070 */
[----:B------:R-:W-:Y:S01]  /*1b50*/  IMAD R12, R3, 0x200, R94 ;  /* 0x00000200030c7824 */ /* 0x000fe200078e025e */
[----:B------:R-:W-:Y:S01]  /*1b60*/  @!P1 IADD3 R29, -R29, RZ, RZ ;  /* 0x000000ff1d1d9210 */ /* 0x000fe20007ffe1ff */
[----:B------:R-:W-:-:S02]  /*1b70*/  IMAD.MOV R5, RZ, RZ, -R5 ;  /* 0x000000ffff057224 */ /* 0x000fc400078e0a05 */
[C---:B------:R-:W-:Y:S01]  /*1b80*/  IMAD R39, R0.reuse, R11, R39 ;  /* 0x0000000b00277224 */ /* 0x040fe200078e0227 */
[----:B------:R-:W-:Y:S01]  /*1b90*/  IABS R11, R12 ;  /* 0x0000000c000b7213 */ /* 0x000fe20000000000 */
[----:B------:R-:W-:Y:S01]  /*1ba0*/  @!P5 IMAD.IADD R31, R31, 0x1, -R0 ;  /* 0x000000011f1fd824 */ /* 0x000fe200078e0a00 */
[----:B------:R-:W-:Y:S01]  /*1bb0*/  ISETP.GT.U32.AND P5, PT, R0, R35, PT ;  /* 0x000000230000720c */ /* 0x000fe20003fa4070 */
[C---:B------:R-:W-:Y:S01]  /*1bc0*/  VIADD R15, R12.reuse, 0x80 ;  /* 0x000000800c0f7836 */ /* 0x040fe20000000000 */
[----:B------:R-:W-:Y:S01]  /*1bd0*/  IADD3 R13, R12, 0x180, RZ ;  /* 0x000001800c0d7810 */ /* 0x000fe20007ffe0ff */
[----:B------:R-:W-:Y:S01]  /*1be0*/  IMAD R37, R0, R5, R37 ;  /* 0x0000000500257224 */ /* 0x000fe200078e0225 */
[----:B------:R-:W-:Y:S01]  /*1bf0*/  @!P4 IADD3 R33, R33, -R0, RZ ;  /* 0x800000002121c210 */ /* 0x000fe20007ffe0ff */
[----:B------:R-:W-:Y:S01]  /*1c00*/  VIADD R14, R12, 0x100 ;  /* 0x000001000c0e7836 */ /* 0x000fe20000000000 */
[----:B------:R-:W-:Y:S01]  /*1c10*/  ISETP.GT.U32.AND P4, PT, R0, R31, PT ;  /* 0x0000001f0000720c */ /* 0x000fe20003f84070 */
[----:B------:R-:W-:Y:S01]  /*1c20*/  IMAD.HI.U32 R10, R10, R41, RZ ;  /* 0x000000290a0a7227 */ /* 0x000fe200078e00ff */
[----:B------:R-:W-:-:S02]  /*1c30*/  IABS R17, R15 ;  /* 0x0000000f00117213 */ /* 0x000fc40000000000 */
[----:B------:R-:W-:Y:S01]  /*1c40*/  IABS R19, R14 ;  /* 0x0000000e00137213 */ /* 0x000fe20000000000 */
[----:B------:R-:W-:Y:S01]  /*1c50*/  IMAD.HI.U32 R3, R4, R11, RZ ;  /* 0x0000000b04037227 */ /* 0x000fe200078e00ff */
[----:B------:R-:W-:Y:S02]  /*1c60*/  IABS R43, R13 ;  /* 0x0000000d002b7213 */ /* 0x000fe40000000000 */
[----:B------:R-:W-:Y:S01]  /*1c70*/  @!P5 IADD3 R35, R35, -R0, RZ ;  /* 0x800000002323d210 */ /* 0x000fe20007ffe0ff */
[----:B------:R-:W-:Y:S01]  /*1c80*/  IMAD.MOV R45, RZ, RZ, -R10 ;  /* 0x000000ffff2d7224 */ /* 0x000fe200078e0a0a */
[C---:B------:R-:W-:Y:S01]  /*1c90*/  ISETP.GT.U32.AND P5, PT, R0.reuse, R33, PT ;  /* 0x000000210000720c */ /* 0x040fe20003fa4070 */
[----:B------:R-:W-:Y:S01]  /*1ca0*/  @!P2 IMAD.MOV R8, RZ, RZ, -R8 ;  /* 0x000000ffff08a224 */ /* 0x000fe200078e0a08 */
[C---:B------:R-:W-:Y:S01]  /*1cb0*/  ISETP.GT.U32.AND P2, PT, R0.reuse, R35, PT ;  /* 0x000000230000720c */ /* 0x040fe20003f44070 */
[----:B------:R-:W-:Y:S01]  /*1cc0*/  @!P4 IMAD.IADD R31, R31, 0x1, -R0 ;  /* 0x000000011f1fc824 */ /* 0x000fe200078e0a00 */
[----:B------:R-:W-:Y:S01]  /*1cd0*/  ISETP.GT.U32.AND P4, PT, R0, R37, PT ;  /* 0x000000250000720c */ /* 0x000fe20003f84070 */
[----:B------:R-:W-:-:S02]  /*1ce0*/  IMAD.MOV R10, RZ, RZ, -R3 ;  /* 0x000000ffff0a7224 */ /* 0x000fc400078e0a03 */
[----:B------:R-:W-:-:S04]  /*1cf0*/  IMAD.HI.U32 R3, R4, R17, RZ ;  /* 0x0000001104037227 */ /* 0x000fc800078e00ff */
[----:B------:R-:W-:Y:S01]  /*1d00*/  IMAD.HI.U32 R5, R4, R19, RZ ;  /* 0x0000001304057227 */ /* 0x000fe200078e00ff */
[----:B------:R-:W-:Y:S02]  /*1d10*/  IADD3 R3, -R3, RZ, RZ ;  /* 0x000000ff03037210 */ /* 0x000fe40007ffe1ff */
[----:B------:R-:W-:Y:S01]  /*1d20*/  @!P5 IADD3 R33, R33, -R0, RZ ;  /* 0x800000002121d210 */ /* 0x000fe20007ffe0ff */
[----:B------:R-:W-:Y:S01]  /*1d30*/  IMAD.MOV R5, RZ, RZ, -R5 ;  /* 0x000000ffff057224 */ /* 0x000fe200078e0a05 */
[----:B------:R-:W-:Y:S01]  /*1d40*/  ISETP.GT.U32.AND P5, PT, R0, R39, PT ;  /* 0x000000270000720c */ /* 0x000fe20003fa4070 */
[----:B------:R-:W-:Y:S01]  /*1d50*/  IMAD R7, R2, R10, R11 ;  /* 0x0000000a02077224 */ /* 0x000fe200078e020b */
[----:B------:R-:W-:Y:S01]  /*1d60*/  @!P4 IADD3 R37, R37, -R0, RZ ;  /* 0x800000002525c210 */ /* 0x000fe20007ffe0ff */
[----:B------:R-:W-:Y:S02]  /*1d70*/  IMAD R41, R0, R45, R41 ;  /* 0x0000002d00297224 */ /* 0x000fe400078e0229 */
[C---:B------:R-:W-:Y:S01]  /*1d80*/  IMAD R11, R2.reuse, R3, R17 ;  /* 0x00000003020b7224 */ /* 0x040fe200078e0211 */
[C---:B------:R-:W-:Y:S01]  /*1d90*/  ISETP.GT.U32.AND P4, PT, R2.reuse, R7, PT ;  /* 0x000000070200720c */ /* 0x040fe20003f84070 */
[----:B------:R-:W-:-:S02]  /*1da0*/  IMAD R17, R2, R5, R19 ;  /* 0x0000000502117224 */ /* 0x000fc400078e0213 */
[----:B------:R-:W-:Y:S01]  /*1db0*/  IMAD.MOV.U32 R10, RZ, RZ, R21 ;  /* 0x000000ffff0a7224 */ /* 0x000fe200078e0015 */
[----:B------:R-:W-:Y:S01]  /*1dc0*/  LOP3.LUT R21, RZ, R58, RZ, 0x33, !PT ;  /* 0x0000003aff157212 */ /* 0x000fe200078e33ff */
[----:B------:R-:W-:Y:S01]  /*1dd0*/  @!P2 IMAD.IADD R35, R35, 0x1, -R0 ;  /* 0x000000012323a824 */ /* 0x000fe200078e0a00 */
[----:B------:R-:W-:Y:S01]  /*1de0*/  ISETP.GT.U32.AND P2, PT, R0, R41, PT ;  /* 0x000000290000720c */ /* 0x000fe20003f44070 */
[----:B------:R-:W-:Y:S01]  /*1df0*/  @!P6 IMAD.MOV R10, RZ, RZ, -R10 ;  /* 0x000000ffff0ae224 */ /* 0x000fe200078e0a0a */
[C---:B------:R-:W-:Y:S01]  /*1e00*/  ISETP.GT.U32.AND P6, PT, R2.reuse, R17, PT ;  /* 0x000000110200720c */ /* 0x040fe20003fc4070 */
[----:B------:R-:W-:Y:S01]  /*1e10*/  @!P3 IMAD.MOV R23, RZ, RZ, -R23 ;  /* 0x000000ffff17b224 */ /* 0x000fe200078e0a17 */
[----:B------:R-:W-:Y:S01]  /*1e20*/  ISETP.GT.U32.AND P3, PT, R2, R11, PT ;  /* 0x0000000b0200720c */ /* 0x000fe20003f64070 */
[----:B------:R-:W-:-:S04]  /*1e30*/  IMAD.HI.U32 R4, R4, R43, RZ ;  /* 0x0000002b04047227 */ /* 0x000fc800078e00ff */
[----:B------:R-:W-:Y:S02]  /*1e40*/  IMAD.MOV R4, RZ, RZ, -R4 ;  /* 0x000000ffff047224 */ /* 0x000fe400078e0a04 */
[----:B------:R-:W-:Y:S02]  /*1e50*/  @!P4 IMAD.IADD R7, R7, 0x1, -R2 ;  /* 0x000000010707c824 */ /* 0x000fe400078e0a02 */
[C---:B------:R-:W-:Y:S01]  /*1e60*/  IMAD R19, R2.reuse, R4, R43 ;  /* 0x0000000402137224 */ /* 0x040fe200078e022b */
[----:B------:R-:W-:Y:S01]  /*1e70*/  @!P2 IADD3 R41, R41, -R0, RZ ;  /* 0x800000002929a210 */ /* 0x000fe20007ffe0ff */
[----:B------:R-:W-:Y:S01]  /*1e80*/  @!P5 IMAD.IADD R39, R39, 0x1, -R0 ;  /* 0x000000012727d824 */ /* 0x000fe200078e0a00 */
[----:B------:R-:W-:Y:S01]  /*1e90*/  @!P6 IADD3 R17, R17, -R2, RZ ;  /* 0x800000021111e210 */ /* 0x000fe20007ffe0ff */
[----:B------:R-:W-:Y:S01]  /*1ea0*/  @!P3 IMAD.IADD R11, R11, 0x1, -R2 ;  /* 0x000000010b0bb824 */ /* 0x000fe200078e0a02 */
[----:B------:R-:W-:Y:S01]  /*1eb0*/  ISETP.GT.U32.AND P5, PT, R2, R19, PT ;  /* 0x000000130200720c */ /* 0x000fe20003fa4070 */
[----:B------:R-:W-:Y:S01]  /*1ec0*/  @!P0 IMAD.MOV R27, RZ, RZ, -R27 ;  /* 0x000000ffff1b8224 */ /* 0x000fe200078e0a1b */
[----:B------:R-:W-:Y:S01]  /*1ed0*/  ISETP.GT.U32.AND P2, PT, R0, R37, PT ;  /* 0x000000250000720c */ /* 0x000fe20003f44070 */
[----:B------:R-:W-:Y:S01]  /*1ee0*/  IMAD.SHL.U32 R3, R94, 0x4, RZ ;  /* 0x000000045e037824 */ /* 0x000fe200078e00ff */
[----:B------:R-:W-:-:S02]  /*1ef0*/  ISETP.GT.U32.AND P3, PT, R0, R41, PT ;  /* 0x000000290000720c */ /* 0x000fc40003f64070 */
[----:B------:R-:W-:Y:S02]  /*1f00*/  ISETP.GT.U32.AND P6, PT, R2, R7, PT ;  /* 0x000000070200720c */ /* 0x000fe40003fc4070 */
[----:B------:R-:W-:Y:S02]  /*1f10*/  ISETP.GT.U32.AND P4, PT, R0, R39, PT ;  /* 0x000000270000720c */ /* 0x000fe40003f84070 */
[C---:B------:R-:W-:Y:S02]  /*1f20*/  ISETP.GT.U32.AND P0, PT, R2.reuse, R11, PT ;  /* 0x0000000b0200720c */ /* 0x040fe40003f04070 */
[----:B------:R-:W-:Y:S01]  /*1f30*/  SHF.R.U32.HI R4, RZ, 0x1, R59 ;  /* 0x00000001ff047819 */ /* 0x000fe2000001163b */
[----:B------:R-:W-:Y:S01]  /*1f40*/  @!P5 IMAD.IADD R19, R19, 0x1, -R2 ;  /* 0x000000011313d824 */ /* 0x000fe200078e0a02 */
[----:B------:R-:W-:Y:S01]  /*1f50*/  ISETP.GT.U32.AND P5, PT, R2, R17, PT ;  /* 0x000000110200720c */ /* 0x000fe20003fa4070 */
[----:B------:R-:W-:Y:S01]  /*1f60*/  @!P2 IMAD.IADD R37, R37, 0x1, -R0 ;  /* 0x000000012525a824 */ /* 0x000fe200078e0a00 */
[----:B------:R-:W-:-:S02]  /*1f70*/  ISETP.GE.AND P2, PT, R51, RZ, PT ;  /* 0x000000ff3300720c */ /* 0x000fc40003f46270 */
[----:B------:R-:W-:Y:S01]  /*1f80*/  @!P3 IADD3 R41, R41, -R0, RZ ;  /* 0x800000002929b210 */ /* 0x000fe20007ffe0ff */
[----:B------:R-:W-:Y:S01]  /*1f90*/  @!P6 IMAD.IADD R7, R7, 0x1, -R2 ;  /* 0x000000010707e824 */ /* 0x000fe200078e0a02 */
[----:B------:R-:W-:Y:S01]  /*1fa0*/  ISETP.GE.AND P3, PT, R54, RZ, PT ;  /* 0x000000ff3600720c */ /* 0x000fe20003f66270 */
[----:B------:R-:W-:Y:S01]  /*1fb0*/  @!P4 IMAD.IADD R39, R39, 0x1, -R0 ;  /* 0x000000012727c824 */ /* 0x000fe200078e0a00 */
[----:B------:R-:W-:Y:S01]  /*1fc0*/  ISETP.GE.AND P6, PT, R55, RZ, PT ;  /* 0x000000ff3700720c */ /* 0x000fe20003fc6270 */
[----:B------:R-:W-:Y:S01]  /*1fd0*/  @!P0 IMAD.IADD R11, R11, 0x1, -R2 ;  /* 0x000000010b0b8824 */ /* 0x000fe200078e0a02 */
[----:B------:R-:W-:Y:S02]  /*1fe0*/  ISETP.GE.AND P4, PT, R53, RZ, PT ;  /* 0x000000ff3500720c */ /* 0x000fe40003f86270 */
[----:B------:R-:W-:Y:S02]  /*1ff0*/  ISETP.GT.U32.AND P1, PT, R2, R19, PT ;  /* 0x000000130200720c */ /* 0x000fe40003f24070 */
[----:B------:R-:W-:Y:S01]  /*2000*/  LOP3.LUT R232, R3, R4, RZ, 0x3c, !PT ;  /* 0x0000000403e87212 */ /* 0x000fe200078e3cff */
[----:B------:R-:W-:Y:S01]  /*2010*/  @!P2 IMAD.MOV R31, RZ, RZ, -R31 ;  /* 0x000000ffff1fa224 */ /* 0x000fe200078e0a1f */
[----:B------:R-:W1:Y:S01]  /*2020*/  LDC.64 R4, c[0x0][0x238] ;  /* 0x00008e00ff047b82 */ /* 0x000e620000000a00 */
[----:B------:R-:W-:-:S02]  /*2030*/  ISETP.GE.AND P0, PT, R56, RZ, PT ;  /* 0x000000ff3800720c */ /* 0x000fc40003f06270 */
[----:B------:R-:W-:Y:S01]  /*2040*/  @!P3 IMAD.MOV R35, RZ, RZ, -R35 ;  /* 0x000000ffff23b224 */ /* 0x000fe200078e0a23 */
[----:B------:R-:W-:Y:S01]  /*2050*/  ISETP.GE.AND P2, PT, R12, RZ, PT ;  /* 0x000000ff0c00720c */ /* 0x000fe20003f46270 */
[----:B------:R-:W-:Y:S01]  /*2060*/  @!P6 IMAD.MOV R37, RZ, RZ, -R37 ;  /* 0x000000ffff25e224 */ /* 0x000fe200078e0a25 */
[----:B------:R-:W-:Y:S01]  /*2070*/  ISETP.GE.AND P3, PT, R15, RZ, PT ;  /* 0x000000ff0f00720c */ /* 0x000fe20003f66270 */
[----:B------:R-:W-:Y:S01]  /*2080*/  STL [R1+0x95c], R232 ;  /* 0x00095ce801007387 */ /* 0x000fe20000100800 */
[----:B------:R-:W-:Y:S01]  /*2090*/  @!P4 IADD3 R33, -R33, RZ, RZ ;  /* 0x000000ff2121c210 */ /* 0x000fe20007ffe1ff */
[----:B------:R-:W-:Y:S01]  /*20a0*/  @!P1 IMAD.IADD R19, R19, 0x1, -R2 ;  /* 0x0000000113139824 */ /* 0x000fe200078e0a02 */
[----:B------:R-:W-:Y:S01]  /*20b0*/  ISETP.GE.AND P6, PT, R13, RZ, PT ;  /* 0x000000ff0d00720c */ /* 0x000fe20003fc6270 */
[----:B------:R-:W-:Y:S01]  /*20c0*/  STL.64 [R1+0xb60], R14 ;  /* 0x000b600e01007387 */ /* 0x000fe20000100a00 */
[----:B------:R-:W-:Y:S02]  /*20d0*/  ISETP.GE.AND P4, PT, R14, RZ, PT ;  /* 0x000000ff0e00720c */ /* 0x000fe40003f86270 */
[----:B------:R-:W-:Y:S01]  /*20e0*/  @!P5 IADD3 R17, R17, -R2, RZ ;  /* 0x800000021111d210 */ /* 0x000fe20007ffe0ff */
[----:B------:R2:W-:Y:S01]  /*20f0*/  STL.64 [R1+0xb68], R12 ;  /* 0x000b680c01007387 */ /* 0x0005e20000100a00 */
[----:B------:R-:W2:Y:S01]  /*2100*/  LDC.64 R2, c[0x0][0x230] ;  /* 0x00008c00ff027b82 */ /* 0x000ea20000000a00 */
[----:B------:R-:W-:Y:S01]  /*2110*/  ISETP.NE.AND P1, PT, R58, RZ, PT ;  /* 0x000000ff3a00720c */ /* 0x000fe20003f25270 */
[----:B------:R-:W-:Y:S01]  /*2120*/  @!P2 IMAD.MOV R7, RZ, RZ, -R7 ;  /* 0x000000ffff07a224 */ /* 0x000fe200078e0a07 */
[----:B------:R-:W-:Y:S01]  /*2130*/  @!P0 IADD3 R39, -R39, RZ, RZ ;  /* 0x000000ff27278210 */ /* 0x000fe20007ffe1ff */
[----:B------:R-:W-:Y:S01]  /*2140*/  @!P3 IMAD.MOV R11, RZ, RZ, -R11 ;  /* 0x000000ffff0bb224 */ /* 0x000fe200078e0a0b */
[----:B------:R-:W-:-:S02]  /*2150*/  ISETP.NE.AND P0, PT, R57, RZ, PT ;  /* 0x000000ff3900720c */ /* 0x000fc40003f05270 */
[----:B------:R-:W-:Y:S01]  /*2160*/  @!P6 IMAD.MOV R19, RZ, RZ, -R19 ;  /* 0x000000ffff13e224 */ /* 0x000fe200078e0a13 */
[----:B------:R-:W-:Y:S02]  /*2170*/  LOP3.LUT R0, RZ, R57, RZ, 0x33, !PT ;  /* 0x00000039ff007212 */ /* 0x000fe400078e33ff */
[----:B------:R-:W-:Y:S02]  /*2180*/  @!P4 IADD3 R17, -R17, RZ, RZ ;  /* 0x000000ff1111c210 */ /* 0x000fe40007ffe1ff */
[----:B------:R-:W-:Y:S02]  /*2190*/  ISETP.GE.AND P5, PT, R47, RZ, PT ;  /* 0x000000ff2f00720c */ /* 0x000fe40003fa6270 */
[C---:B------:R-:W-:Y:S02]  /*21a0*/  SEL R43, R21.reuse, R16, !P1 ;  /* 0x00000010152b7207 */ /* 0x040fe40004800000 */
[C---:B------:R-:W-:Y:S02]  /*21b0*/  SEL R47, R21.reuse, R8, !P1 ;  /* 0x00000008152f7207 */ /* 0x040fe40004800000 */
[----:B------:R-:W-:-:S02]  /*21c0*/  SEL R49, R21, R10, !P1 ;  /* 0x0000000a15317207 */ /* 0x000fc40004800000 */
[C---:B------:R-:W-:Y:S02]  /*21d0*/  SEL R8, R0.reuse, R7, !P0 ;  /* 0x0000000700087207 */ /* 0x040fe40004000000 */
[C---:B------:R-:W-:Y:S02]  /*21e0*/  SEL R10, R0.reuse, R11, !P0 ;  /* 0x0000000b000a7207 */ /* 0x040fe40004000000 */
[----:B------:R-:W-:Y:S01]  /*21f0*/  SEL R16, R0, R17, !P0 ;  /* 0x0000001100107207 */ /* 0x000fe20004000000 */
[----:B--2---:R-:W-:Y:S01]  /*2200*/  IMAD R13, R8, R3, RZ ;  /* 0x00000003080d7224 */ /* 0x004fe200078e02ff */
[----:B------:R-:W-:Y:S01]  /*2210*/  SEL R252, R0, R19, !P0 ;  /* 0x0000001300fc7207 */ /* 0x000fe20004000000 */
[----:B-1----:R-:W-:Y:S01]  /*2220*/  IMAD R0, R233, R5, RZ ;  /* 0x00000005e9007224 */ /* 0x002fe200078e02ff */
[C---:B------:R-:W-:Y:S01]  /*2230*/  SEL R45, R21.reuse, R30, !P1 ;  /* 0x0000001e152d7207 */ /* 0x040fe20004800000 */
[-C--:B------:R-:W-:Y:S01]  /*2240*/  IMAD R12, R10, R3.reuse, RZ ;  /* 0x000000030a0c7224 */ /* 0x080fe200078e02ff */
[C---:B------:R-:W-:Y:S01]  /*2250*/  SEL R18, R21.reuse, R18, !P1 ;  /* 0x0000001215127207 */ /* 0x040fe20004800000 */
[-C--:B------:R-:W-:Y:S01]  /*2260*/  IMAD R9, R16, R3.reuse, RZ ;  /* 0x0000000310097224 */ /* 0x080fe200078e02ff */
[----:B------:R-:W-:Y:S01]  /*2270*/  LEA R30, P0, R0, UR4, 0x2 ;  /* 0x00000004001e7c11 */ /* 0x000fe2000f8010ff */
[----:B------:R-:W-:Y:S01]  /*2280*/  IMAD R252, R252, R3, RZ ;  /* 0x00000003fcfc7224 */ /* 0x000fe200078e02ff */
[C---:B------:R-:W-:Y:S01]  /*2290*/  SEL R28, R21.reuse, R28, !P1 ;  /* 0x0000001c151c7207 */ /* 0x040fe20004800000 */
[----:B------:R-:W-:Y:S01]  /*22a0*/  STL [R1+0x508], R13 ;  /* 0x0005080d01007387 */ /* 0x000fe20000100800 */
[----:B------:R-:W-:Y:S01]  /*22b0*/  LEA.HI.X.SX32 R3, R0, UR5, 0x2, P0 ;  /* 0x0000000500037c11 */ /* 0x000fe200080f16ff */
[----:B------:R-:W-:Y:S01]  /*22c0*/  ULDC UR5, c[0x0][0x240] ;  /* 0x0000900000057ab9 */ /* 0x000fe20000000800 */
[----:B------:R-:W-:Y:S01]  /*22d0*/  SEL R20, R21, R20, !P1 ;  /* 0x0000001415147207 */ /* 0x000fe20004800000 */
[----:B------:R-:W-:Y:S01]  /*22e0*/  IMAD R15, R43, UR5, RZ ;  /* 0x000000052b0f7c24 */ /* 0x000fe2000f8e02ff */
[C---:B------:R-:W-:Y:S01]  /*22f0*/  SEL R22, R21.reuse, R22, !P1 ;  /* 0x0000001615167207 */ /* 0x040fe20004800000 */
[----:B------:R-:W-:Y:S01]  /*2300*/  IMAD R18, R18, UR5, RZ ;  /* 0x0000000512127c24 */ /* 0x000fe2000f8e02ff */
[----:B------:R-:W-:Y:S01]  /*2310*/  SEL R24, R21, R24, !P1 ;  /* 0x0000001815187207 */ /* 0x000fe20004800000 */
[----:B------:R-:W-:Y:S01]  /*2320*/  IMAD R53, R28, UR5, RZ ;  /* 0x000000051c357c24 */ /* 0x000fe2000f8e02ff */
[----:B------:R-:W-:Y:S01]  /*2330*/  LEA R28, P0, R15, R30, 0x2 ;  /* 0x0000001e0f1c7211 */ /* 0x000fe200078010ff */
[----:B------:R-:W-:Y:S01]  /*2340*/  IMAD R20, R20, UR5, RZ ;  /* 0x0000000514147c24 */ /* 0x000fe2000f8e02ff */
[C---:B------:R-:W-:Y:S01]  /*2350*/  SEL R26, R21.reuse, R26, !P1 ;  /* 0x0000001a151a7207 */ /* 0x040fe20004800000 */
[----:B------:R-:W-:Y:S01]  /*2360*/  IMAD R22, R22, UR5, RZ ;  /* 0x0000000516167c24 */ /* 0x000fe2000f8e02ff */
[-C--:B------:R-:W-:Y:S01]  /*2370*/  LEA R60, P2, R18, R30.reuse, 0x2 ;  /* 0x0000001e123c7211 */ /* 0x080fe200078410ff */
[----:B------:R-:W-:Y:S01]  /*2380*/  IMAD R55, R24, UR5, RZ ;  /* 0x0000000518377c24 */ /* 0x000fe2000f8e02ff */
[----:B------:R-:W-:Y:S01]  /*2390*/  SEL R63, R21, R29, !P1 ;  /* 0x0000001d153f7207 */ /* 0x000fe20004800000 */
[----:B------:R-:W-:Y:S01]  /*23a0*/  IMAD R54, R26, UR5, RZ ;  /* 0x000000051a367c24 */ /* 0x000fe2000f8e02ff */
[-C--:B------:R-:W-:Y:S01]  /*23b0*/  LEA.HI.X.SX32 R29, R15, R3.reuse, 0x2, P0 ;  /* 0x000000030f1d7211 */ /* 0x080fe200000f16ff */
[----:B------:R-:W-:Y:S01]  /*23c0*/  @!P5 IMAD.MOV R41, RZ, RZ, -R41 ;  /* 0x000000ffff29d224 */ /* 0x000fe200078e0a29 */
[-C--:B------:R-:W-:Y:S01]  /*23d0*/  LEA R58, P0, R20, R30.reuse, 0x2 ;  /* 0x0000001e143a7211 */ /* 0x080fe200078010ff */
[----:B------:R-:W-:Y:S01]  /*23e0*/  STL [R1+0x504], R12 ;  /* 0x0005040c01007387 */ /* 0x000fe20000100800 */
[-C--:B------:R-:W-:Y:S01]  /*23f0*/  LEA.HI.X.SX32 R61, R18, R3.reuse, 0x2, P2 ;  /* 0x00000003123d7211 */ /* 0x080fe200010f16ff */
[----:B------:R-:W-:Y:S01]  /*2400*/  IMAD R45, R45, UR5, RZ ;  /* 0x000000052d2d7c24 */ /* 0x000fe2000f8e02ff */
[----:B------:R-:W-:Y:S01]  /*2410*/  LEA R26, P2, R22, R30, 0x2 ;  /* 0x0000001e161a7211 */ /* 0x000fe200078410ff */
[----:B------:R-:W-:Y:S01]  /*2420*/  STL [R1+0x500], R9 ;  /* 0x0005000901007387 */ /* 0x000fe20000100800 */
[----:B------:R-:W-:Y:S01]  /*2430*/  LEA.HI.X.SX32 R59, R20, R3, 0x2, P0 ;  /* 0x00000003143b7211 */ /* 0x000fe200000f16ff */
[----:B------:R-:W-:Y:S01]  /*2440*/  IMAD R10, R49, UR5, RZ ;  /* 0x00000005310a7c24 */ /* 0x000fe2000f8e02ff */
[C---:B------:R-:W-:Y:S01]  /*2450*/  SEL R32, R21.reuse, R32, !P1 ;  /* 0x0000002015207207 */ /* 0x040fe20004800000 */
[----:B------:R1:W-:Y:S01]  /*2460*/  STL [R1+0x608], R15 ;  /* 0x0006080f01007387 */ /* 0x0003e20000100800 */
[----:B------:R-:W-:Y:S01]  /*2470*/  SEL R51, R21, R25, !P1 ;  /* 0x0000001915337207 */ /* 0x000fe20004800000 */
[----:B------:R-:W-:Y:S01]  /*2480*/  IMAD R19, R47, UR5, RZ ;  /* 0x000000052f137c24 */ /* 0x000fe2000f8e02ff */
[----:B------:R-:W-:Y:S01]  /*2490*/  SEL R62, R21, R27, !P1 ;  /* 0x0000001b153e7207 */ /* 0x000fe20004800000 */
[----:B------:R2:W-:Y:S01]  /*24a0*/  STL [R1+0x588], R18 ;  /* 0x0005881201007387 */ /* 0x0005e20000100800 */
[----:B------:R-:W-:Y:S01]  /*24b0*/  LEA R56, P0, R55, R30, 0x2 ;  /* 0x0000001e37387211 */ /* 0x000fe200078010ff */
[----:B------:R-:W-:Y:S01]  /*24c0*/  IMAD R14, R32, UR5, RZ ;  /* 0x00000005200e7c24 */ /* 0x000fe2000f8e02ff */
[----:B------:R-:W-:Y:S01]  /*24d0*/  IADD3 R25, R2, -0x2, RZ ;  /* 0xfffffffe02197810 */ /* 0x000fe20007ffe0ff */
[----:B------:R-:W-:Y:S01]  /*24e0*/  STL [R1+0x584], R20 ;  /* 0x0005841401007387 */ /* 0x000fe20000100800 */
[----:B------:R-:W-:Y:S01]  /*24f0*/  LEA.HI.X.SX32 R27, R22, R3, 0x2, P2 ;  /* 0x00000003161b7211 */ /* 0x000fe200010f16ff */
[----:B------:R-:W-:Y:S01]  /*2500*/  VIADD R17, R2, 0xfffffffb ;  /* 0xfffffffb02117836 */ /* 0x000fe20000000000 */
[C---:B------:R-:W-:Y:S01]  /*2510*/  SEL R34, R21.reuse, R34, !P1 ;  /* 0x0000002215227207 */ /* 0x040fe20004800000 */
[----:B------:R-:W-:Y:S01]  /*2520*/  STL [R1+0x580], R22 ;  /* 0x0005801601007387 */ /* 0x000fe20000100800 */
[----:B------:R-:W-:Y:S01]  /*2530*/  LEA R24, P2, R54, R30, 0x2 ;  /* 0x0000001e36187211 */ /* 0x000fe200078410ff */
[----:B------:R-:W3:Y:S01]  /*2540*/  S2UR UR4, SR_CgaCtaId ;  /* 0x00000000000479c3 */ /* 0x000ee20000008800 */
[C---:B------:R-:W-:Y:S01]  /*2550*/  SEL R36, R21.reuse, R36, !P1 ;  /* 0x0000002415247207 */ /* 0x040fe20004800000 */
[----:B------:R-:W-:Y:S01]  /*2560*/  STL [R1+0x57c], R55 ;  /* 0x00057c3701007387 */ /* 0x000fe20000100800 */
[C---:B------:R-:W-:Y:S01]  /*2570*/  SEL R38, R21.reuse, R38, !P1 ;  /* 0x0000002615267207 */ /* 0x040fe20004800000 */
[----:B------:R-:W-:Y:S01]  /*2580*/  IMAD R34, R34, UR5, RZ ;  /* 0x0000000522227c24 */ /* 0x000fe2000f8e02ff */
[C---:B------:R-:W-:Y:S01]  /*2590*/  SEL R40, R21.reuse, R40, !P1 ;  /* 0x0000002815287207 */ /* 0x040fe20004800000 */
[----:B------:R4:W-:Y:S01]  /*25a0*/  STL [R1+0x578], R54 ;  /* 0x0005783601007387 */ /* 0x0009e20000100800 */
[C---:B------:R-:W-:Y:S01]  /*25b0*/  SEL R42, R21.reuse, R42, !P1 ;  /* 0x0000002a152a7207 */ /* 0x040fe20004800000 */
[----:B------:R-:W-:Y:S01]  /*25c0*/  IMAD R36, R36, UR5, RZ ;  /* 0x0000000524247c24 */ /* 0x000fe2000f8e02ff */
[C---:B------:R-:W-:Y:S01]  /*25d0*/  SEL R44, R21.reuse, R44, !P1 ;  /* 0x0000002c152c7207 */ /* 0x040fe20004800000 */
[----:B------:R-:W-:Y:S01]  /*25e0*/  IMAD R38, R38, UR5, RZ ;  /* 0x0000000526267c24 */ /* 0x000fe2000f8e02ff */
[C---:B------:R-:W-:Y:S01]  /*25f0*/  SEL R46, R21.reuse, R46, !P1 ;  /* 0x0000002e152e7207 */ /* 0x040fe20004800000 */
[----:B------:R-:W-:Y:S01]  /*2600*/  STL [R1+0x574], R53 ;  /* 0x0005743501007387 */ /* 0x000fe20000100800 */
        /* <DEDUP_REMOVED lines=9> */
[----:B-1----:R-:W-:Y:S01]  /*26a0*/  IMAD R15, R52, UR5, RZ ;  /* 0x00000005340f7c24 */ /* 0x002fe2000f8e02ff */
[----:B------:R-:W-:Y:S01]  /*26b0*/  SEL R33, R21, R33, !P1 ;  /* 0x0000002115217207 */ /* 0x000fe20004800000 */
[----:B--2---:R-:W-:Y:S01]  /*26c0*/  IMAD R18, R23, UR5, RZ ;  /* 0x0000000517127c24 */ /* 0x004fe2000f8e02ff */
[C---:B------:R-:W-:Y:S01]  /*26d0*/  SEL R35, R21.reuse, R35, !P1 ;  /* 0x0000002315237207 */ /* 0x040fe20004800000 */
[----:B------:R1:W-:Y:S01]  /*26e0*/  STL [R1+0x56c], R14 ;  /* 0x00056c0e01007387 */ /* 0x0003e20000100800 */
[C---:B------:R-:W-:Y:S01]  /*26f0*/  SEL R37, R21.reuse, R37, !P1 ;  /* 0x0000002515257207 */ /* 0x040fe20004800000 */
[----:B------:R-:W-:Y:S01]  /*2700*/  IMAD R65, R48, UR5, RZ ;  /* 0x0000000530417c24 */ /* 0x000fe2000f8e02ff */
[C---:B------:R-:W-:Y:S01]  /*2710*/  SEL R39, R21.reuse, R39, !P1 ;  /* 0x0000002715277207 */ /* 0x040fe20004800000 */
[----:B------:R-:W-:Y:S01]  /*2720*/  IMAD R66, R46, UR5, RZ ;  /* 0x000000052e427c24 */ /* 0x000fe2000f8e02ff */
[C---:B------:R-:W-:Y:S01]  /*2730*/  SEL R64, R21.reuse, R41, !P1 ;  /* 0x0000002915407207 */ /* 0x040fe20004800000 */
[----:B------:R-:W-:Y:S01]  /*2740*/  IMAD R41, R50, UR5, RZ ;  /* 0x0000000532297c24 */ /* 0x000fe2000f8e02ff */
[----:B------:R-:W-:Y:S01]  /*2750*/  SEL R6, R21, R6, !P1 ;  /* 0x0000000615067207 */ /* 0x000fe20004800000 */
[----:B------:R-:W-:Y:S01]  /*2760*/  STL [R1+0x568], R34 ;  /* 0x0005682201007387 */ /* 0x000fe20000100800 */
[-C--:B------:R-:W-:Y:S01]  /*2770*/  LEA.HI.X.SX32 R57, R55, R3.reuse, 0x2, P0 ;  /* 0x0000000337397211 */ /* 0x080fe200000f16ff */
[----:B------:R-:W-:Y:S01]  /*2780*/  IMAD R16, R31, UR5, RZ ;  /* 0x000000051f107c24 */ /* 0x000fe2000f8e02ff */
[----:B------:R-:W-:Y:S01]  /*2790*/  ISETP.GE.U32.AND P1, PT, R25, 0x7fffffdf, PT ;  /* 0x7fffffdf1900780c */ /* 0x000fe20003f26070 */
[----:B------:R-:W-:Y:S01]  /*27a0*/  STL [R1+0x564], R36 ;  /* 0x0005642401007387 */ /* 0x000fe20000100800 */
[-C--:B------:R-:W-:Y:S01]  /*27b0*/  LEA R84, P0, R53, R30.reuse, 0x2 ;  /* 0x0000001e35547211 */ /* 0x080fe200078010ff */
[----:B------:R-:W-:Y:S01]  /*27c0*/  IMAD R8, R33, UR5, RZ ;  /* 0x0000000521087c24 */ /* 0x000fe2000f8e02ff */
[-C--:B------:R-:W-:Y:S01]  /*27d0*/  LEA.HI.X.SX32 R25, R54, R3.reuse, 0x2, P2 ;  /* 0x0000000336197211 */ /* 0x080fe200010f16ff */
[----:B------:R-:W-:Y:S01]  /*27e0*/  STL [R1+0x560], R38 ;  /* 0x0005602601007387 */ /* 0x000fe20000100800 */
[-C--:B----4-:R-:W-:Y:S01]  /*27f0*/  LEA R54, P2, R45, R30.reuse, 0x2 ;  /* 0x0000001e2d367211 */ /* 0x090fe200078410ff */
[----:B------:R-:W-:Y:S01]  /*2800*/  VIADD R21, R2, 0xffffffff ;  /* 0xffffffff02157836 */ /* 0x000fe20000000000 */
[-C--:B------:R-:W-:Y:S01]  /*2810*/  LEA.HI.X.SX32 R85, R53, R3.reuse, 0x2, P0 ;  /* 0x0000000335557211 */ /* 0x080fe200000f16ff */
[----:B------:R-:W-:Y:S01]  /*2820*/  STL [R1+0x55c], R40 ;  /* 0x00055c2801007387 */ /* 0x000fe20000100800 */
[-C--:B------:R-:W-:Y:S01]  /*2830*/  LEA R82, P0, R14, R30.reuse, 0x2 ;  /* 0x0000001e0e527211 */ /* 0x080fe200078010ff */
[----:B------:R-:W-:Y:S01]  /*2840*/  VIADD R7, R2, 0xfffffffd ;  /* 0xfffffffd02077836 */ /* 0x000fe20000000000 */
[-C--:B------:R-:W-:Y:S01]  /*2850*/  LEA.HI.X.SX32 R55, R45, R3.reuse, 0x2, P2 ;  /* 0x000000032d377211 */ /* 0x080fe200010f16ff */
[----:B------:R-:W-:Y:S01]  /*2860*/  STL [R1+0x558], R42 ;  /* 0x0005582a01007387 */ /* 0x000fe20000100800 */
[-C--:B------:R-:W-:Y:S01]  /*2870*/  LEA R52, P2, R34, R30.reuse, 0x2 ;  /* 0x0000001e22347211 */ /* 0x080fe200078410ff */
[----:B---3--:R-:W-:Y:S01]  /*2880*/  ULEA UR8, UR4, UR8, 0x18 ;  /* 0x0000000804087291 */ /* 0x008fe2000f8ec03f */
[-C--:B------:R-:W-:Y:S01]  /*2890*/  LEA.HI.X.SX32 R83, R14, R3.reuse, 0x2, P0 ;  /* 0x000000030e537211 */ /* 0x080fe200000f16ff */
[----:B-1----:R-:W-:Y:S01]  /*28a0*/  IMAD R14, R51, UR5, RZ ;  /* 0x00000005330e7c24 */ /* 0x002fe2000f8e02ff */
[-C--:B------:R-:W-:Y:S01]  /*28b0*/  LEA R22, P0, R36, R30.reuse, 0x2 ;  /* 0x0000001e24167211 */ /* 0x080fe200078010ff */
[----:B------:R1:W-:Y:S01]  /*28c0*/  STL [R1+0x554], R44 ;  /* 0x0005542c01007387 */ /* 0x0003e20000100800 */
[-C--:B------:R-:W-:Y:S01]  /*28d0*/  LEA.HI.X.SX32 R53, R34, R3.reuse, 0x2, P2 ;  /* 0x0000000322357211 */ /* 0x080fe200010f16ff */
[----:B------:R-:W-:Y:S01]  /*28e0*/  ULDC UR4, c[0x0][0x230] ;  /* 0x00008c0000047ab9 */ /* 0x000fe20000000800 */
[----:B------:R-:W-:Y:S01]  /*28f0*/  LEA R50, P2, R38, R30, 0x2 ;  /* 0x0000001e26327211 */ /* 0x000fe200078410ff */
[----:B------:R-:W-:Y:S01]  /*2900*/  STL [R1+0x550], R66 ;  /* 0x0005504201007387 */ /* 0x000fe20000100800 */
[----:B------:R-:W-:-:S02]  /*2910*/  LEA.HI.X.SX32 R23, R36, R3, 0x2, P0 ;  /* 0x0000000324177211 */ /* 0x000fc400000f16ff */
[-C--:B------:R-:W-:Y:S01]  /*2920*/  LEA R80, P0, R40, R30.reuse, 0x2 ;  /* 0x0000001e28507211 */ /* 0x080fe200078010ff */
[----:B------:R-:W-:Y:S01]  /*2930*/  STL [R1+0x54c], R65 ;  /* 0x00054c4101007387 */ /* 0x000fe20000100800 */
[-C--:B------:R-:W-:Y:S02]  /*2940*/  LEA.HI.X.SX32 R51, R38, R3.reuse, 0x2, P2 ;  /* 0x0000000326337211 */ /* 0x080fe400010f16ff */
[-C--:B------:R-:W-:Y:S01]  /*2950*/  LEA R48, P2, R42, R30.reuse, 0x2 ;  /* 0x0000001e2a307211 */ /* 0x080fe200078410ff */
[----:B------:R-:W-:Y:S01]  /*2960*/  STL [R1+0x548], R41 ;  /* 0x0005482901007387 */ /* 0x000fe20000100800 */
[-C--:B------:R-:W-:Y:S02]  /*2970*/  LEA.HI.X.SX32 R81, R40, R3.reuse, 0x2, P0 ;  /* 0x0000000328517211 */ /* 0x080fe400000f16ff */
[----:B------:R-:W-:Y:S01]  /*2980*/  LEA R78, P0, R44, R30, 0x2 ;  /* 0x0000001e2c4e7211 */ /* 0x000fe200078010ff */
[----:B------:R2:W-:Y:S01]  /*2990*/  STL [R1+0x544], R15 ;  /* 0x0005440f01007387 */ /* 0x0005e20000100800 */
[----:B------:R-:W-:-:S02]  /*29a0*/  LEA.HI.X.SX32 R49, R42, R3, 0x2, P2 ;  /* 0x000000032a317211 */ /* 0x000fc400010f16ff */
[-C--:B------:R-:W-:Y:S01]  /*29b0*/  LEA R46, P2, R66, R30.reuse, 0x2 ;  /* 0x0000001e422e7211 */ /* 0x080fe200078410ff */
[----:B------:R3:W-:Y:S01]  /*29c0*/  STL [R1+0x540], R19 ;  /* 0x0005401301007387 */ /* 0x0007e20000100800 */
[-C--:B------:R-:W-:Y:S02]  /*29d0*/  LEA.HI.X.SX32 R79, R44, R3.reuse, 0x2, P0 ;  /* 0x000000032c4f7211 */ /* 0x080fe400000f16ff */
[-C--:B------:R-:W-:Y:S01]  /*29e0*/  LEA R76, P0, R65, R30.reuse, 0x2 ;  /* 0x0000001e414c7211 */ /* 0x080fe200078010ff */
[----:B------:R4:W-:Y:S01]  /*29f0*/  STL [R1+0x53c], R10 ;  /* 0x00053c0a01007387 */ /* 0x0009e20000100800 */
[-C--:B------:R-:W-:Y:S02]  /*2a00*/  LEA.HI.X.SX32 R47, R66, R3.reuse, 0x2, P2 ;  /* 0x00000003422f7211 */ /* 0x080fe400010f16ff */
[----:B-1----:R-:W-:Y:S01]  /*2a10*/  LEA R44, P2, R41, R30, 0x2 ;  /* 0x0000001e292c7211 */ /* 0x002fe200078410ff */
[----:B------:R-:W-:Y:S01]  /*2a20*/  STL [R1+0x538], R18 ;  /* 0x0005381201007387 */ /* 0x000fe20000100800 */
[----:B------:R-:W-:-:S02]  /*2a30*/  LEA.HI.X.SX32 R77, R65, R3, 0x2, P0 ;  /* 0x00000003414d7211 */ /* 0x000fc400000f16ff */
[-C--:B------:R-:W-:Y:S01]  /*2a40*/  LEA R74, P0, R15, R30.reuse, 0x2 ;  /* 0x0000001e0f4a7211 */ /* 0x080fe200078010ff */
[----:B------:R1:W-:Y:S01]  /*2a50*/  STL [R1+0x534], R14 ;  /* 0x0005340e01007387 */ /* 0x0003e20000100800 */
[-C--:B------:R-:W-:Y:S02]  /*2a60*/  LEA.HI.X.SX32 R45, R41, R3.reuse, 0x2, P2 ;  /* 0x00000003292d7211 */ /* 0x080fe400010f16ff */
[-C--:B------:R-:W-:Y:S02]  /*2a70*/  LEA R42, P2, R19, R30.reuse, 0x2 ;  /* 0x0000001e132a7211 */ /* 0x080fe400078410ff */
[----:B------:R-:W-:Y:S01]  /*2a80*/  LEA.HI.X.SX32 R75, R15, R3, 0x2, P0 ;  /* 0x000000030f4b7211 */ /* 0x000fe200000f16ff */
[----:B--2---:R-:W-:Y:S01]  /*2a90*/  IMAD R15, R35, UR5, RZ ;  /* 0x00000005230f7c24 */ /* 0x004fe2000f8e02ff */
[----:B------:R-:W-:Y:S02]  /*2aa0*/  LEA R72, P0, R10, R30, 0x2 ;  /* 0x0000001e0a487211 */ /* 0x000fe400078010ff */
[----:B------:R-:W-:-:S02]  /*2ab0*/  IADD3 R11, R2, -0x4, RZ ;  /* 0xfffffffc020b7810 */ /* 0x000fc40007ffe0ff */
[----:B------:R-:W-:Y:S01]  /*2ac0*/  ISETP.GE.U32.AND P5, PT, R17, 0x7fffffdc, PT ;  /* 0x7fffffdc1100780c */ /* 0x000fe20003fa6070 */
[----:B------:R-:W-:Y:S01]  /*2ad0*/  IMAD R17, R62, UR5, RZ ;  /* 0x000000053e117c24 */ /* 0x000fe2000f8e02ff */
[-C--:B------:R-:W-:Y:S01]  /*2ae0*/  LEA.HI.X.SX32 R43, R19, R3.reuse, 0x2, P2 ;  /* 0x00000003132b7211 */ /* 0x080fe200010f16ff */
[----:B---3--:R-:W-:Y:S01]  /*2af0*/  IMAD R19, R4, 0x14, RZ ;  /* 0x0000001404137824 */ /* 0x008fe200078e02ff */
[-C--:B------:R-:W-:Y:S02]  /*2b00*/  LEA R40, P2, R18, R30.reuse, 0x2 ;  /* 0x0000001e12287211 */ /* 0x080fe400078410ff */
[-C--:B------:R-:W-:Y:S01]  /*2b10*/  LEA.HI.X.SX32 R73, R10, R3.reuse, 0x2, P0 ;  /* 0x000000030a497211 */ /* 0x080fe200000f16ff */
[----:B----4-:R-:W-:Y:S01]  /*2b20*/  IMAD R10, R37, UR5, RZ ;  /* 0x00000005250a7c24 */ /* 0x010fe2000f8e02ff */
[----:B------:R-:W-:Y:S01]  /*2b30*/  ISETP.GE.U32.AND P6, PT, R11, 0x7fffffdd, PT ;  /* 0x7fffffdd0b00780c */ /* 0x000fe20003fc6070 */
[----:B------:R-:W-:Y:S01]  /*2b40*/  IMAD R11, R63, UR5, RZ ;  /* 0x000000053f0b7c24 */ /* 0x000fe2000f8e02ff */
[----:B------:R-:W-:Y:S01]  /*2b50*/  LEA R70, P0, R14, R30, 0x2 ;  /* 0x0000001e0e467211 */ /* 0x000fe200078010ff */
[----:B------:R-:W-:Y:S01]  /*2b60*/  STL [R1+0x530], R17 ;  /* 0x0005301101007387 */ /* 0x000fe20000100800 */
[----:B------:R-:W-:-:S02]  /*2b70*/  LEA.HI.X.SX32 R41, R18, R3, 0x2, P2 ;  /* 0x0000000312297211 */ /* 0x000fc400010f16ff */
[-C--:B------:R-:W-:Y:S01]  /*2b80*/  LEA R38, P2, R17, R30.reuse, 0x2 ;  /* 0x0000001e11267211 */ /* 0x080fe200078410ff */
[----:B------:R2:W-:Y:S01]  /*2b90*/  STL [R1+0x52c], R11 ;  /* 0x00052c0b01007387 */ /* 0x0005e20000100800 */
[-C--:B------:R-:W-:Y:S01]  /*2ba0*/  LEA.HI.X.SX32 R71, R14, R3.reuse, 0x2, P0 ;  /* 0x000000030e477211 */ /* 0x080fe200000f16ff */
[----:B-1----:R-:W-:Y:S01]  /*2bb0*/  IMAD R14, R39, UR5, RZ ;  /* 0x00000005270e7c24 */ /* 0x002fe2000f8e02ff */
[-C--:B------:R-:W-:Y:S01]  /*2bc0*/  LEA R68, P0, R11, R30.reuse, 0x2 ;  /* 0x0000001e0b447211 */ /* 0x080fe200078010ff */
[----:B------:R-:W-:Y:S01]  /*2bd0*/  STL [R1+0x528], R16 ;  /* 0x0005281001007387 */ /* 0x000fe20000100800 */
[-C--:B------:R-:W-:Y:S02]  /*2be0*/  LEA.HI.X.SX32 R39, R17, R3.reuse, 0x2, P2 ;  /* 0x0000000311277211 */ /* 0x080fe400010f16ff */
[-C--:B------:R-:W-:Y:S01]  /*2bf0*/  LEA R36, P2, R16, R30.reuse, 0x2 ;  /* 0x0000001e10247211 */ /* 0x080fe200078410ff */
[----:B------:R1:W-:Y:S01]  /*2c00*/  STL [R1+0x524], R8 ;  /* 0x0005240801007387 */ /* 0x0003e20000100800 */
[-C--:B------:R-:W-:Y:S01]  /*2c10*/  LEA.HI.X.SX32 R69, R11, R3.reuse, 0x2, P0 ;  /* 0x000000030b457211 */ /* 0x080fe200000f16ff */
[----:B--2---:R-:W-:Y:S01]  /*2c20*/  IMAD R11, R64, UR5, RZ ;  /* 0x00000005400b7c24 */ /* 0x004fe2000f8e02ff */
[----:B------:R-:W-:Y:S01]  /*2c30*/  LEA R66, P0, R8, R30, 0x2 ;  /* 0x0000001e08427211 */ /* 0x000fe200078010ff */
[----:B------:R-:W-:Y:S01]  /*2c40*/  STL [R1+0x520], R15 ;  /* 0x0005200f01007387 */ /* 0x000fe20000100800 */
[----:B------:R-:W-:-:S02]  /*2c50*/  LEA.HI.X.SX32 R37, R16, R3, 0x2, P2 ;  /* 0x0000000310257211 */ /* 0x000fc400010f16ff */
[CC--:B------:R-:W-:Y:S01]  /*2c60*/  LEA R34, P2, R15.reuse, R30.reuse, 0x2 ;  /* 0x0000001e0f227211 */ /* 0x0c0fe200078410ff */
[----:B------:R2:W-:Y:S01]  /*2c70*/  STL [R1+0x51c], R10 ;  /* 0x00051c0a01007387 */ /* 0x0005e20000100800 */
[-C--:B------:R-:W-:Y:S01]  /*2c80*/  LEA.HI.X.SX32 R67, R8, R3.reuse, 0x2, P0 ;  /* 0x0000000308437211 */ /* 0x080fe200000f16ff */
[----:B-1----:R-:W-:Y:S01]  /*2c90*/  IMAD R8, R6, UR5, RZ ;  /* 0x0000000506087c24 */ /* 0x002fe2000f8e02ff */
[-C--:B------:R-:W-:Y:S01]  /*2ca0*/  LEA R64, P0, R10, R30.reuse, 0x2 ;  /* 0x0000001e0a407211 */ /* 0x080fe200078010ff */
[----:B------:R-:W-:Y:S01]  /*2cb0*/  IMAD.SHL.U32 R6, R12, 0x4, RZ ;  /* 0x000000040c067824 */ /* 0x000fe200078e00ff */
[-C--:B------:R-:W-:Y:S01]  /*2cc0*/  LEA.HI.X.SX32 R35, R15, R3.reuse, 0x2, P2 ;  /* 0x000000030f237211 */ /* 0x080fe200010f16ff */
[----:B------:R-:W-:Y:S01]  /*2cd0*/  STL [R1+0x518], R14 ;  /* 0x0005180e01007387 */ /* 0x000fe20000100800 */
[-C--:B------:R-:W-:Y:S02]  /*2ce0*/  LEA R32, P2, R14, R30.reuse, 0x2 ;  /* 0x0000001e0e207211 */ /* 0x080fe400078410ff */
[----:B------:R-:W-:Y:S01]  /*2cf0*/  LEA.HI.X.SX32 R65, R10, R3, 0x2, P0 ;  /* 0x000000030a417211 */ /* 0x000fe200000f16ff */
[----:B------:R-:W-:Y:S01]  /*2d00*/  STL [R1+0x514], R11 ;  /* 0x0005140b01007387 */ /* 0x000fe20000100800 */
[----:B------:R-:W-:-:S02]  /*2d10*/  LEA R62, P0, R11, R30, 0x2 ;  /* 0x0000001e0b3e7211 */ /* 0x000fc400078010ff */
[-C--:B------:R-:W-:Y:S01]  /*2d20*/  LEA.HI.X.SX32 R33, R14, R3.reuse, 0x2, P2 ;  /* 0x000000030e217211 */ /* 0x080fe200010f16ff */
[----:B------:R1:W-:Y:S01]  /*2d30*/  STL [R1+0x510], R8 ;  /* 0x0005100801007387 */ /* 0x0003e20000100800 */
[C---:B------:R-:W-:Y:S02]  /*2d40*/  LEA R30, P2, R8.reuse, R30, 0x2 ;  /* 0x0000001e081e7211 */ /* 0x040fe400078410ff */
[----:B--2---:R-:W-:Y:S02]  /*2d50*/  SHF.L.U32 R10, R13, 0x2, RZ ;  /* 0x000000020d0a7819 */ /* 0x004fe400000006ff */
[-C--:B------:R-:W-:Y:S02]  /*2d60*/  LEA.HI.X.SX32 R63, R11, R3.reuse, 0x2, P0 ;  /* 0x000000030b3f7211 */ /* 0x080fe400000f16ff */
[----:B------:R-:W-:Y:S01]  /*2d70*/  LEA.HI.X.SX32 R31, R8, R3, 0x2, P2 ;  /* 0x00000003081f7211 */ /* 0x000fe200010f16ff */
[----:B------:R-:W-:Y:S01]  /*2d80*/  IMAD.SHL.U32 R3, R9, 0x4, RZ ;  /* 0x0000000409037824 */ /* 0x000fe200078e00ff */
[----:B------:R-:W-:Y:S01]  /*2d90*/  IADD3 R90, P2, R6, UR6, RZ ;  /* 0x00000006065a7c10 */ /* 0x000fe2000ff5e0ff */
[----:B------:R-:W-:Y:S01]  /*2da0*/  STL [R1+0x96c], R10 ;  /* 0x00096c0a01007387 */ /* 0x000fe20000100800 */
[----:B------:R-:W-:-:S02]  /*2db0*/  ISETP.GE.U32.AND P4, PT, R21, 0x7fffffe0, PT ;  /* 0x7fffffe01500780c */ /* 0x000fc40003f86070 */
[----:B------:R-:W-:Y:S01]  /*2dc0*/  LEA.HI.X.SX32 R91, R12, UR7, 0x2, P2 ;  /* 0x000000070c5b7c11 */ /* 0x000fe200090f16ff */
[----:B------:R2:W-:Y:S01]  /*2dd0*/  STL [R1+0x968], R6 ;  /* 0x0009680601007387 */ /* 0x0005e20000100800 */
[----:B------:R-:W-:Y:S02]  /*2de0*/  IADD3 R86, P2, R3, UR6, RZ ;  /* 0x0000000603567c10 */ /* 0x000fe4000ff5e0ff */
[----:B------:R-:W-:Y:S01]  /*2df0*/  IADD3 R88, P0, R10, UR6, RZ ;  /* 0x000000060a587c10 */ /* 0x000fe2000ff1e0ff */
[----:B------:R3:W-:Y:S01]  /*2e00*/  STL [R1+0x964], R3 ;  /* 0x0009640301007387 */ /* 0x0007e20000100800 */
[----:B------:R-:W-:Y:S01]  /*2e10*/  LEA.HI.X.SX32 R87, R9, UR7, 0x2, P2 ;  /* 0x0000000709577c11 */ /* 0x000fe200090f16ff */
[----:B-1----:R-:W-:Y:S01]  /*2e20*/  IMAD.WIDE R8, R4, 0x4, R90 ;  /* 0x0000000404087825 */ /* 0x002fe200078e025a */
[----:B------:R-:W-:Y:S02]  /*2e30*/  ISETP.GE.U32.AND P3, PT, R7, 0x7fffffde, PT ;  /* 0x7fffffde0700780c */ /* 0x000fe40003f66070 */
[----:B------:R-:W-:Y:S01]  /*2e40*/  LEA.HI.X.SX32 R89, R13, UR7, 0x2, P0 ;  /* 0x000000070d597c11 */ /* 0x000fe200080f16ff */
[----:B------:R-:W-:Y:S01]  /*2e50*/  VIADD R7, R2, 0xfffffffa ;  /* 0xfffffffa02077836 */ /* 0x000fe20000000000 */
[----:B--2---:R-:W-:Y:S01]  /*2e60*/  SHF.L.U32 R6, R252, 0x2, RZ ;  /* 0x00000002fc067819 */ /* 0x004fe200000006ff */
[----:B------:R-:W-:-:S03]  /*2e70*/  IMAD.WIDE R14, R4, 0x4, R86 ;  /* 0x00000004040e7825 */ /* 0x000fc600078e0256 */
[----:B------:R-:W-:Y:S01]  /*2e80*/  ISETP.GE.U32.AND P0, PT, R7, 0x7fffffdb, PT ;  /* 0x7fffffdb0700780c */ /* 0x000fe20003f06070 */
[----:B---3--:R-:W-:Y:S01]  /*2e90*/  IMAD.SHL.U32 R3, R92, 0x10, RZ ;  /* 0x000000105c037824 */ /* 0x008fe200078e00ff */
[----:B------:R-:W-:Y:S01]  /*2ea0*/  IADD3 R92, P2, R6, UR6, RZ ;  /* 0x00000006065c7c10 */ /* 0x000fe2000ff5e0ff */
[----:B------:R1:W-:Y:S01]  /*2eb0*/  STL [R1+0x960], R6 ;  /* 0x0009600601007387 */ /* 0x0003e20000100800 */
[----:B------:R-:W-:Y:S02]  /*2ec0*/  IMAD.WIDE R20, R4, 0x4, R88 ;  /* 0x0000000404147825 */ /* 0x000fe400078e0258 */
[----:B------:R-:W-:Y:S02]  /*2ed0*/  LOP3.LUT R18, R3, 0x70, RZ, 0xc0, !PT ;  /* 0x0000007003127812 */ /* 0x000fe400078ec0ff */
[----:B------:R-:W-:Y:S01]  /*2ee0*/  LEA.HI.X.SX32 R93, R252, UR7, 0x2, P2 ;  /* 0x00000007fc5d7c11 */ /* 0x000fe200090f16ff */
[----:B------:R-:W-:Y:S01]  /*2ef0*/  IMAD.SHL.U32 R7, R4, 0x2, RZ ;  /* 0x0000000204077824 */ /* 0x000fe200078e00ff */
[----:B------:R-:W-:Y:S01]  /*2f00*/  LEA R18, R94, R18, 0x7 ;  /* 0x000000125e127211 */ /* 0x000fe200078e38ff */
[----:B------:R-:W-:-:S02]  /*2f10*/  VIADD R3, R2, 0xfffffff9 ;  /* 0xfffffff902037836 */ /* 0x000fc40000000000 */
[----:B------:R-:W-:-:S03]  /*2f20*/  IMAD.WIDE R10, R4, 0x4, R92 ;  /* 0x00000004040a7825 */ /* 0x000fc600078e025c */
[----:B------:R-:W-:Y:S01]  /*2f30*/  ISETP.GE.U32.AND P2, PT, R3, 0x7fffffda, PT ;  /* 0x7fffffda0300780c */ /* 0x000fe20003f46070 */
[----:B-1----:R-:W-:Y:S01]  /*2f40*/  VIADD R6, R18, UR8 ;  /* 0x0000000812067c36 */ /* 0x002fe20008000000 */
[----:B------:R1:W-:Y:S01]  /*2f50*/  STL.64 [R1+0x98], R10 ;  /* 0x0000980a01007387 */ /* 0x0003e20000100a00 */
[----:B------:R-:W-:-:S03]  /*2f60*/  IMAD.WIDE R12, R7, 0x4, R88 ;  /* 0x00000004070c7825 */ /* 0x000fc600078e0258 */
[----:B------:R-:W-:Y:S01]  /*2f70*/  @!PT LDS RZ, [RZ] ;  /* 0x00000000fffff984 */ /* 0x000fe20000000800 */
[----:B------:R-:W-:Y:S01]  /*2f80*/  @!PT LDS RZ, [RZ] ;  /* 0x00000000fffff984 */ /* 0x000fe20000000800 */
[----:B------:R-:W-:Y:S01]  /*2f90*/  @!PT LDS RZ, [RZ] ;  /* 0x00000000fffff984 */ /* 0x000fe20000000800 */
[----:B------:R-:W-:Y:S01]  /*2fa0*/  LDGSTS.E [R6], desc[UR10][R88.64], !P4 ;  /* 0x0000000058067fae */ /* 0x000fe2000e12184a */
[----:B------:R-:W-:-:S03]  /*2fb0*/  IMAD.WIDE R230, R7, 0x4, R90 ;  /* 0x0000000407e67825 */ /* 0x000fc600078e025a */
[----:B------:R-:W-:Y:S01]  /*2fc0*/  LDGSTS.E [R6+0x4000], desc[UR10][R90.64], !P4 ;  /* 0x040000005a067fae */ /* 0x000fe2000e12184a */
[----:B------:R-:W-:-:S03]  /*2fd0*/  IMAD.WIDE R16, R7, 0x4, R86 ;  /* 0x0000000407107825 */ /* 0x000fc600078e0256 */
[----:B------:R-:W-:Y:S01]  /*2fe0*/  LDGSTS.E [R6+0x8000], desc[UR10][R86.64], !P4 ;  /* 0x0800000056067fae */ /* 0x000fe2000e12184a */
[C---:B------:R-:W-:Y:S02]  /*2ff0*/  VIADD R3, R2.reuse, 0xfffffff8 ;  /* 0xfffffff802037836 */ /* 0x040fe40000000000 */
[----:B------:R-:W-:Y:S01]  /*3000*/  IMAD.WIDE R182, R19, 0x4, R88 ;  /* 0x0000000413b67825 */ /* 0x000fe200078e0258 */
[----:B------:R-:W-:Y:S02]  /*3010*/  LDGSTS.E [R6+0xc000], desc[UR10][R92.64], !P4 ;  /* 0x0c0000005c067fae */ /* 0x000fe4000e12184a */
[----:B------:R-:W-:Y:S01]  /*3020*/  ISETP.GE.U32.AND P4, PT, R3, 0x7fffffd9, PT ;  /* 0x7fffffd90300780c */ /* 0x000fe20003f86070 */
[C---:B------:R-:W-:Y:S01]  /*3030*/  IMAD.WIDE R184, R19.reuse, 0x4, R90 ;  /* 0x0000000413b87825 */ /* 0x040fe200078e025a */
[----:B------:R-:W-:Y:S01]  /*3040*/  LDGSTS.E [R6+0x4], desc[UR10][R20.64], !P1 ;  /* 0x0000400014067fae */ /* 0x000fe2000c92184a */
[C---:B------:R-:W-:Y:S02]  /*3050*/  IADD3 R3, R2.reuse, -0x9, RZ ;  /* 0xfffffff702037810 */ /* 0x040fe40007ffe0ff */
[C---:B------:R-:W-:Y:S01]  /*3060*/  IMAD.WIDE R186, R19.reuse, 0x4, R86 ;  /* 0x0000000413ba7825 */ /* 0x040fe200078e0256 */
[----:B------:R-:W-:Y:S03]  /*3070*/  LDGSTS.E [R6+0x4004], desc[UR10][R8.64], !P1 ;  /* 0x0400400008067fae */ /* 0x000fe6000c92184a */
[----:B------:R-:W-:Y:S01]  /*3080*/  IMAD.WIDE R188, R19, 0x4, R92 ;  /* 0x0000000413bc7825 */ /* 0x000fe200078e025c */
[----:B------:R-:W-:Y:S04]  /*3090*/  LDGSTS.E [R6+0x8004], desc[UR10][R14.64], !P1 ;  /* 0x080040000e067fae */ /* 0x000fe8000c92184a */
[----:B------:R1:W-:Y:S01]  /*30a0*/  LDGSTS.E [R6+0xc004], desc[UR10][R10.64], !P1 ;  /* 0x0c0040000a067fae */ /* 0x0003e2000c92184a */
[----:B------:R-:W-:Y:S01]  /*30b0*/  ISETP.GE.U32.AND P1, PT, R3, 0x7fffffd8, PT ;  /* 0x7fffffd80300780c */ /* 0x000fe20003f26070 */
[----:B------:R-:W-:-:S02]  /*30c0*/  VIADD R3, R2, 0xfffffff6 ;  /* 0xfffffff602037836 */ /* 0x000fc40000000000 */
[----:B------:R2:W-:Y:S04]  /*30d0*/  STL [R1+0x710], R7 ;  /* 0x0007100701007387 */ /* 0x0005e80000100800 */
[----:B------:R-:W-:Y:S01]  /*30e0*/  LDGSTS.E [R6+0x8], desc[UR10][R12.64], !P3 ;  /* 0x000080000c067fae */ /* 0x000fe2000d92184a */
[----:B-1----:R-:W-:-:S03]  /*30f0*/  IMAD.WIDE R10, R7, 0x4, R92 ;  /* 0x00000004070a7825 */ /* 0x002fc600078e025c */
[----:B------:R-:W-:Y:S01]  /*3100*/  LDGSTS.E [R6+0x4008], desc[UR10][R230.64], !P3 ;  /* 0x04008000e6067fae */ /* 0x000fe2000d92184a */
[----:B--2---:R-:W-:-:S03]  /*3110*/  IMAD R7, R4, 0x3, RZ ;  /* 0x0000000304077824 */ /* 0x004fc600078e02ff */
[----:B------:R1:W-:Y:S01]  /*3120*/  STL.64 [R1+0x80], R16 ;  /* 0x0000801001007387 */ /* 0x0003e20000100a00 */
[----:B------:R-:W-:-:S03]  /*3130*/  IMAD.WIDE R98, R7, 0x4, R88 ;  /* 0x0000000407627825 */ /* 0x000fc600078e0258 */
[----:B------:R1:W-:Y:S01]  /*3140*/  LDGSTS.E [R6+0x8008], desc[UR10][R16.64], !P3 ;  /* 0x0800800010067fae */ /* 0x0003e2000d92184a */
[----:B------:R-:W-:-:S03]  /*3150*/  IMAD.WIDE R96, R7, 0x4, R90 ;  /* 0x0000000407607825 */ /* 0x000fc600078e025a */
[----:B------:R2:W-:Y:S01]  /*3160*/  STL.64 [R1+0x78], R10 ;  /* 0x0000780a01007387 */ /* 0x0005e20000100a00 */
[----:B------:R-:W-:-:S03]  /*3170*/  IMAD.WIDE R94, R7, 0x4, R86 ;  /* 0x00000004075e7825 */ /* 0x000fc600078e0256 */
[----:B------:R2:W-:Y:S01]  /*3180*/  LDGSTS.E [R6+0xc008], desc[UR10][R10.64], !P3 ;  /* 0x0c0080000a067fae */ /* 0x0005e2000d92184a */
[----:B------:R-:W-:Y:S02]  /*3190*/  ISETP.GE.U32.AND P3, PT, R3, 0x7fffffd7, PT ;  /* 0x7fffffd70300780c */ /* 0x000fe40003f66070 */
[----:B------:R-:W-:Y:S01]  /*31a0*/  IADD3 R3, R2, -0xb, RZ ;  /* 0xfffffff502037810 */ /* 0x000fe20007ffe0ff */
[----:B------:R3:W-:Y:S01]  /*31b0*/  STL [R1+0x70c], R7 ;  /* 0x00070c0701007387 */ /* 0x0007e20000100800 */
[----:B-1----:R-:W-:-:S03]  /*31c0*/  IMAD.WIDE R16, R7, 0x4, R92 ;  /* 0x0000000407107825 */ /* 0x002fc600078e025c */
[----:B------:R1:W-:Y:S01]  /*31d0*/  LDGSTS.E [R6+0xc], desc[UR10][R98.64], !P6 ;  /* 0x0000c00062067fae */ /* 0x0003e2000f12184a */
[----:B--2---:R-:W-:-:S03]  /*31e0*/  IMAD.SHL.U32 R10, R4, 0x4, RZ ;  /* 0x00000004040a7824 */ /* 0x004fc600078e00ff */
[----:B------:R2:W-:Y:S01]  /*31f0*/  LDGSTS.E [R6+0x400c], desc[UR10][R96.64], !P6 ;  /* 0x0400c00060067fae */ /* 0x0005e2000f12184a */
[----:B---3--:R-:W-:Y:S01]  /*3200*/  LOP3.LUT R7, R18, 0x10, RZ, 0x3c, !PT ;  /* 0x0000001012077812 */ /* 0x008fe200078e3cff */
[----:B------:R-:W-:Y:S02]  /*3210*/  IMAD.SHL.U32 R11, R4, 0x8, RZ ;  /* 0x00000008040b7824 */ /* 0x000fe400078e00ff */
[----:B------:R-:W-:Y:S01]  /*3220*/  STL [R1+0x708], R10 ;  /* 0x0007080a01007387 */ /* 0x000fe20000100800 */
[----:B------:R-:W-:Y:S01]  /*3230*/  IADD3 R7, R7, UR8, RZ ;  /* 0x0000000807077c10 */ /* 0x000fe2000fffe0ff */
[C---:B------:R-:W-:Y:S02]  /*3240*/  IMAD.WIDE R240, R11.reuse, 0x4, R88 ;  /* 0x000000040bf07825 */ /* 0x040fe400078e0258 */
[----:B------:R1:W-:Y:S02]  /*3250*/  STL.64 [R1+0x70], R98 ;  /* 0x0000706201007387 */ /* 0x0003e40000100a00 */
[----:B------:R-:W-:-:S02]  /*3260*/  IMAD.WIDE R238, R11, 0x4, R90 ;  /* 0x000000040bee7825 */ /* 0x000fc400078e025a */
[----:B------:R2:W-:Y:S02]  /*3270*/  STL.64 [R1+0x68], R96 ;  /* 0x0000686001007387 */ /* 0x0005e40000100a00 */
[C---:B------:R-:W-:Y:S02]  /*3280*/  IMAD.WIDE R236, R11.reuse, 0x4, R86 ;  /* 0x000000040bec7825 */ /* 0x040fe400078e0256 */
[----:B------:R3:W-:Y:S02]  /*3290*/  STL.64 [R1+0x60], R94 ;  /* 0x0000605e01007387 */ /* 0x0007e40000100a00 */
[----:B------:R-:W-:Y:S02]  /*32a0*/  IMAD.WIDE R234, R11, 0x4, R92 ;  /* 0x000000040bea7825 */ /* 0x000fe400078e025c */
[----:B------:R3:W-:Y:S02]  /*32b0*/  LDGSTS.E [R6+0x800c], desc[UR10][R94.64], !P6 ;  /* 0x0800c0005e067fae */ /* 0x0007e4000f12184a */
[----:B-1----:R-:W-:-:S02]  /*32c0*/  IMAD.WIDE R98, R10, 0x4, R88 ;  /* 0x000000040a627825 */ /* 0x002fc400078e0258 */
[----:B------:R1:W-:Y:S02]  /*32d0*/  STL.64 [R1+0x58], R16 ;  /* 0x0000581001007387 */ /* 0x0003e40000100a00 */
[----:B--2---:R-:W-:Y:S02]  /*32e0*/  IMAD.WIDE R96, R10, 0x4, R90 ;  /* 0x000000040a607825 */ /* 0x004fe400078e025a */
[----:B------:R1:W-:Y:S01]  /*32f0*/  LDGSTS.E [R6+0xc00c], desc[UR10][R16.64], !P6 ;  /* 0x0c00c00010067fae */ /* 0x0003e2000f12184a */
[----:B------:R-:W-:Y:S01]  /*3300*/  ISETP.GE.U32.AND P6, PT, R3, 0x7fffffd6, PT ;  /* 0x7fffffd60300780c */ /* 0x000fe20003fc6070 */
[----:B------:R-:W-:Y:S02]  /*3310*/  VIADD R3, R2, 0xfffffff4 ;  /* 0xfffffff402037836 */ /* 0x000fe40000000000 */
[C---:B---3--:R-:W-:Y:S01]  /*3320*/  IMAD.WIDE R94, R10.reuse, 0x4, R86 ;  /* 0x000000040a5e7825 */ /* 0x048fe200078e0256 */
[----:B------:R2:W-:Y:S04]  /*3330*/  STL.64 [R1+0x50], R98 ;  /* 0x0000506201007387 */ /* 0x0005e80000100a00 */
[----:B------:R2:W-:Y:S01]  /*3340*/  LDGSTS.E [R7], desc[UR10][R98.64], !P5 ;  /* 0x0000000062077fae */ /* 0x0005e2000e92184a */
[----:B-1----:R-:W-:-:S03]  /*3350*/  IMAD.WIDE R16, R10, 0x4, R92 ;  /* 0x000000040a107825 */ /* 0x002fc600078e025c */
[----:B------:R1:W-:Y:S01]  /*3360*/  STL.64 [R1+0x48], R96 ;  /* 0x0000486001007387 */ /* 0x0003e20000100a00 */
[----:B------:R-:W-:-:S03]  /*3370*/  IMAD R10, R4, 0x5, RZ ;  /* 0x00000005040a7824 */ /* 0x000fc600078e02ff */
[----:B------:R1:W-:Y:S04]  /*3380*/  LDGSTS.E [R7+0x4000], desc[UR10][R96.64], !P5 ;  /* 0x0400000060077fae */ /* 0x0003e8000e92184a */
[----:B------:R3:W-:Y:S01]  /*3390*/  STL.64 [R1+0x40], R94 ;  /* 0x0000405e01007387 */ /* 0x0007e20000100a00 */
[----:B--2---:R-:W-:-:S03]  /*33a0*/  IMAD.WIDE R98, R10, 0x4, R88 ;  /* 0x000000040a627825 */ /* 0x004fc600078e0258 */
[----:B------:R3:W-:Y:S04]  /*33b0*/  LDGSTS.E [R7+0x8000], desc[UR10][R94.64], !P5 ;  /* 0x080000005e077fae */ /* 0x0007e8000e92184a */
[----:B------:R2:W-:Y:S01]  /*33c0*/  STL.64 [R1+0x38], R16 ;  /* 0x0000381001007387 */ /* 0x0005e20000100a00 */
[----:B-1----:R-:W-:-:S03]  /*33d0*/  IMAD.WIDE R96, R10, 0x4, R90 ;  /* 0x000000040a607825 */ /* 0x002fc600078e025a */
[----:B------:R2:W-:Y:S01]  /*33e0*/  LDGSTS.E [R7+0xc000], desc[UR10][R16.64], !P5 ;  /* 0x0c00000010077fae */ /* 0x0005e2000e92184a */
[----:B------:R-:W-:Y:S01]  /*33f0*/  ISETP.GE.U32.AND P5, PT, R3, 0x7fffffd5, PT ;  /* 0x7fffffd50300780c */ /* 0x000fe20003fa6070 */
[----:B------:R-:W-:Y:S02]  /*3400*/  VIADD R3, R2, 0xfffffff3 ;  /* 0xfffffff302037836 */ /* 0x000fe40000000000 */
[----:B------:R1:W-:Y:S01]  /*3410*/  STL [R1+0x704], R10 ;  /* 0x0007040a01007387 */ /* 0x0003e20000100800 */
[----:B---3--:R-:W-:-:S03]  /*3420*/  IMAD.WIDE R94, R10, 0x4, R86 ;  /* 0x000000040a5e7825 */ /* 0x008fc600078e0256 */
[----:B------:R-:W-:Y:S01]  /*3430*/  STL.64 [R1+0x30], R98 ;  /* 0x0000306201007387 */ /* 0x000fe20000100a00 */
[----:B--2---:R-:W-:-:S03]  /*3440*/  IMAD.WIDE R16, R10, 0x4, R92 ;  /* 0x000000040a107825 */ /* 0x004fc600078e025c */
[----:B------:R-:W-:Y:S01]  /*3450*/  LDGSTS.E [R7+0x4], desc[UR10][R98.64], !P0 ;  /* 0x0000400062077fae */ /* 0x000fe2000c12184a */
[----:B-1----:R-:W-:-:S03]  /*3460*/  IMAD R10, R4, 0x6, RZ ;  /* 0x00000006040a7824 */ /* 0x002fc600078e02ff */
[----:B------:R1:W-:Y:S01]  /*3470*/  STL.64 [R1+0x28], R96 ;  /* 0x0000286001007387 */ /* 0x0003e20000100a00 */
[----:B------:R-:W-:-:S03]  /*3480*/  IMAD.WIDE R250, R10, 0x4, R92 ;  /* 0x000000040afa7825 */ /* 0x000fc600078e025c */
[----:B------:R1:W-:Y:S04]  /*3490*/  LDGSTS.E [R7+0x4004], desc[UR10][R96.64], !P0 ;  /* 0x0400400060077fae */ /* 0x0003e8000c12184a */
[----:B------:R2:W-:Y:S04]  /*34a0*/  STL.64 [R1+0x20], R94 ;  /* 0x0000205e01007387 */ /* 0x0005e80000100a00 */
[----:B------:R2:W-:Y:S01]  /*34b0*/  LDGSTS.E [R7+0x8004], desc[UR10][R94.64], !P0 ;  /* 0x080040005e077fae */ /* 0x0005e2000c12184a */
[----:B-1----:R-:W-:-:S03]  /*34c0*/  IMAD.WIDE R96, R10, 0x4, R88 ;  /* 0x000000040a607825 */ /* 0x002fc600078e0258 */
[----:B------:R1:W-:Y:S04]  /*34d0*/  STL.64 [R1+0x18], R16 ;  /* 0x0000181001007387 */ /* 0x0003e80000100a00 */
[----:B------:R1:W-:Y:S01]  /*34e0*/  LDGSTS.E [R7+0xc004], desc[UR10][R16.64], !P0 ;  /* 0x0c00400010077fae */ /* 0x0003e2000c12184a */
[----:B------:R-:W-:Y:S01]  /*34f0*/  ISETP.GE.U32.AND P0, PT, R3, 0x7fffffd4, PT ;  /* 0x7fffffd40300780c */ /* 0x000fe20003f06070 */
[----:B------:R-:W-:Y:S02]  /*3500*/  VIADD R3, R2, 0xfffffff2 ;  /* 0xfffffff202037836 */ /* 0x000fe40000000000 */
[C---:B--2---:R-:W-:Y:S01]  /*3510*/  IMAD.WIDE R94, R10.reuse, 0x4, R90 ;  /* 0x000000040a5e7825 */ /* 0x044fe200078e025a */
[----:B------:R2:W-:Y:S04]  /*3520*/  STL [R1+0x700], R10 ;  /* 0x0007000a01007387 */ /* 0x0005e80000100800 */
[----:B------:R-:W-:Y:S01]  /*3530*/  STL.64 [R1+0x10], R96 ;  /* 0x0000106001007387 */ /* 0x000fe20000100a00 */
[----:B-1----:R-:W-:-:S03]  /*3540*/  IMAD.WIDE R16, R10, 0x4, R86 ;  /* 0x000000040a107825 */ /* 0x002fc600078e0256 */
[----:B------:R-:W-:Y:S01]  /*3550*/  STL.64 [R1+0x8], R94 ;  /* 0x0000085e01007387 */ /* 0x000fe20000100a00 */
[----:B--2---:R-:W-:-:S03]  /*3560*/  IMAD R10, R4, 0x7, RZ ;  /* 0x00000007040a7824 */ /* 0x004fc600078e02ff */
[----:B------:R-:W-:Y:S01]  /*3570*/  LDGSTS.E [R7+0x8], desc[UR10][R96.64], !P2 ;  /* 0x0000800060077fae */ /* 0x000fe2000d12184a */
[----:B------:R-:W-:-:S03]  /*3580*/  IMAD.WIDE R248, R10, 0x4, R88 ;  /* 0x000000040af87825 */ /* 0x000fc600078e0258 */
[----:B------:R-:W-:Y:S01]  /*3590*/  STL.64 [R1], R16 ;  /* 0x0000001001007387 */ /* 0x000fe20000100a00 */
[----:B------:R-:W-:-:S03]  /*35a0*/  IMAD.WIDE R246, R10, 0x4, R90 ;  /* 0x000000040af67825 */ /* 0x000fc600078e025a */
[----:B------:R-:W-:Y:S01]  /*35b0*/  LDGSTS.E [R7+0x4008], desc[UR10][R94.64], !P2 ;  /* 0x040080005e077fae */ /* 0x000fe2000d12184a */
[----:B------:R-:W-:-:S03]  /*35c0*/  IMAD.WIDE R244, R10, 0x4, R86 ;  /* 0x000000040af47825 */ /* 0x000fc600078e0256 */
[----:B------:R1:W-:Y:S01]  /*35d0*/  STL [R1+0x6fc], R10 ;  /* 0x0006fc0a01007387 */ /* 0x0003e20000100800 */
[----:B------:R-:W-:-:S03]  /*35e0*/  IMAD.WIDE R242, R10, 0x4, R92 ;  /* 0x000000040af27825 */ /* 0x000fc600078e025c */
[----:B------:R2:W-:Y:S04]  /*35f0*/  LDGSTS.E [R7+0x8008], desc[UR10][R16.64], !P2 ;  /* 0x0800800010077fae */ /* 0x0005e8000d12184a */
[----:B------:R-:W-:Y:S01]  /*3600*/  LDGSTS.E [R7+0xc008], desc[UR10][R250.64], !P2 ;  /* 0x0c008000fa077fae */ /* 0x000fe2000d12184a */
[----:B------:R-:W-:Y:S02]  /*3610*/  ISETP.GE.U32.AND P2, PT, R3, 0x7fffffd3, PT ;  /* 0x7fffffd30300780c */ /* 0x000fe40003f46070 */
[----:B-1----:R-:W-:Y:S01]  /*3620*/  LOP3.LUT R10, R18, 0x20, RZ, 0x3c, !PT ;  /* 0x00000020120a7812 */ /* 0x002fe200078e3cff */
[----:B------:R-:W-:Y:S01]  /*3630*/  STL.64 [R1+0xcf8], R250 ;  /* 0x000cf8fa01007387 */ /* 0x000fe20000100a00 */
[----:B------:R-:W-:Y:S02]  /*3640*/  IADD3 R3, R2, -0xf, RZ ;  /* 0xfffffff102037810 */ /* 0x000fe40007ffe0ff */
[----:B------:R-:W-:Y:S01]  /*3650*/  IADD3 R10, R10, UR8, RZ ;  /* 0x000000080a0a7c10 */ /* 0x000fe2000fffe0ff */
[----:B------:R1:W-:Y:S01]  /*3660*/  STL [R1+0x6f8], R11 ;  /* 0x0006f80b01007387 */ /* 0x0003e20000100800 */
[C---:B--2---:R-:W-:Y:S01]  /*3670*/  IMAD R16, R4.reuse, 0xc, RZ ;  /* 0x0000000c04107824 */ /* 0x044fe200078e02ff */
[----:B------:R-:W-:-:S02]  /*3680*/  SHF.L.U32 R17, R4, 0x4, RZ ;  /* 0x0000000404117819 */ /* 0x000fc400000006ff */
[----:B------:R2:W-:Y:S01]  /*3690*/  LDGSTS.E [R7+0xc], desc[UR10][R248.64], !P4 ;  /* 0x0000c000f8077fae */ /* 0x0005e2000e12184a */
[----:B------:R-:W-:-:S03]  /*36a0*/  IMAD.WIDE R118, R16, 0x4, R88 ;  /* 0x0000000410767825 */ /* 0x000fc600078e0258 */
[----:B------:R2:W-:Y:S01]  /*36b0*/  STL.64 [R1+0xce0], R248 ;  /* 0x000ce0f801007387 */ /* 0x0005e20000100a00 */
[----:B------:R-:W-:-:S03]  /*36c0*/  IMAD.WIDE R120, R16, 0x4, R90 ;  /* 0x0000000410787825 */ /* 0x000fc600078e025a */
[----:B------:R3:W-:Y:S01]  /*36d0*/  LDGSTS.E [R7+0x400c], desc[UR10][R246.64], !P4 ;  /* 0x0400c000f6077fae */ /* 0x0007e2000e12184a */
[----:B-1----:R-:W-:Y:S02]  /*36e0*/  IMAD R11, R4, 0x9, RZ ;  /* 0x00000009040b7824 */ /* 0x002fe400078e02ff */
[----:B------:R-:W-:Y:S01]  /*36f0*/  IMAD.WIDE R122, R16, 0x4, R86 ;  /* 0x00000004107a7825 */ /* 0x000fe200078e0256 */
[----:B------:R3:W-:Y:S03]  /*3700*/  STL.64 [R1+0xce8], R246 ;  /* 0x000ce8f601007387 */ /* 0x0007e60000100a00 */
[C---:B------:R-:W-:Y:S01]  /*3710*/  IMAD.WIDE R94, R11.reuse, 0x4, R88 ;  /* 0x000000040b5e7825 */ /* 0x040fe200078e0258 */
[----:B------:R-:W-:Y:S01]  /*3720*/  LDGSTS.E [R7+0x800c], desc[UR10][R244.64], !P4 ;  /* 0x0800c000f4077fae */ /* 0x000fe2000e12184a */
[----:B--2---:R-:W-:Y:S02]  /*3730*/  MOV R248, R8 ;  /* 0x0000000800f87202 */ /* 0x004fe40000000f00 */
[C---:B------:R-:W-:Y:S01]  /*3740*/  IMAD.WIDE R96, R11.reuse, 0x4, R90 ;  /* 0x000000040b607825 */ /* 0x040fe200078e025a */
[----:B------:R-:W-:Y:S03]  /*3750*/  STL.64 [R1+0xcf0], R244 ;  /* 0x000cf0f401007387 */ /* 0x000fe60000100a00 */
[----:B------:R-:W-:Y:S01]  /*3760*/  IMAD.WIDE R98, R11, 0x4, R86 ;  /* 0x000000040b627825 */ /* 0x000fe200078e0256 */
[----:B------:R1:W-:Y:S01]  /*3770*/  LDGSTS.E [R7+0xc00c], desc[UR10][R242.64], !P4 ;  /* 0x0c00c000f2077fae */ /* 0x0003e2000e12184a */
[----:B------:R-:W-:-:S02]  /*3780*/  ISETP.GE.U32.AND P4, PT, R3, 0x7fffffd2, PT ;  /* 0x7fffffd20300780c */ /* 0x000fc40003f86070 */
[----:B------:R-:W-:Y:S01]  /*3790*/  VIADD R3, R2, 0xfffffff0 ;  /* 0xfffffff002037836 */ /* 0x000fe20000000000 */
[----:B------:R1:W-:Y:S01]  /*37a0*/  STL.64 [R1+0xd00], R242 ;  /* 0x000d00f201007387 */ /* 0x0003e20000100a00 */
[--C-:B------:R-:W-:Y:S01]  /*37b0*/  IMAD.WIDE R100, R11, 0x4, R92.reuse ;  /* 0x000000040b647825 */ /* 0x100fe200078e025c */
[----:B---3--:R-:W-:Y:S02]  /*37c0*/  MOV R247, R13 ;  /* 0x0000000d00f77202 */ /* 0x008fe40000000f00 */
[----:B------:R2:W-:Y:S01]  /*37d0*/  STL.64 [R1+0xcd8], R240 ;  /* 0x000cd8f001007387 */ /* 0x0005e20000100a00 */
[----:B------:R-:W-:-:S03]  /*37e0*/  IMAD.WIDE R124, R16, 0x4, R92 ;  /* 0x00000004107c7825 */ /* 0x000fc600078e025c */
[----:B------:R2:W-:Y:S01]  /*37f0*/  LDGSTS.E [R10], desc[UR10][R240.64], !P1 ;  /* 0x00000000f00a7fae */ /* 0x0005e2000c92184a */
[----:B------:R-:W-:-:S03]  /*3800*/  IMAD.WIDE R150, R17, 0x4, R88 ;  /* 0x0000000411967825 */ /* 0x000fc600078e0258 */
[----:B------:R3:W-:Y:S01]  /*3810*/  STL [R1+0x6f4], R11 ;  /* 0x0006f40b01007387 */ /* 0x0007e20000100800 */
[C---:B------:R-:W-:Y:S01]  /*3820*/  IMAD.WIDE R152, R17.reuse, 0x4, R90 ;  /* 0x0000000411987825 */ /* 0x040fe200078e025a */
[----:B-1----:R-:W-:Y:S02]  /*3830*/  MOV R242, R248 ;  /* 0x000000f800f27202 */ /* 0x002fe40000000f00 */
[----:B------:R-:W-:Y:S01]  /*3840*/  LDGSTS.E [R10+0x4000], desc[UR10][R238.64], !P1 ;  /* 0x04000000ee0a7fae */ /* 0x000fe2000c92184a */
[----:B------:R-:W-:-:S03]  /*3850*/  IMAD.WIDE R154, R17, 0x4, R86 ;  /* 0x00000004119a7825 */ /* 0x000fc600078e0256 */
[----:B------:R-:W-:Y:S01]  /*3860*/  STL.64 [R1+0xd08], R238 ;  /* 0x000d08ee01007387 */ /* 0x000fe20000100a00 */
[----:B------:R-:W-:Y:S01]  /*3870*/  IMAD.WIDE R156, R17, 0x4, R92 ;  /* 0x00000004119c7825 */ /* 0x000fe200078e025c */
[----:B--2---:R-:W-:Y:S02]  /*3880*/  MOV R240, R242 ;  /* 0x000000f200f07202 */ /* 0x004fe40000000f00 */
[----:B------:R-:W-:Y:S01]  /*3890*/  LDGSTS.E [R10+0x8000], desc[UR10][R236.64], !P1 ;  /* 0x08000000ec0a7fae */ /* 0x000fe2000c92184a */
[----:B---3--:R-:W-:Y:S02]  /*38a0*/  IMAD R11, R4, 0xa, RZ ;  /* 0x0000000a040b7824 */ /* 0x008fe400078e02ff */
[----:B------:R-:W-:Y:S01]  /*38b0*/  IMAD.MOV.U32 R250, RZ, RZ, R20 ;  /* 0x000000fffffa7224 */ /* 0x000fe200078e0014 */
[----:B------:R-:W-:Y:S01]  /*38c0*/  STL.64 [R1+0xd10], R236 ;  /* 0x000d10ec01007387 */ /* 0x000fe20000100a00 */
[----:B------:R-:W-:-:S03]  /*38d0*/  IMAD.WIDE R102, R11, 0x4, R88 ;  /* 0x000000040b667825 */ /* 0x000fc600078e0258 */
[----:B------:R-:W-:Y:S01]  /*38e0*/  LDGSTS.E [R10+0xc000], desc[UR10][R234.64], !P1 ;  /* 0x0c000000ea0a7fae */ /* 0x000fe2000c92184a */
[----:B------:R-:W-:Y:S01]  /*38f0*/  ISETP.GE.U32.AND P1, PT, R3, 0x7fffffd1, PT ;  /* 0x7fffffd10300780c */ /* 0x000fe20003f26070 */
[----:B------:R-:W-:Y:S01]  /*3900*/  VIADD R3, R2, 0xffffffef ;  /* 0xffffffef02037836 */ /* 0x000fe20000000000 */
[----:B------:R-:W-:Y:S01]  /*3910*/  MOV R244, R250 ;  /* 0x000000fa00f47202 */ /* 0x000fe20000000f00 */
[----:B------:R-:W-:Y:S01]  /*3920*/  STL.64 [R1+0xd18], R234 ;  /* 0x000d18ea01007387 */ /* 0x000fe20000100a00 */
[----:B------:R-:W-:-:S03]  /*3930*/  IMAD.WIDE R104, R11, 0x4, R90 ;  /* 0x000000040b687825 */ /* 0x000fc600078e025a */
[----:B------:R-:W-:Y:S01]  /*3940*/  STL.64 [R1+0xd20], R94 ;  /* 0x000d205e01007387 */ /* 0x000fe20000100a00 */
[----:B------:R-:W-:-:S03]  /*3950*/  IMAD.WIDE R106, R11, 0x4, R86 ;  /* 0x000000040b6a7825 */ /* 0x000fc600078e0256 */
[----:B------:R1:W-:Y:S01]  /*3960*/  LDGSTS.E [R10+0x4], desc[UR10][R94.64], !P3 ;  /* 0x000040005e0a7fae */ /* 0x0003e2000d92184a */
[----:B------:R-:W-:-:S03]  /*3970*/  IMAD.WIDE R108, R11, 0x4, R92 ;  /* 0x000000040b6c7825 */ /* 0x000fc600078e025c */
[----:B------:R2:W-:Y:S01]  /*3980*/  STL [R1+0x6f0], R11 ;  /* 0x0006f00b01007387 */ /* 0x0005e20000100800 */
[C---:B------:R-:W-:Y:S02]  /*3990*/  IMAD R20, R4.reuse, 0x18, RZ ;  /* 0x0000001804147824 */ /* 0x040fe400078e02ff */
[----:B------:R-:W-:Y:S01]  /*39a0*/  IMAD R8, R4, 0x19, RZ ;  /* 0x0000001904087824 */ /* 0x000fe200078e02ff */
[----:B------:R3:W-:Y:S01]  /*39b0*/  LDGSTS.E [R10+0x4004], desc[UR10][R96.64], !P3 ;  /* 0x04004000600a7fae */ /* 0x0007e2000d92184a */
[----:B------:R-:W-:-:S03]  /*39c0*/  IMAD.WIDE R214, R20, 0x4, R88 ;  /* 0x0000000414d67825 */ /* 0x000fc600078e0258 */
[----:B------:R-:W-:Y:S01]  /*39d0*/  LDGSTS.E [R10+0x8004], desc[UR10][R98.64], !P3 ;  /* 0x08004000620a7fae */ /* 0x000fe2000d92184a */
[----:B------:R-:W-:-:S03]  /*39e0*/  IMAD.WIDE R218, R20, 0x4, R90 ;  /* 0x0000000414da7825 */ /* 0x000fc600078e025a */
[----:B------:R-:W-:Y:S01]  /*39f0*/  STL.64 [R1+0xd28], R96 ;  /* 0x000d286001007387 */ /* 0x000fe20000100a00 */
[----:B--2---:R-:W-:Y:S02]  /*3a00*/  IMAD R11, R4, 0xb, RZ ;  /* 0x0000000b040b7824 */ /* 0x004fe400078e02ff */
[----:B------:R-:W-:Y:S01]  /*3a10*/  IMAD.MOV.U32 R249, RZ, RZ, R9 ;  /* 0x000000fffff97224 */ /* 0x000fe200078e0009 */
[----:B------:R2:W-:Y:S01]  /*3a20*/  LDGSTS.E [R10+0xc004], desc[UR10][R100.64], !P3 ;  /* 0x0c004000640a7fae */ /* 0x0005e2000d92184a */
[----:B------:R-:W-:Y:S01]  /*3a30*/  ISETP.GE.U32.AND P3, PT, R3, 0x7fffffd0, PT ;  /* 0x7fffffd00300780c */ /* 0x000fe20003f66070 */
[C---:B------:R-:W-:Y:S01]  /*3a40*/  VIADD R3, R2.reuse, 0xffffffee ;  /* 0xffffffee02037836 */ /* 0x040fe20000000000 */
[----:B------:R-:W-:Y:S01]  /*3a50*/  IADD3 R9, R2, 0x1f, RZ ;  /* 0x0000001f02097810 */ /* 0x000fe20007ffe0ff */
[----:B------:R-:W-:Y:S01]  /*3a60*/  STL.64 [R1+0xd30], R98 ;  /* 0x000d306201007387 */ /* 0x000fe20000100a00 */
[----:B------:R-:W-:-:S03]  /*3a70*/  IMAD.WIDE R110, R11, 0x4, R88 ;  /* 0x000000040b6e7825 */ /* 0x000fc600078e0258 */
[----:B------:R-:W-:Y:S01]  /*3a80*/  STL.64 [R1+0xd38], R100 ;  /* 0x000d386401007387 */ /* 0x000fe20000100a00 */
[----:B------:R-:W-:-:S03]  /*3a90*/  IMAD.WIDE R112, R11, 0x4, R90 ;  /* 0x000000040b707825 */ /* 0x000fc600078e025a */
[----:B------:R-:W-:Y:S01]  /*3aa0*/  LDGSTS.E [R10+0x8], desc[UR10][R102.64], !P6 ;  /* 0x00008000660a7fae */ /* 0x000fe2000f12184a */
[----:B------:R-:W-:-:S03]  /*3ab0*/  IMAD.WIDE R114, R11, 0x4, R86 ;  /* 0x000000040b727825 */ /* 0x000fc600078e0256 */
[----:B------:R4:W-:Y:S01]  /*3ac0*/  STL [R1+0x6ec], R11 ;  /* 0x0006ec0b01007387 */ /* 0x0009e20000100800 */
[----:B------:R-:W-:-:S03]  /*3ad0*/  IMAD.WIDE R116, R11, 0x4, R92 ;  /* 0x000000040b747825 */ /* 0x000fc600078e025c */
[----:B------:R-:W-:Y:S01]  /*3ae0*/  LDGSTS.E [R10+0x4008], desc[UR10][R104.64], !P6 ;  /* 0x04008000680a7fae */ /* 0x000fe2000f12184a */
[----:B------:R-:W-:-:S03]  /*3af0*/  IMAD.WIDE R220, R20, 0x4, R86 ;  /* 0x0000000414dc7825 */ /* 0x000fc600078e0256 */
[----:B------:R-:W-:Y:S01]  /*3b00*/  LDGSTS.E [R10+0x8008], desc[UR10][R106.64], !P6 ;  /* 0x080080006a0a7fae */ /* 0x000fe2000f12184a */
[----:B------:R-:W-:Y:S01]  /*3b10*/  IMAD.WIDE R222, R20, 0x4, R92 ;  /* 0x0000000414de7825 */ /* 0x000fe200078e025c */
[----:B----4-:R-:W-:Y:S02]  /*3b20*/  LOP3.LUT R11, R18, 0x30, RZ, 0x3c, !PT ;  /* 0x00000030120b7812 */ /* 0x010fe400078e3cff */
[----:B------:R-:W-:Y:S01]  /*3b30*/  LDGSTS.E [R10+0xc008], desc[UR10][R108.64], !P6 ;  /* 0x0c0080006c0a7fae */ /* 0x000fe2000f12184a */
[----:B------:R-:W-:Y:S01]  /*3b40*/  ISETP.GE.U32.AND P6, PT, R3, 0x7fffffcf, PT ;  /* 0x7fffffcf0300780c */ /* 0x000fe20003fc6070 */
[----:B------:R-:W-:Y:S01]  /*3b50*/  IMAD.WIDE R216, R8, 0x4, R88 ;  /* 0x0000000408d87825 */ /* 0x000fe200078e0258 */
[----:B------:R-:W-:Y:S01]  /*3b60*/  IADD3 R3, R2, -0x13, RZ ;  /* 0xffffffed02037810 */ /* 0x000fe20007ffe0ff */
[----:B------:R4:W-:Y:S02]  /*3b70*/  STL [R1+0x6e8], R16 ;  /* 0x0006e81001007387 */ /* 0x0009e40000100800 */
[----:B------:R-:W-:-:S02]  /*3b80*/  VIADD R11, R11, UR8 ;  /* 0x000000080b0b7c36 */ /* 0x000fc40008000000 */
[----:B------:R-:W-:Y:S01]  /*3b90*/  LDGSTS.E [R10+0xc], desc[UR10][R110.64], !P5 ;  /* 0x0000c0006e0a7fae */ /* 0x000fe2000e92184a */
[----:B------:R-:W-:-:S03]  /*3ba0*/  IMAD.WIDE R224, R8, 0x4, R90 ;  /* 0x0000000408e07825 */ /* 0x000fc600078e025a */
[----:B------:R-:W-:Y:S01]  /*3bb0*/  LDGSTS.E [R10+0x400c], desc[UR10][R112.64], !P5 ;  /* 0x0400c000700a7fae */ /* 0x000fe2000e92184a */
[----:B------:R-:W-:-:S03]  /*3bc0*/  IMAD.WIDE R226, R8, 0x4, R86 ;  /* 0x0000000408e27825 */ /* 0x000fc600078e0256 */
[----:B------:R-:W-:Y:S01]  /*3bd0*/  LDGSTS.E [R10+0x800c], desc[UR10][R114.64], !P5 ;  /* 0x0800c000720a7fae */ /* 0x000fe2000e92184a */
[----:B----4-:R-:W-:Y:S02]  /*3be0*/  IMAD R16, R4, 0xd, RZ ;  /* 0x0000000d04107824 */ /* 0x010fe400078e02ff */
[----:B------:R-:W-:Y:S01]  /*3bf0*/  IMAD.WIDE R228, R8, 0x4, R92 ;  /* 0x0000000408e47825 */ /* 0x000fe200078e025c */
[----:B------:R-:W-:Y:S01]  /*3c00*/  LDGSTS.E [R10+0xc00c], desc[UR10][R116.64], !P5 ;  /* 0x0c00c000740a7fae */ /* 0x000fe2000e92184a */
[----:B------:R-:W-:Y:S02]  /*3c10*/  ISETP.GE.U32.AND P5, PT, R3, 0x7fffffce, PT ;  /* 0x7fffffce0300780c */ /* 0x000fe40003fa6070 */
[----:B------:R-:W-:Y:S01]  /*3c20*/  VIADD R3, R2, 0xffffffec ;  /* 0xffffffec02037836 */ /* 0x000fe20000000000 */
[----:B------:R-:W-:Y:S01]  /*3c30*/  LDGSTS.E [R11], desc[UR10][R118.64], !P0 ;  /* 0x00000000760b7fae */ /* 0x000fe2000c12184a */
[----:B------:R-:W-:-:S03]  /*3c40*/  IMAD.WIDE R126, R16, 0x4, R88 ;  /* 0x00000004107e7825 */ /* 0x000fc600078e0258 */
[----:B------:R4:W-:Y:S01]  /*3c50*/  STL [R1+0x6e4], R16 ;  /* 0x0006e41001007387 */ /* 0x0009e20000100800 */
[----:B------:R-:W-:-:S03]  /*3c60*/  IMAD.WIDE R128, R16, 0x4, R90 ;  /* 0x0000000410807825 */ /* 0x000fc600078e025a */
[----:B------:R-:W-:Y:S01]  /*3c70*/  LDGSTS.E [R11+0x4000], desc[UR10][R120.64], !P0 ;  /* 0x04000000780b7fae */ /* 0x000fe2000c12184a */
[----:B------:R-:W-:-:S03]  /*3c80*/  IMAD.WIDE R130, R16, 0x4, R86 ;  /* 0x0000000410827825 */ /* 0x000fc600078e0256 */
[----:B------:R-:W-:Y:S01]  /*3c90*/  LDGSTS.E [R11+0x8000], desc[UR10][R122.64], !P0 ;  /* 0x080000007a0b7fae */ /* 0x000fe2000c12184a */
[----:B------:R-:W-:-:S03]  /*3ca0*/  IMAD.WIDE R132, R16, 0x4, R92 ;  /* 0x0000000410847825 */ /* 0x000fc600078e025c */
[----:B------:R-:W-:Y:S01]  /*3cb0*/  LDGSTS.E [R11+0xc000], desc[UR10][R124.64], !P0 ;  /* 0x0c0000007c0b7fae */ /* 0x000fe2000c12184a */
[----:B----4-:R-:W-:Y:S01]  /*3cc0*/  IMAD R16, R4, 0xe, RZ ;  /* 0x0000000e04107824 */ /* 0x010fe200078e02ff */
[----:B------:R-:W-:Y:S01]  /*3cd0*/  ISETP.GE.U32.AND P0, PT, R3, 0x7fffffcd, PT ;  /* 0x7fffffcd0300780c */ /* 0x000fe20003f06070 */
[----:B------:R-:W-:Y:S01]  /*3ce0*/  IMAD.MOV.U32 R251, RZ, RZ, R21 ;  /* 0x000000fffffb7224 */ /* 0x000fe200078e0015 */
[----:B------:R-:W-:Y:S01]  /*3cf0*/  IADD3 R3, R2, -0x15, RZ ;  /* 0xffffffeb02037810 */ /* 0x000fe20007ffe0ff */
[----:B------:R-:W-:Y:S01]  /*3d00*/  LDGSTS.E [R11+0x4], desc[UR10][R126.64], !P2 ;  /* 0x000040007e0b7fae */ /* 0x000fe2000d12184a */
[C---:B------:R-:W-:Y:S01]  /*3d10*/  IMAD.WIDE R134, R16.reuse, 0x4, R88 ;  /* 0x0000000410867825 */ /* 0x040fe200078e0258 */
[----:B------:R-:W4:Y:S02]  /*3d20*/  LDC R21, c[0x0][0x230] ;  /* 0x00008c00ff157b82 */ /* 0x000f240000000800 */
[----:B------:R-:W-:Y:S01]  /*3d30*/  LDGSTS.E [R11+0x4004], desc[UR10][R128.64], !P2 ;  /* 0x04004000800b7fae */ /* 0x000fe2000d12184a */
[----:B------:R-:W-:-:S03]  /*3d40*/  IMAD.WIDE R136, R16, 0x4, R90 ;  /* 0x0000000410887825 */ /* 0x000fc600078e025a */
[----:B------:R1:W-:Y:S01]  /*3d50*/  STL [R1+0x6e0], R16 ;  /* 0x0006e01001007387 */ /* 0x0003e20000100800 */
[----:B------:R-:W-:-:S03]  /*3d60*/  IMAD.WIDE R138, R16, 0x4, R86 ;  /* 0x00000004108a7825 */ /* 0x000fc600078e0256 */
[----:B------:R-:W-:Y:S01]  /*3d70*/  LDGSTS.E [R11+0x8004], desc[UR10][R130.64], !P2 ;  /* 0x08004000820b7fae */ /* 0x000fe2000d12184a */
[----:B------:R-:W-:-:S03]  /*3d80*/  IMAD.WIDE R140, R16, 0x4, R92 ;  /* 0x00000004108c7825 */ /* 0x000fc600078e025c */
[----:B------:R-:W-:Y:S01]  /*3d90*/  LDGSTS.E [R11+0xc004], desc[UR10][R132.64], !P2 ;  /* 0x0c004000840b7fae */ /* 0x000fe2000d12184a */
[----:B------:R-:W-:Y:S01]  /*3da0*/  ISETP.GE.U32.AND P2, PT, R3, 0x7fffffcc, PT ;  /* 0x7fffffcc0300780c */ /* 0x000fe20003f46070 */
[----:B-1----:R-:W-:Y:S02]  /*3db0*/  IMAD R16, R4, 0xf, RZ ;  /* 0x0000000f04107824 */ /* 0x002fe400078e02ff */
[----:B------:R-:W-:Y:S01]  /*3dc0*/  VIADD R3, R2, 0xffffffea ;  /* 0xffffffea02037836 */ /* 0x000fe20000000000 */
[----:B------:R-:W-:Y:S01]  /*3dd0*/  LDGSTS.E [R11+0x8], desc[UR10][R134.64], !P4 ;  /* 0x00008000860b7fae */ /* 0x000fe2000e12184a */
[----:B------:R-:W-:-:S03]  /*3de0*/  IMAD.WIDE R142, R16, 0x4, R88 ;  /* 0x00000004108e7825 */ /* 0x000fc600078e0258 */
[----:B------:R-:W-:Y:S01]  /*3df0*/  LDGSTS.E [R11+0x4008], desc[UR10][R136.64], !P4 ;  /* 0x04008000880b7fae */ /* 0x000fe2000e12184a */
[----:B------:R-:W-:-:S03]  /*3e00*/  IMAD.WIDE R144, R16, 0x4, R90 ;  /* 0x0000000410907825 */ /* 0x000fc600078e025a */
[----:B------:R1:W-:Y:S01]  /*3e10*/  STL [R1+0x6dc], R16 ;  /* 0x0006dc1001007387 */ /* 0x0003e20000100800 */
[----:B------:R-:W-:-:S03]  /*3e20*/  IMAD.WIDE R146, R16, 0x4, R86 ;  /* 0x0000000410927825 */ /* 0x000fc600078e0256 */
[----:B------:R-:W-:Y:S01]  /*3e30*/  LDGSTS.E [R11+0x8008], desc[UR10][R138.64], !P4 ;  /* 0x080080008a0b7fae */ /* 0x000fe2000e12184a */
[----:B------:R-:W-:-:S03]  /*3e40*/  IMAD.WIDE R148, R16, 0x4, R92 ;  /* 0x0000000410947825 */ /* 0x000fc600078e025c */
[----:B------:R3:W-:Y:S01]  /*3e50*/  STL [R1+0x6d8], R17 ;  /* 0x0006d81101007387 */ /* 0x0007e20000100800 */
[----:B------:R-:W-:Y:S01]  /*3e60*/  IMAD R94, R4, 0x1a, RZ ;  /* 0x0000001a045e7824 */ /* 0x000fe200078e02ff */
[----:B-1----:R-:W-:Y:S01]  /*3e70*/  LOP3.LUT R16, R18, 0x40, RZ, 0x3c, !PT ;  /* 0x0000004012107812 */ /* 0x002fe200078e3cff */
[----:B------:R-:W-:Y:S01]  /*3e80*/  IMAD.MOV.U32 R245, RZ, RZ, R251 ;  /* 0x000000fffff57224 */ /* 0x000fe200078e00fb */
[----:B------:R-:W-:Y:S01]  /*3e90*/  LDGSTS.E [R11+0xc008], desc[UR10][R140.64], !P4 ;  /* 0x0c0080008c0b7fae */ /* 0x000fe2000e12184a */
[----:B------:R-:W-:Y:S01]  /*3ea0*/  ISETP.GE.U32.AND P4, PT, R3, 0x7fffffcb, PT ;  /* 0x7fffffcb0300780c */ /* 0x000fe20003f86070 */
[----:B------:R-:W-:Y:S01]  /*3eb0*/  VIADD R3, R2, 0xffffffe9 ;  /* 0xffffffe902037836 */ /* 0x000fe20000000000 */
[----:B------:R-:W-:Y:S01]  /*3ec0*/  MOV R251, R231 ;  /* 0x000000e700fb7202 */ /* 0x000fe20000000f00 */
[----:B------:R-:W-:Y:S01]  /*3ed0*/  LDGSTS.E [R11+0xc], desc[UR10][R142.64], !P1 ;  /* 0x0000c0008e0b7fae */ /* 0x000fe2000c92184a */
[----:B------:R-:W-:Y:S01]  /*3ee0*/  VIADD R16, R16, UR8 ;  /* 0x0000000810107c36 */ /* 0x000fe20008000000 */
[----:B------:R-:W-:Y:S01]  /*3ef0*/  MOV R237, R245 ;  /* 0x000000f500ed7202 */ /* 0x000fe20000000f00 */
[----:B---3--:R-:W-:Y:S01]  /*3f00*/  IMAD R17, R4, 0x11, RZ ;  /* 0x0000001104117824 */ /* 0x008fe200078e02ff */
[----:B------:R-:W-:Y:S01]  /*3f10*/  LDGSTS.E [R11+0x400c], desc[UR10][R144.64], !P1 ;  /* 0x0400c000900b7fae */ /* 0x000fe2000c92184a */
[----:B------:R-:W-:-:S02]  /*3f20*/  IMAD.MOV.U32 R250, RZ, RZ, R230 ;  /* 0x000000fffffa7224 */ /* 0x000fc400078e00e6 */
[C---:B------:R-:W-:Y:S01]  /*3f30*/  IMAD.WIDE R158, R17.reuse, 0x4, R88 ;  /* 0x00000004119e7825 */ /* 0x040fe200078e0258 */
[----:B------:R-:W-:Y:S03]  /*3f40*/  LDGSTS.E [R11+0x800c], desc[UR10][R146.64], !P1 ;  /* 0x0800c000920b7fae */ /* 0x000fe6000c92184a */
[C---:B------:R-:W-:Y:S01]  /*3f50*/  IMAD.WIDE R160, R17.reuse, 0x4, R90 ;  /* 0x0000000411a07825 */ /* 0x040fe200078e025a */
[----:B------:R1:W-:Y:S03]  /*3f60*/  STL [R1+0x6d4], R17 ;  /* 0x0006d41101007387 */ /* 0x0003e60000100800 */
[----:B------:R-:W-:Y:S01]  /*3f70*/  IMAD.WIDE R162, R17, 0x4, R86 ;  /* 0x0000000411a27825 */ /* 0x000fe200078e0256 */
[----:B------:R-:W-:Y:S01]  /*3f80*/  LDGSTS.E [R11+0xc00c], desc[UR10][R148.64], !P1 ;  /* 0x0c00c000940b7fae */ /* 0x000fe2000c92184a */
[----:B------:R-:W-:-:S02]  /*3f90*/  ISETP.GE.U32.AND P1, PT, R3, 0x7fffffca, PT ;  /* 0x7fffffca0300780c */ /* 0x000fc40003f26070 */
[----:B------:R-:W-:Y:S01]  /*3fa0*/  IMAD.WIDE R164, R17, 0x4, R92 ;  /* 0x0000000411a47825 */ /* 0x000fe200078e025c */
[----:B------:R-:W-:Y:S03]  /*3fb0*/  LDGSTS.E [R16], desc[UR10][R150.64], !P3 ;  /* 0x0000000096107fae */ /* 0x000fe6000d92184a */
[----:B-1----:R-:W-:Y:S01]  /*3fc0*/  IMAD R17, R4, 0x12, RZ ;  /* 0x0000001204117824 */ /* 0x002fe200078e02ff */
[----:B------:R-:W-:Y:S01]  /*3fd0*/  LDGSTS.E [R16+0x4000], desc[UR10][R152.64], !P3 ;  /* 0x0400000098107fae */ /* 0x000fe2000d92184a */
[----:B------:R-:W-:Y:S02]  /*3fe0*/  VIADD R3, R2, 0xffffffe8 ;  /* 0xffffffe802037836 */ /* 0x000fe40000000000 */
        /* <DEDUP_REMOVED lines=8> */
[----:B------:R-:W-:Y:S01]  /*4070*/  IADD3 R3, R2, -0x19, RZ ;  /* 0xffffffe702037810 */ /* 0x000fe20007ffe0ff */
[----:B------:R-:W-:Y:S02]  /*4080*/  LDGSTS.E [R16+0x4], desc[UR10][R158.64], !P6 ;  /* 0x000040009e107fae */ /* 0x000fe4000f12184a */
[----:B-1----:R-:W-:Y:S02]  /*4090*/  IMAD R17, R4, 0x13, RZ ;  /* 0x0000001304117824 */ /* 0x002fe400078e02ff */
[----:B------:R-:W-:Y:S01]  /*40a0*/  LDGSTS.E [R16+0x4004], desc[UR10][R160.64], !P6 ;  /* 0x04004000a0107fae */ /* 0x000fe2000f12184a */
[----:B------:R-:W-:Y:S02]  /*40b0*/  IMAD.MOV.U32 R246, RZ, RZ, R12 ;  /* 0x000000fffff67224 */ /* 0x000fe400078e000c */
[C---:B------:R-:W-:Y:S01]  /*40c0*/  IMAD.WIDE R174, R17.reuse, 0x4, R88 ;  /* 0x0000000411ae7825 */ /* 0x040fe200078e0258 */
[----:B------:R-:W-:Y:S03]  /*40d0*/  LDGSTS.E [R16+0x8004], desc[UR10][R162.64], !P6 ;  /* 0x08004000a2107fae */ /* 0x000fe6000f12184a */
[----:B------:R-:W-:Y:S01]  /*40e0*/  IMAD.WIDE R176, R17, 0x4, R90 ;  /* 0x0000000411b07825 */ /* 0x000fe200078e025a */
[----:B------:R-:W-:Y:S01]  /*40f0*/  LDGSTS.E [R16+0xc004], desc[UR10][R164.64], !P6 ;  /* 0x0c004000a4107fae */ /* 0x000fe2000f12184a */
[----:B------:R-:W-:-:S02]  /*4100*/  ISETP.GE.U32.AND P6, PT, R3, 0x7fffffc8, PT ;  /* 0x7fffffc80300780c */ /* 0x000fc40003fc6070 */
[----:B------:R-:W-:Y:S01]  /*4110*/  VIADD R3, R2, 0xffffffe6 ;  /* 0xffffffe602037836 */ /* 0x000fe20000000000 */
[----:B------:R1:W-:Y:S01]  /*4120*/  STL [R1+0x6c0], R17 ;  /* 0x0006c01101007387 */ /* 0x0003e20000100800 */
[----:B------:R-:W-:-:S03]  /*4130*/  IMAD.WIDE R178, R17, 0x4, R86 ;  /* 0x0000000411b27825 */ /* 0x000fc600078e0256 */
[----:B------:R3:W-:Y:S01]  /*4140*/  STL [R1+0x6b0], R19 ;  /* 0x0006b01301007387 */ /* 0x0007e20000100800 */
[----:B------:R-:W-:-:S03]  /*4150*/  IMAD.WIDE R180, R17, 0x4, R92 ;  /* 0x0000000411b47825 */ /* 0x000fc600078e025c */
[----:B------:R-:W-:Y:S01]  /*4160*/  LDGSTS.E [R16+0x8], desc[UR10][R166.64], !P5 ;  /* 0x00008000a6107fae */ /* 0x000fe2000e92184a */
[----:B------:R-:W-:Y:S01]  /*4170*/  IMAD.MOV.U32 R13, RZ, RZ, R232 ;  /* 0x000000ffff0d7224 */ /* 0x000fe200078e00e8 */
[----:B-1----:R-:W-:Y:S01]  /*4180*/  LOP3.LUT R17, R18, 0x50, RZ, 0x3c, !PT ;  /* 0x0000005012117812 */ /* 0x002fe200078e3cff */
[--C-:B------:R-:W-:Y:S01]  /*4190*/  IMAD.WIDE R230, R94, 0x4, R88.reuse ;  /* 0x000000045ee67825 */ /* 0x100fe200078e0258 */
[----:B------:R-:W-:Y:S03]  /*41a0*/  LDGSTS.E [R16+0x4008], desc[UR10][R168.64], !P5 ;  /* 0x04008000a8107fae */ /* 0x000fe6000e92184a */
[----:B---3--:R-:W-:Y:S01]  /*41b0*/  IMAD R19, R4, 0x15, RZ ;  /* 0x0000001504137824 */ /* 0x008fe200078e02ff */
[----:B------:R-:W-:Y:S01]  /*41c0*/  LDGSTS.E [R16+0x8008], desc[UR10][R170.64], !P5 ;  /* 0x08008000aa107fae */ /* 0x000fe2000e92184a */
[----:B------:R-:W-:Y:S02]  /*41d0*/  VIADD R17, R17, UR8 ;  /* 0x0000000811117c36 */ /* 0x000fe40008000000 */
[----:B------:R-:W-:Y:S01]  /*41e0*/  IMAD.WIDE R190, R19, 0x4, R88 ;  /* 0x0000000413be7825 */ /* 0x000fe200078e0258 */
[----:B------:R-:W-:Y:S01]  /*41f0*/  LDGSTS.E [R16+0xc008], desc[UR10][R172.64], !P5 ;  /* 0x0c008000ac107fae */ /* 0x000fe2000e92184a */
[----:B------:R-:W-:-:S02]  /*4200*/  ISETP.GE.U32.AND P5, PT, R3, 0x7fffffc7, PT ;  /* 0x7fffffc70300780c */ /* 0x000fc40003fa6070 */
[C---:B------:R-:W-:Y:S01]  /*4210*/  IMAD.WIDE R192, R19.reuse, 0x4, R90 ;  /* 0x0000000413c07825 */ /* 0x040fe200078e025a */
[----:B------:R1:W-:Y:S03]  /*4220*/  STL [R1+0x6a0], R19 ;  /* 0x0006a01301007387 */ /* 0x0003e60000100800 */
[C---:B------:R-:W-:Y:S01]  /*4230*/  IMAD.WIDE R194, R19.reuse, 0x4, R86 ;  /* 0x0000000413c27825 */ /* 0x040fe200078e0256 */
[----:B------:R-:W-:Y:S03]  /*4240*/  LDGSTS.E [R16+0xc], desc[UR10][R174.64], !P0 ;  /* 0x0000c000ae107fae */ /* 0x000fe6000c12184a */
[----:B------:R-:W-:Y:S01]  /*4250*/  IMAD.WIDE R196, R19, 0x4, R92 ;  /* 0x0000000413c47825 */ /* 0x000fe200078e025c */
[----:B------:R-:W-:Y:S03]  /*4260*/  LDGSTS.E [R16+0x400c], desc[UR10][R176.64], !P0 ;  /* 0x0400c000b0107fae */ /* 0x000fe6000c12184a */
[----:B------:R-:W-:Y:S01]  /*4270*/  VIADD R3, R2, 0xffffffe5 ;  /* 0xffffffe502037836 */ /* 0x000fe20000000000 */
[----:B------:R-:W-:Y:S01]  /*4280*/  LDGSTS.E [R16+0x800c], desc[UR10][R178.64], !P0 ;  /* 0x0800c000b2107fae */ /* 0x000fe2000c12184a */
[----:B-1----:R-:W-:-:S02]  /*4290*/  IMAD R19, R4, 0x16, RZ ;  /* 0x0000001604137824 */ /* 0x002fc400078e02ff */
[----:B------:R-:W-:Y:S01]  /*42a0*/  IMAD R12, R4, 0x1b, RZ ;  /* 0x0000001b040c7824 */ /* 0x000fe200078e02ff */
[----:B------:R-:W-:Y:S01]  /*42b0*/  LDGSTS.E [R16+0xc00c], desc[UR10][R180.64], !P0 ;  /* 0x0c00c000b4107fae */ /* 0x000fe2000c12184a */
[----:B------:R-:W-:Y:S01]  /*42c0*/  ISETP.GE.U32.AND P0, PT, R3, 0x7fffffc6, PT ;  /* 0x7fffffc60300780c */ /* 0x000fe20003f06070 */
[C---:B------:R-:W-:Y:S01]  /*42d0*/  IMAD.WIDE R198, R19.reuse, 0x4, R88 ;  /* 0x0000000413c67825 */ /* 0x040fe200078e0258 */
[----:B------:R-:W-:Y:S01]  /*42e0*/  IADD3 R3, R2, -0x1c, RZ ;  /* 0xffffffe402037810 */ /* 0x000fe20007ffe0ff */
[----:B------:R1:W-:Y:S02]  /*42f0*/  STL [R1+0x690], R19 ;  /* 0x0006901301007387 */ /* 0x0003e40000100800 */
[C---:B------:R-:W-:Y:S02]  /*4300*/  IMAD.WIDE R200, R19.reuse, 0x4, R90 ;  /* 0x0000000413c87825 */ /* 0x040fe400078e025a */
[----:B------:R-:W-:Y:S02]  /*4310*/  LDGSTS.E [R17], desc[UR10][R182.64], !P2 ;  /* 0x00000000b6117fae */ /* 0x000fe4000d12184a */
[----:B------:R-:W-:-:S02]  /*4320*/  IMAD.WIDE R202, R19, 0x4, R86 ;  /* 0x0000000413ca7825 */ /* 0x000fc400078e0256 */
[----:B------:R-:W-:Y:S02]  /*4330*/  LDGSTS.E [R17+0x4000], desc[UR10][R184.64], !P2 ;  /* 0x04000000b8117fae */ /* 0x000fe4000d12184a */
[----:B------:R-:W-:Y:S02]  /*4340*/  IMAD.WIDE R204, R19, 0x4, R92 ;  /* 0x0000000413cc7825 */ /* 0x000fe400078e025c */
[----:B------:R-:W-:Y:S02]  /*4350*/  LDGSTS.E [R17+0x8000], desc[UR10][R186.64], !P2 ;  /* 0x08000000ba117fae */ /* 0x000fe4000d12184a */
[----:B-1----:R-:W-:Y:S02]  /*4360*/  IMAD R19, R4, 0x17, RZ ;  /* 0x0000001704137824 */ /* 0x002fe400078e02ff */
[----:B------:R-:W-:Y:S01]  /*4370*/  LDGSTS.E [R17+0xc000], desc[UR10][R188.64], !P2 ;  /* 0x0c000000bc117fae */ /* 0x000fe2000d12184a */
[----:B------:R-:W-:Y:S01]  /*4380*/  ISETP.GE.U32.AND P2, PT, R3, 0x7fffffc5, PT ;  /* 0x7fffffc50300780c */ /* 0x000fe20003f46070 */
[----:B------:R-:W-:-:S02]  /*4390*/  VIADD R3, R2, 0xffffffe3 ;  /* 0xffffffe302037836 */ /* 0x000fc40000000000 */
        /* <DEDUP_REMOVED lines=10> */
[----:B------:R-:W-:Y:S01]  /*4440*/  IMAD.WIDE R96, R94, 0x4, R86 ;  /* 0x000000045e607825 */ /* 0x000fe200078e0256 */
[----:B-1----:R-:W-:Y:S01]  /*4450*/  LOP3.LUT R19, R18, 0x60, RZ, 0x3c, !PT ;  /* 0x0000006012137812 */ /* 0x002fe200078e3cff */
[----:B------:R-:W-:Y:S01]  /*4460*/  LDGSTS.E [R17+0x8], desc[UR10][R198.64], !P1 ;  /* 0x00008000c6117fae */ /* 0x000fe2000c92184a */
[----:B------:R-:W-:Y:S01]  /*4470*/  IADD3 R3, R2, -0x1e, RZ ;  /* 0xffffffe202037810 */ /* 0x000fe20007ffe0ff */
[----:B--2---:R-:W-:Y:S02]  /*4480*/  IMAD.WIDE R100, R12, 0x4, R88 ;  /* 0x000000040c647825 */ /* 0x004fe400078e0258 */
[----:B------:R-:W-:Y:S02]  /*4490*/  LDGSTS.E [R17+0x4008], desc[UR10][R200.64], !P1 ;  /* 0x04008000c8117fae */ /* 0x000fe4000c92184a */
[----:B------:R-:W-:-:S02]  /*44a0*/  VIADD R19, R19, UR8 ;  /* 0x0000000813137c36 */ /* 0x000fc40008000000 */
[----:B------:R-:W-:Y:S01]  /*44b0*/  LDGSTS.E [R17+0x8008], desc[UR10][R202.64], !P1 ;  /* 0x08008000ca117fae */ /* 0x000fe2000c92184a */
[----:B------:R-:W-:-:S03]  /*44c0*/  IMAD.WIDE R98, R12, 0x4, R90 ;  /* 0x000000040c627825 */ /* 0x000fc600078e025a */
[----:B------:R-:W-:Y:S01]  /*44d0*/  LDGSTS.E [R17+0xc008], desc[UR10][R204.64], !P1 ;  /* 0x0c008000cc117fae */ /* 0x000fe2000c92184a */
[----:B------:R-:W-:Y:S01]  /*44e0*/  ISETP.GE.U32.AND P1, PT, R3, 0x7fffffc3, PT ;  /* 0x7fffffc30300780c */ /* 0x000fe20003f26070 */
[C---:B------:R-:W-:Y:S02]  /*44f0*/  VIADD R3, R2.reuse, 0xffffffe1 ;  /* 0xffffffe102037836 */ /* 0x040fe40000000000 */
[----:B------:R-:W-:Y:S01]  /*4500*/  LDGSTS.E [R17+0xc], desc[UR10][R206.64], !P3 ;  /* 0x0000c000ce117fae */ /* 0x000fe2000d92184a */
[----:B------:R-:W-:Y:S02]  /*4510*/  VIADD R2, R2, 0xffffffe0 ;  /* 0xffffffe002027836 */ /* 0x000fe40000000000 */
[----:B------:R-:W-:Y:S01]  /*4520*/  IMAD.MOV.U32 R243, RZ, RZ, R249 ;  /* 0x000000fffff37224 */ /* 0x000fe200078e00f9 */
[----:B------:R-:W-:Y:S01]  /*4530*/  LDGSTS.E [R17+0x400c], desc[UR10][R208.64], !P3 ;  /* 0x0400c000d0117fae */ /* 0x000fe2000d92184a */
[----:B------:R-:W-:Y:S01]  /*4540*/  IMAD.MOV.U32 R248, RZ, RZ, R14 ;  /* 0x000000fffff87224 */ /* 0x000fe200078e000e */
[----:B------:R-:W-:Y:S01]  /*4550*/  MOV R249, R15 ;  /* 0x0000000f00f97202 */ /* 0x000fe20000000f00 */
[----:B------:R-:W-:Y:S01]  /*4560*/  IMAD.MOV.U32 R241, RZ, RZ, R13 ;  /* 0x000000fffff17224 */ /* 0x000fe200078e000d */
[----:B------:R-:W-:Y:S01]  /*4570*/  LDGSTS.E [R17+0x800c], desc[UR10][R210.64], !P3 ;  /* 0x0800c000d2117fae */ /* 0x000fe2000d92184a */
[----:B------:R-:W-:-:S03]  /*4580*/  IMAD.MOV.U32 R236, RZ, RZ, R244 ;  /* 0x000000ffffec7224 */ /* 0x000fc600078e00f4 */
[----:B------:R-:W-:Y:S01]  /*4590*/  LDGSTS.E [R17+0xc00c], desc[UR10][R212.64], !P3 ;  /* 0x0c00c000d4117fae */ /* 0x000fe2000d92184a */
[----:B------:R-:W-:-:S03]  /*45a0*/  ISETP.GE.U32.AND P3, PT, R3, 0x7fffffc2, PT ;  /* 0x7fffffc20300780c */ /* 0x000fc60003f66070 */
[----:B------:R-:W-:Y:S04]  /*45b0*/  LDGSTS.E [R19], desc[UR10][R214.64], !P6 ;  /* 0x00000000d6137fae */ /* 0x000fe8000f12184a */
[----:B------:R-:W-:Y:S04]  /*45c0*/  LDGSTS.E [R19+0x4000], desc[UR10][R218.64], !P6 ;  /* 0x04000000da137fae */ /* 0x000fe8000f12184a */
[----:B------:R-:W-:Y:S04]  /*45d0*/  LDGSTS.E [R19+0x8000], desc[UR10][R220.64], !P6 ;  /* 0x08000000dc137fae */ /* 0x000fe8000f12184a */
[----:B------:R-:W-:Y:S04]  /*45e0*/  STL [R1+0x50c], R9 ;  /* 0x00050c0901007387 */ /* 0x000fe80000100800 */
[----:B------:R-:W-:Y:S01]  /*45f0*/  LDGSTS.E [R19+0xc000], desc[UR10][R222.64], !P6 ;  /* 0x0c000000de137fae */ /* 0x000fe2000f12184a */
[----:B------:R-:W-:-:S03]  /*4600*/  ISETP.GE.AND P6, PT, R233, R2, PT ;  /* 0x00000002e900720c */ /* 0x000fc60003fc6270 */
[----:B------:R1:W-:Y:S04]  /*4610*/  STL [R1+0x670], R20 ;  /* 0x0006701401007387 */ /* 0x0003e80000100800 */
[----:B------:R-:W-:Y:S04]  /*4620*/  LDGSTS.E [R19+0x4], desc[UR10][R216.64], !P5 ;  /* 0x00004000d8137fae */ /* 0x000fe8000e92184a */
[----:B------:R-:W-:Y:S01]  /*4630*/  LDGSTS.E [R19+0x4004], desc[UR10][R224.64], !P5 ;  /* 0x04004000e0137fae */ /* 0x000fe2000e92184a */
[----:B-1----:R-:W1:Y:S03]  /*4640*/  LDC R20, c[0x0][0x230] ;  /* 0x00008c00ff147b82 */ /* 0x002e660000000800 */
[----:B------:R-:W-:Y:S04]  /*4650*/  LDGSTS.E [R19+0x8004], desc[UR10][R226.64], !P5 ;  /* 0x08004000e2137fae */ /* 0x000fe8000e92184a */
[----:B------:R-:W-:Y:S01]  /*4660*/  LDGSTS.E [R19+0xc004], desc[UR10][R228.64], !P5 ;  /* 0x0c004000e4137fae */ /* 0x000fe2000e92184a */
[----:B------:R-:W-:-:S03]  /*4670*/  ISETP.GT.AND P5, PT, R9, 0x1f, PT ;  /* 0x0000001f0900780c */ /* 0x000fc60003fa4270 */
[----:B------:R2:W-:Y:S04]  /*4680*/  STL [R1+0x660], R8 ;  /* 0x0006600801007387 */ /* 0x0005e80000100800 */
[----:B------:R3:W-:Y:S04]  /*4690*/  STL [R1+0x650], R94 ;  /* 0x0006505e01007387 */ /* 0x0007e80000100800 */
[----:B------:R-:W-:Y:S01]  /*46a0*/  LDGSTS.E [R19+0x8], desc[UR10][R230.64], !P0 ;  /* 0x00008000e6137fae */ /* 0x000fe2000c12184a */
[----:B--2---:R-:W-:Y:S02]  /*46b0*/  SEL R8, RZ, 0x4, P6 ;  /* 0x00000004ff087807 */ /* 0x004fe40003000000 */
[----:B------:R-:W-:Y:S01]  /*46c0*/  ISETP.GE.U32.AND P6, PT, R2, 0x7fffffc1, PT ;  /* 0x7fffffc10200780c */ /* 0x000fe20003fc6070 */
[----:B------:R-:W-:Y:S01]  /*46d0*/  STL [R1+0x640], R12 ;  /* 0x0006400c01007387 */ /* 0x000fe20000100800 */
[----:B------:R-:W-:-:S02]  /*46e0*/  SEL R2, RZ, 0x4, !P5 ;  /* 0x00000004ff027807 */ /* 0x000fc40006800000 */
[----:B------:R-:W-:Y:S01]  /*46f0*/  ISETP.GE.AND P5, PT, R233, UR4, PT ;  /* 0x00000004e9007c0c */ /* 0x000fe2000bfa6270 */
[----:B------:R-:W-:Y:S01]  /*4700*/  IMAD.WIDE R232, R94, 0x4, R90 ;  /* 0x000000045ee87825 */ /* 0x000fe200078e025a */
[----:B------:R2:W-:Y:S02]  /*4710*/  STL.64 [R1+0xb8], R96 ;  /* 0x0000b86001007387 */ /* 0x0005e40000100a00 */
[----:B------:R-:W-:Y:S01]  /*4720*/  SEL R3, R2, RZ, !P5 ;  /* 0x000000ff02037207 */ /* 0x000fe20006800000 */
[----:B---3--:R-:W-:Y:S01]  /*4730*/  IMAD.WIDE R94, R94, 0x4, R92 ;  /* 0x000000045e5e7825 */ /* 0x008fe200078e025c */
[----:B------:R-:W-:Y:S01]  /*4740*/  ISETP.GT.AND P5, PT, R9, 0x3f, PT ;  /* 0x0000003f0900780c */ /* 0x000fe20003fa4270 */
[----:B------:R-:W-:Y:S03]  /*4750*/  LDGSTS.E [R19+0x4008], desc[UR10][R232.64], !P0 ;  /* 0x04008000e8137fae */ /* 0x000fe6000c12184a */
[----:B------:R-:W-:Y:S01]  /*4760*/  SEL R2, R8, RZ, P5 ;  /* 0x000000ff08027207 */ /* 0x000fe20002800000 */
[----:B------:R2:W-:Y:S01]  /*4770*/  LDGSTS.E [R19+0x8008], desc[UR10][R96.64], !P0 ;  /* 0x0800800060137fae */ /* 0x0005e2000c12184a */
[----:B------:R-:W-:Y:S01]  /*4780*/  ISETP.NE.U32.AND P5, PT, R3, RZ, PT ;  /* 0x000000ff0300720c */ /* 0x000fe20003fa5070 */
[----:B------:R-:W3:Y:S02]  /*4790*/  LDC R8, c[0x0][0x230] ;  /* 0x00008c00ff087b82 */ /* 0x000ee40000000800 */
[----:B------:R4:W-:Y:S04]  /*47a0*/  STL.64 [R1+0xc0], R94 ;  /* 0x0000c05e01007387 */ /* 0x0009e80000100a00 */
[----:B------:R4:W-:Y:S01]  /*47b0*/  LDGSTS.E [R19+0xc008], desc[UR10][R94.64], !P0 ;  /* 0x0c0080005e137fae */ /* 0x0009e2000c12184a */
[----:B------:R-:W-:Y:S01]  /*47c0*/  ISETP.NE.U32.AND P0, PT, R2, RZ, PT ;  /* 0x000000ff0200720c */ /* 0x000fe20003f05070 */
[----:B------:R-:W3:Y:S01]  /*47d0*/  LDC R3, c[0x0][0x230] ;  /* 0x00008c00ff037b82 */ /* 0x000ee20000000800 */
[----:B-1----:R-:W-:Y:S01]  /*47e0*/  VIADD R2, R20, 0xffffffdf ;  /* 0xffffffdf14027836 */ /* 0x002fe20000000000 */
[----:B------:R1:W-:Y:S01]  /*47f0*/  STL.64 [R1+0xc8], R100 ;  /* 0x0000c86401007387 */ /* 0x0003e20000100a00 */
[----:B--2---:R-:W-:Y:S01]  /*4800*/  IMAD.WIDE R96, R12, 0x4, R86 ;  /* 0x000000040c607825 */ /* 0x004fe200078e0256 */
[----:B------:R-:W-:-:S02]  /*4810*/  LOP3.LUT R20, R18, 0x70, RZ, 0x3c, !PT ;  /* 0x0000007012147812 */ /* 0x000fc400078e3cff */
[----:B------:R1:W-:Y:S03]  /*4820*/  LDGSTS.E [R19+0xc], desc[UR10][R100.64], !P2 ;  /* 0x0000c00064137fae */ /* 0x0003e6000d12184a */
[----:B------:R-:W-:Y:S01]  /*4830*/  VIADD R20, R20, UR8 ;  /* 0x0000000814147c36 */ /* 0x000fe20008000000 */
[----:B------:R2:W-:Y:S01]  /*4840*/  STL.64 [R1+0xd0], R98 ;  /* 0x0000d06201007387 */ /* 0x0005e20000100a00 */
[----:B----4-:R-:W-:-:S03]  /*4850*/  IMAD.WIDE R94, R12, 0x4, R92 ;  /* 0x000000040c5e7825 */ /* 0x010fc600078e025c */
[----:B------:R2:W-:Y:S01]  /*4860*/  LDGSTS.E [R19+0x400c], desc[UR10][R98.64], !P2 ;  /* 0x0400c00062137fae */ /* 0x0005e2000d12184a */
[----:B------:R-:W-:-:S03]  /*4870*/  IMAD R12, R4, 0x1c, RZ ;  /* 0x0000001c040c7824 */ /* 0x000fc600078e02ff */
[----:B------:R4:W-:Y:S01]  /*4880*/  STL.64 [R1+0xd8], R96 ;  /* 0x0000d86001007387 */ /* 0x0009e20000100a00 */
[----:B------:R-:W-:-:S03]  /*4890*/  IMAD.WIDE R234, R12, 0x4, R88 ;  /* 0x000000040cea7825 */ /* 0x000fc600078e0258 */
[----:B------:R4:W-:Y:S01]  /*48a0*/  LDGSTS.E [R19+0x800c], desc[UR10][R96.64], !P2 ;  /* 0x0800c00060137fae */ /* 0x0009e2000d12184a */
[----:B-1----:R-:W-:-:S03]  /*48b0*/  IMAD.WIDE R100, R12, 0x4, R90 ;  /* 0x000000040c647825 */ /* 0x002fc600078e025a */
[----:B------:R1:W-:Y:S01]  /*48c0*/  STL.64 [R1+0xe0], R94 ;  /* 0x0000e05e01007387 */ /* 0x0003e20000100a00 */
[----:B--2---:R-:W-:-:S03]  /*48d0*/  IMAD.WIDE R98, R12, 0x4, R86 ;  /* 0x000000040c627825 */ /* 0x004fc600078e0256 */
[----:B------:R1:W-:Y:S01]  /*48e0*/  LDGSTS.E [R19+0xc00c], desc[UR10][R94.64], !P2 ;  /* 0x0c00c0005e137fae */ /* 0x0003e2000d12184a */
[----:B------:R-:W-:Y:S02]  /*48f0*/  ISETP.GE.U32.AND P2, PT, R2, 0x7fffffc0, PT ;  /* 0x7fffffc00200780c */ /* 0x000fe40003f46070 */
[----:B------:R-:W-:Y:S01]  /*4900*/  IADD3 R2, R21, -0x22, RZ ;  /* 0xffffffde15027810 */ /* 0x000fe20007ffe0ff */
[----:B------:R2:W-:Y:S01]  /*4910*/  STL [R1+0x630], R12 ;  /* 0x0006300c01007387 */ /* 0x0005e20000100800 */
[----:B----4-:R-:W-:Y:S01]  /*4920*/  IMAD.WIDE R96, R12, 0x4, R92 ;  /* 0x000000040c607825 */ /* 0x010fe200078e025c */
[----:B------:R-:W4:Y:S02]  /*4930*/  LDC R21, c[0x0][0x230] ;  /* 0x00008c00ff157b82 */ /* 0x000f240000000800 */
[----:B------:R-:W-:Y:S01]  /*4940*/  LDGSTS.E [R20], desc[UR10][R234.64], !P4 ;  /* 0x00000000ea147fae */ /* 0x000fe2000e12184a */
[----:B-1----:R-:W-:-:S03]  /*4950*/  IMAD R94, R4, 0x1d, RZ ;  /* 0x0000001d045e7824 */ /* 0x002fc600078e02ff */
[----:B------:R1:W-:Y:S01]  /*4960*/  LDGSTS.E [R20+0x4000], desc[UR10][R100.64], !P4 ;  /* 0x0400000064147fae */ /* 0x0003e2000e12184a */
[----:B--2---:R-:W-:-:S03]  /*4970*/  IMAD R12, R4, 0x1e, RZ ;  /* 0x0000001e040c7824 */ /* 0x004fc600078e02ff */
[----:B------:R-:W-:Y:S01]  /*4980*/  STL [R1+0x620], R94 ;  /* 0x0006205e01007387 */ /* 0x000fe20000100800 */
[----:B------:R-:W-:-:S03]  /*4990*/  IMAD.WIDE R14, R12, 0x4, R86 ;  /* 0x000000040c0e7825 */ /* 0x000fc600078e0256 */
[----:B------:R-:W-:Y:S04]  /*49a0*/  STL.64 [R1+0xe8], R234 ;  /* 0x0000e8ea01007387 */ /* 0x000fe80000100a00 */
[----:B------:R1:W-:Y:S04]  /*49b0*/  STL.64 [R1+0xf0], R100 ;  /* 0x0000f06401007387 */ /* 0x0003e80000100a00 */
[----:B------:R2:W-:Y:S04]  /*49c0*/  STL.64 [R1+0xf8], R98 ;  /* 0x0000f86201007387 */ /* 0x0005e80000100a00 */
[----:B------:R2:W-:Y:S01]  /*49d0*/  LDGSTS.E [R20+0x8000], desc[UR10][R98.64], !P4 ;  /* 0x0800000062147fae */ /* 0x0005e2000e12184a */
[----:B-1----:R-:W-:-:S03]  /*49e0*/  IMAD.WIDE R100, R94, 0x4, R88 ;  /* 0x000000045e647825 */ /* 0x002fc600078e0258 */
[----:B------:R1:W-:Y:S04]  /*49f0*/  STL.64 [R1+0x100], R96 ;  /* 0x0001006001007387 */ /* 0x0003e80000100a00 */
[----:B------:R1:W-:Y:S01]  /*4a00*/  LDGSTS.E [R20+0xc000], desc[UR10][R96.64], !P4 ;  /* 0x0c00000060147fae */ /* 0x0003e2000e12184a */
[----:B------:R-:W-:Y:S01]  /*4a10*/  ISETP.GE.U32.AND P4, PT, R2, 0x7fffffbf, PT ;  /* 0x7fffffbf0200780c */ /* 0x000fe20003f86070 */
[----:B---3--:R-:W-:Y:S02]  /*4a20*/  VIADD R2, R3, 0xffffffdd ;  /* 0xffffffdd03027836 */ /* 0x008fe40000000000 */
[----:B--2---:R-:W-:Y:S01]  /*4a30*/  IMAD.WIDE R98, R94, 0x4, R90 ;  /* 0x000000045e627825 */ /* 0x004fe200078e025a */
[----:B------:R-:W-:Y:S03]  /*4a40*/  STL [R1+0x610], R12 ;  /* 0x0006100c01007387 */ /* 0x000fe60000100800 */
[----:B------:R-:W-:Y:S01]  /*4a50*/  IMAD R3, R4, 0x1f, RZ ;  /* 0x0000001f04037824 */ /* 0x000fe200078e02ff */
[----:B------:R2:W-:Y:S01]  /*4a60*/  STL.64 [R1+0x108], R100 ;  /* 0x0001086401007387 */ /* 0x0005e20000100a00 */
[----:B-1----:R-:W-:-:S03]  /*4a70*/  IMAD.WIDE R96, R94, 0x4, R86 ;  /* 0x000000045e607825 */ /* 0x002fc600078e0256 */
[----:B------:R2:W-:Y:S01]  /*4a80*/  LDGSTS.E [R20+0x4], desc[UR10][R100.64], !P1 ;  /* 0x0000400064147fae */ /* 0x0005e2000c92184a */
[----:B------:R-:W-:-:S03]  /*4a90*/  IMAD.WIDE R94, R94, 0x4, R92 ;  /* 0x000000045e5e7825 */ /* 0x000fc600078e025c */
[----:B------:R1:W-:Y:S04]  /*4aa0*/  STL.64 [R1+0x110], R98 ;  /* 0x0001106201007387 */ /* 0x0003e80000100a00 */
[----:B------:R1:W-:Y:S04]  /*4ab0*/  LDGSTS.E [R20+0x4004], desc[UR10][R98.64], !P1 ;  /* 0x0400400062147fae */ /* 0x0003e8000c92184a */
[----:B------:R3:W-:Y:S01]  /*4ac0*/  STL.64 [R1+0x118], R96 ;  /* 0x0001186001007387 */ /* 0x0007e20000100a00 */
[----:B------:R-:W-:Y:S01]  /*4ad0*/  IMAD.MOV.U32 R242, RZ, RZ, R246 ;  /* 0x000000fffff27224 */ /* 0x000fe200078e00f6 */
[----:B--2---:R-:W2:Y:S02]  /*4ae0*/  LDC R101, c[0x0][0x230] ;  /* 0x00008c00ff657b82 */ /* 0x004ea40000000800 */
[----:B------:R3:W-:Y:S04]  /*4af0*/  LDGSTS.E [R20+0x8004], desc[UR10][R96.64], !P1 ;  /* 0x0800400060147fae */ /* 0x0007e8000c92184a */
[----:B------:R4:W-:Y:S01]  /*4b00*/  STL.64 [R1+0x120], R94 ;  /* 0x0001205e01007387 */ /* 0x0009e20000100a00 */
[----:B-1----:R-:W-:Y:S01]  /*4b10*/  IMAD.WIDE R98, R12, 0x4, R88 ;  /* 0x000000040c627825 */ /* 0x002fe200078e0258 */
[----:B------:R-:W1:Y:S02]  /*4b20*/  LDC R100, c[0x0][0x230] ;  /* 0x00008c00ff647b82 */ /* 0x000e640000000800 */
[----:B------:R4:W-:Y:S01]  /*4b30*/  LDGSTS.E [R20+0xc004], desc[UR10][R94.64], !P1 ;  /* 0x0c0040005e147fae */ /* 0x0009e2000c92184a */
[----:B------:R-:W-:Y:S01]  /*4b40*/  ISETP.GE.U32.AND P1, PT, R2, 0x7fffffbe, PT ;  /* 0x7fffffbe0200780c */ /* 0x000fe20003f26070 */
[----:B------:R-:W-:-:S02]  /*4b50*/  VIADD R2, R8, 0xffffffdc ;  /* 0xffffffdc08027836 */ /* 0x000fc40000000000 */
[----:B------:R-:W-:Y:S01]  /*4b60*/  STL [R1+0x60c], R3 ;  /* 0x00060c0301007387 */ /* 0x000fe20000100800 */
[----:B------:R-:W-:Y:S01]  /*4b70*/  IMAD.MOV.U32 R244, RZ, RZ, R250 ;  /* 0x000000fffff47224 */ /* 0x000fe200078e00fa */
[----:B---3--:R-:W3:Y:S02]  /*4b80*/  LDC R96, c[0x0][0x230] ;  /* 0x00008c00ff607b82 */ /* 0x008ee40000000800 */
[----:B------:R4:W-:Y:S02]  /*4b90*/  STL.64 [R1+0x128], R98 ;  /* 0x0001286201007387 */ /* 0x0009e40000100a00 */
[C---:B----4-:R-:W-:Y:S02]  /*4ba0*/  IMAD.WIDE R94, R12.reuse, 0x4, R90 ;  /* 0x000000040c5e7825 */ /* 0x050fe400078e025a */
[----:B------:R4:W-:Y:S02]  /*4bb0*/  LDGSTS.E [R20+0x8], desc[UR10][R98.64], !P3 ;  /* 0x0000800062147fae */ /* 0x0009e4000d92184a */
[----:B------:R-:W-:-:S02]  /*4bc0*/  IMAD.WIDE R12, R12, 0x4, R92 ;  /* 0x000000040c0c7825 */ /* 0x000fc400078e025c */
[----:B------:R2:W-:Y:S04]  /*4bd0*/  STL.64 [R1+0x130], R94 ;  /* 0x0001305e01007387 */ /* 0x0005e80000100a00 */
[----:B------:R2:W-:Y:S01]  /*4be0*/  LDGSTS.E [R20+0x4008], desc[UR10][R94.64], !P3 ;  /* 0x040080005e147fae */ /* 0x0005e2000d92184a */
[----:B----4-:R-:W-:-:S03]  /*4bf0*/  IMAD.WIDE R98, R3, 0x4, R88 ;  /* 0x0000000403627825 */ /* 0x010fc600078e0258 */
[----:B------:R4:W-:Y:S04]  /*4c00*/  STL.64 [R1+0x138], R14 ;  /* 0x0001380e01007387 */ /* 0x0009e80000100a00 */
[----:B------:R4:W-:Y:S01]  /*4c10*/  LDGSTS.E [R20+0x8008], desc[UR10][R14.64], !P3 ;  /* 0x080080000e147fae */ /* 0x0009e2000d92184a */
[----:B------:R-:W-:Y:S02]  /*4c20*/  IMAD.MOV.U32 R245, RZ, RZ, R251 ;  /* 0x000000fffff57224 */ /* 0x000fe400078e00fb */
[----:B--2---:R-:W-:Y:S01]  /*4c30*/  IMAD.WIDE R94, R3, 0x4, R90 ;  /* 0x00000004035e7825 */ /* 0x004fe200078e025a */
[----:B------:R2:W-:Y:S03]  /*4c40*/  STL.64 [R1+0x140], R12 ;  /* 0x0001400c01007387 */ /* 0x0005e60000100a00 */
[----:B---3--:R-:W-:Y:S01]  /*4c50*/  VIADD R8, R96, 0xffffffda ;  /* 0xffffffda60087836 */ /* 0x008fe20000000000 */
[----:B------:R2:W-:Y:S01]  /*4c60*/  LDGSTS.E [R20+0xc008], desc[UR10][R12.64], !P3 ;  /* 0x0c0080000c147fae */ /* 0x0005e2000d92184a */
[----:B------:R-:W-:Y:S01]  /*4c70*/  ISETP.GE.U32.AND P3, PT, R2, 0x7fffffbd, PT ;  /* 0x7fffffbd0200780c */ /* 0x000fe20003f66070 */
[----:B------:R-:W-:-:S02]  /*4c80*/  VIADD R2, R21, 0xffffffdb ;  /* 0xffffffdb15027836 */ /* 0x000fc40000000000 */
[C---:B----4-:R-:W-:Y:S01]  /*4c90*/  IMAD.WIDE R14, R3.reuse, 0x4, R86 ;  /* 0x00000004030e7825 */ /* 0x050fe200078e0256 */
[----:B------:R-:W-:Y:S04]  /*4ca0*/  STL.64 [R1+0x148], R98 ;  /* 0x0001486201007387 */ /* 0x000fe80000100a00 */
[----:B------:R-:W-:Y:S01]  /*4cb0*/  LDGSTS.E [R20+0xc], desc[UR10][R98.64], !P6 ;  /* 0x0000c00062147fae */ /* 0x000fe2000f12184a */
[----:B--2---:R-:W-:-:S03]  /*4cc0*/  IMAD.WIDE R12, R3, 0x4, R92 ;  /* 0x00000004030c7825 */ /* 0x004fc600078e025c */
[----:B------:R2:W-:Y:S01]  /*4cd0*/  STL.64 [R1+0x150], R94 ;  /* 0x0001505e01007387 */ /* 0x0005e20000100a00 */
[----:B------:R-:W-:-:S03]  /*4ce0*/  IMAD.SHL.U32 R3, R4, 0x20, RZ ;  /* 0x0000002004037824 */ /* 0x000fc600078e00ff */
[----:B------:R2:W-:Y:S04]  /*4cf0*/  LDGSTS.E [R20+0x400c], desc[UR10][R94.64], !P6 ;  /* 0x0400c0005e147fae */ /* 0x0005e8000f12184a */
[----:B------:R-:W-:Y:S04]  /*4d00*/  LDGSTS.E [R20+0x800c], desc[UR10][R14.64], !P6 ;  /* 0x0800c0000e147fae */ /* 0x000fe8000f12184a */
[----:B------:R-:W-:Y:S01]  /*4d10*/  LDGSTS.E [R20+0xc00c], desc[UR10][R12.64], !P6 ;  /* 0x0c00c0000c147fae */ /* 0x000fe2000f12184a */
[----:B------:R-:W-:Y:S02]  /*4d20*/  ISETP.GE.U32.AND P6, PT, R2, 0x7fffffbc, PT ;  /* 0x7fffffbc0200780c */ /* 0x000fe40003fc6070 */
[----:B------:R-:W-:Y:S01]  /*4d30*/  MOV R2, UR8 ;  /* 0x0000000800027c02 */ /* 0x000fe20008000f00 */
[----:B------:R-:W0:Y:S01]  /*4d40*/  LDGDEPBAR ;  /* 0x00000000000079af */ /* 0x000e220000000000 */
[----:B--2---:R-:W-:Y:S01]  /*4d50*/  LOP3.LUT R95, R241, 0x40, RZ, 0x3c, !PT ;  /* 0x00000040f15f7812 */ /* 0x004fe200078e3cff */
[----:B------:R-:W2:Y:S01]  /*4d60*/  LDC R94, c[0x0][0x230] ;  /* 0x00008c00ff5e7b82 */ /* 0x000ea20000000800 */
[----:B------:R-:W-:Y:S01]  /*4d70*/  IADD3 R21, R2, 0x100000, R241 ;  /* 0x0010000002157810 */ /* 0x000fe20007ffe0f1 */
[----:B------:R-:W-:-:S02]  /*4d80*/  IMAD.MOV.U32 R241, RZ, RZ, R243 ;  /* 0x000000fffff17224 */ /* 0x000fc400078e00f3 */
[----:B------:R-:W-:Y:S01]  /*4d90*/  STL [R1+0xb3c], R95 ;  /* 0x000b3c5f01007387 */ /* 0x000fe20000100800 */
[----:B------:R-:W-:-:S03]  /*4da0*/  IADD3 R2, R2, 0x100000, R95 ;  /* 0x0010000002027810 */ /* 0x000fc60007ffe05f */
[----:B------:R-:W3:Y:S01]  /*4db0*/  LDL.LU.64 R238, [R1+0x98] ;  /* 0x0000980001ee7983 */ /* 0x000ee20000300a00 */
[----:B------:R-:W-:-:S03]  /*4dc0*/  MOV R243, R247 ;  /* 0x000000f700f37202 */ /* 0x000fc60000000f00 */
[----:B------:R-:W4:Y:S04]  /*4dd0*/  LDL.LU.64 R246, [R1+0x80] ;  /* 0x0000800001f67983 */ /* 0x000f280000300a00 */
[----:B------:R-:W4:Y:S04]  /*4de0*/  LDL.LU.64 R250, [R1+0x78] ;  /* 0x0000780001fa7983 */ /* 0x000f280000300a00 */
[----:B------:R-:W-:Y:S04]  /*4df0*/  LDGSTS.E [R21+-0x80000], desc[UR10][R28.64], P5 ;  /* 0x800000001c157fae */ /* 0x000fe8000a92184a */
        /* <DEDUP_REMOVED lines=30> */
[----:B------:R-:W-:Y:S01]  /*4fe0*/  LDGSTS.E [R2+-0x7c200], desc[UR10][R30.64], P5 ;  /* 0x83e000001e027fae */ /* 0x000fe2000a92184a */
[----:B------:R-:W-:Y:S01]  /*4ff0*/  IMAD.WIDE R88, R3, 0x4, R88 ;  /* 0x0000000403587825 */ /* 0x000fe200078e0258 */
[----:B------:R-:W-:-:S02]  /*5000*/  ISETP.GE.U32.AND P5, PT, R8, 0x7fffffbb, PT ;  /* 0x7fffffbb0800780c */ /* 0x000fc40003fa6070 */
[----:B------:R-:W0:Y:S01]  /*5010*/  LDGDEPBAR ;  /* 0x00000000000079af */ /* 0x000e220000000000 */
[C---:B------:R-:W-:Y:S01]  /*5020*/  IMAD.WIDE R90, R3.reuse, 0x4, R90 ;  /* 0x00000004035a7825 */ /* 0x040fe200078e025a */
[----:B------:R-:W-:Y:S03]  /*5030*/  BAR.SYNC.DEFER_BLOCKING 0x0 ;  /* 0x0000000000007b1d */ /* 0x000fe60000010000 */
[----:B------:R-:W-:-:S04]  /*5040*/  IMAD.WIDE R86, R3, 0x4, R86 ;  /* 0x0000000403567825 */ /* 0x000fc800078e0256 */
[C---:B------:R-:W-:Y:S01]  /*5050*/  IMAD.WIDE R92, R3.reuse, 0x4, R92 ;  /* 0x00000004035c7825 */ /* 0x040fe200078e025c */
[----:B------:R-:W-:Y:S03]  /*5060*/  STL.64 [R1+0x288], R88 ;  /* 0x0002885801007387 */ /* 0x000fe60000100a00 */
[C---:B------:R-:W-:Y:S01]  /*5070*/  IMAD.WIDE R98, R3.reuse, 0x4, R236 ;  /* 0x0000000403627825 */ /* 0x040fe200078e02ec */
[----:B------:R1:W-:Y:S03]  /*5080*/  STL.64 [R1+0x280], R90 ;  /* 0x0002805a01007387 */ /* 0x0003e60000100a00 */
[----:B--2---:R-:W-:Y:S01]  /*5090*/  VIADD R8, R94, 0xffffffd9 ;  /* 0xffffffd95e087836 */ /* 0x004fe20000000000 */
[----:B------:R2:W-:Y:S04]  /*50a0*/  STL.64 [R1+0x278], R86 ;  /* 0x0002785601007387 */ /* 0x0005e80000100a00 */
[----:B------:R2:W-:Y:S04]  /*50b0*/  STL.64 [R1+0x270], R92 ;  /* 0x0002705c01007387 */ /* 0x0005e80000100a00 */
[----:B------:R-:W-:Y:S01]  /*50c0*/  @!PT LDS RZ, [RZ] ;  /* 0x00000000fffff984 */ /* 0x000fe20000000800 */
[----:B------:R-:W-:Y:S01]  /*50d0*/  @!PT LDS RZ, [RZ] ;  /* 0x00000000fffff984 */ /* 0x000fe20000000800 */
[----:B------:R-:W-:Y:S01]  /*50e0*/  @!PT LDS RZ, [RZ] ;  /* 0x00000000fffff984 */ /* 0x000fe20000000800 */
[----:B------:R-:W-:Y:S04]  /*50f0*/  LDGSTS.E [R6+0x10000], desc[UR10][R88.64], !P2 ;  /* 0x1000000058067fae */ /* 0x000fe8000d12184a */
[----:B------:R1:W-:Y:S04]  /*5100*/  LDGSTS.E [R6+0x14000], desc[UR10][R90.64], !P2 ;  /* 0x140000005a067fae */ /* 0x0003e8000d12184a */
[----:B------:R2:W-:Y:S04]  /*5110*/  LDGSTS.E [R6+0x18000], desc[UR10][R86.64], !P2 ;  /* 0x1800000056067fae */ /* 0x0005e8000d12184a */
[----:B------:R2:W-:Y:S01]  /*5120*/  LDGSTS.E [R6+0x1c000], desc[UR10][R92.64], !P2 ;  /* 0x1c0000005c067fae */ /* 0x0005e2000d12184a */
[----:B-1----:R-:W-:-:S03]  /*5130*/  IMAD.WIDE R90, R3, 0x4, R248 ;  /* 0x00000004035a7825 */ /* 0x002fc600078e02f8 */
[----:B------:R-:W4:Y:S01]  /*5140*/  LDL.LU.64 R96, [R1+0x70] ;  /* 0x0000700001607983 */ /* 0x000f220000300a00 */
[----:B--2---:R-:W1:Y:S03]  /*5150*/  LDC R87, c[0x0][0x230] ;  /* 0x00008c00ff577b82 */ /* 0x004e660000000800 */
[----:B------:R2:W-:Y:S01]  /*5160*/  STL.64 [R1+0x268], R98 ;  /* 0x0002686201007387 */ /* 0x0005e20000100a00 */
[----:B------:R-:W-:-:S03]  /*5170*/  IMAD.WIDE R92, R3, 0x4, R240 ;  /* 0x00000004035c7825 */ /* 0x000fc600078e02f0 */
[----:B------:R-:W4:Y:S01]  /*5180*/  LDL.LU.64 R94, [R1+0x68] ;  /* 0x00006800015e7983 */ /* 0x000f220000300a00 */
[----:B------:R-:W1:Y:S03]  /*5190*/  LDC R86, c[0x0][0x230] ;  /* 0x00008c00ff567b82 */ /* 0x000e660000000800 */
[----:B------:R2:W-:Y:S04]  /*51a0*/  STL.64 [R1+0x260], R92 ;  /* 0x0002605c01007387 */ /* 0x0005e80000100a00 */
[----:B------:R-:W4:Y:S04]  /*51b0*/  LDL.LU.64 R240, [R1+0x60] ;  /* 0x0000600001f07983 */ /* 0x000f280000300a00 */
[----:B------:R4:W-:Y:S04]  /*51c0*/  STL.64 [R1+0x258], R90 ;  /* 0x0002585a01007387 */ /* 0x0009e80000100a00 */
[----:B------:R-:W4:Y:S04]  /*51d0*/  LDL.LU.64 R248, [R1+0x58] ;  /* 0x0000580001f87983 */ /* 0x000f280000300a00 */
[----:B------:R2:W-:Y:S04]  /*51e0*/  LDGSTS.E [R6+0x10004], desc[UR10][R98.64], !P4 ;  /* 0x1000400062067fae */ /* 0x0005e8000e12184a */
[----:B------:R2:W-:Y:S04]  /*51f0*/  LDGSTS.E [R6+0x14004], desc[UR10][R92.64], !P4 ;  /* 0x140040005c067fae */ /* 0x0005e8000e12184a */
[----:B------:R4:W-:Y:S01]  /*5200*/  LDGSTS.E [R6+0x18004], desc[UR10][R90.64], !P4 ;  /* 0x180040005a067fae */ /* 0x0009e2000e12184a */
[----:B--2---:R-:W-:-:S04]  /*5210*/  IMAD.WIDE R98, R3, 0x4, R242 ;  /* 0x0000000403627825 */ /* 0x004fc800078e02f2 */
[----:B------:R-:W-:-:S04]  /*5220*/  IMAD.WIDE R92, R3, 0x4, R244 ;  /* 0x00000004035c7825 */ /* 0x000fc800078e02f4 */
[----:B---3--:R-:W-:-:S05]  /*5230*/  IMAD.WIDE R88, R3, 0x4, R238 ;  /* 0x0000000403587825 */ /* 0x008fca00078e02ee */
[----:B------:R2:W-:Y:S01]  /*5240*/  STL.64 [R1+0x250], R88 ;  /* 0x0002505801007387 */ /* 0x0005e20000100a00 */
[----:B----4-:R-:W-:-:S03]  /*5250*/  IMAD.WIDE R90, R3, 0x4, R246 ;  /* 0x00000004035a7825 */ /* 0x010fc600078e02f6 */
[----:B------:R-:W3:Y:S04]  /*5260*/  LDL.LU.64 R234, [R1+0x50] ;  /* 0x0000500001ea7983 */ /* 0x000ee80000300a00 */
[----:B------:R2:W-:Y:S04]  /*5270*/  LDGSTS.E [R6+0x1c004], desc[UR10][R88.64], !P4 ;  /* 0x1c00400058067fae */ /* 0x0005e8000e12184a */
[----:B------:R-:W4:Y:S04]  /*5280*/  LDL.LU.64 R236, [R1+0x48] ;  /* 0x0000480001ec7983 */ /* 0x000f280000300a00 */
[----:B------:R-:W-:Y:S01]  /*5290*/  STL.64 [R1+0x248], R98 ;  /* 0x0002486201007387 */ /* 0x000fe20000100a00 */
[----:B--2---:R-:W-:-:S03]  /*52a0*/  IMAD.WIDE R88, R3, 0x4, R250 ;  /* 0x0000000403587825 */ /* 0x004fc600078e02fa */
[----:B------:R-:W2:Y:S04]  /*52b0*/  LDL.LU.64 R238, [R1+0x40] ;  /* 0x0000400001ee7983 */ /* 0x000ea80000300a00 */
[----:B------:R1:W-:Y:S04]  /*52c0*/  STL.64 [R1+0x240], R92 ;  /* 0x0002405c01007387 */ /* 0x0003e80000100a00 */
[----:B------:R-:W2:Y:S04]  /*52d0*/  LDL.LU.64 R242, [R1+0x38] ;  /* 0x0000380001f27983 */ /* 0x000ea80000300a00 */
[----:B------:R-:W-:Y:S04]  /*52e0*/  STL.64 [R1+0x238], R90 ;  /* 0x0002385a01007387 */ /* 0x000fe80000100a00 */
[----:B------:R1:W-:Y:S04]  /*52f0*/  STL.64 [R1+0x230], R88 ;  /* 0x0002305801007387 */ /* 0x0003e80000100a00 */
[----:B------:R-:W2:Y:S04]  /*5300*/  LDL.LU.64 R250, [R1+0x30] ;  /* 0x0000300001fa7983 */ /* 0x000ea80000300a00 */
[----:B------:R-:W2:Y:S01]  /*5310*/  LDL.LU.64 R244, [R1+0x28] ;  /* 0x0000280001f47983 */ /* 0x000ea20000300a00 */
[----:B------:R-:W-:-:S02]  /*5320*/  ISETP.GE.U32.AND P2, PT, R8, 0x7fffffba, PT ;  /* 0x7fffffba0800780c */ /* 0x000fc40003f46070 */
[----:B------:R-:W-:Y:S01]  /*5330*/  IADD3 R8, R101, -0x28, RZ ;  /* 0xffffffd865087810 */ /* 0x000fe20007ffe0ff */
[----:B------:R-:W-:Y:S03]  /*5340*/  LDGSTS.E [R6+0x10008], desc[UR10][R98.64], !P1 ;  /* 0x1000800062067fae */ /* 0x000fe6000c92184a */
[----:B------:R-:W-:Y:S01]  /*5350*/  ISETP.GE.U32.AND P4, PT, R8, 0x7fffffb9, PT ;  /* 0x7fffffb90800780c */ /* 0x000fe20003f86070 */
[----:B------:R-:W-:Y:S01]  /*5360*/  VIADD R8, R100, 0xffffffd7 ;  /* 0xffffffd764087836 */ /* 0x000fe20000000000 */
[----:B------:R-:W-:Y:S04]  /*5370*/  LDGSTS.E [R6+0x14008], desc[UR10][R92.64], !P1 ;  /* 0x140080005c067fae */ /* 0x000fe8000c92184a */
[----:B------:R-:W2:Y:S04]  /*5380*/  LDL.LU.64 R246, [R1+0x20] ;  /* 0x0000200001f67983 */ /* 0x000ea80000300a00 */
[----:B------:R-:W-:Y:S04]  /*5390*/  LDGSTS.E [R6+0x18008], desc[UR10][R90.64], !P1 ;  /* 0x180080005a067fae */ /* 0x000fe8000c92184a */
[----:B-1----:R-:W2:Y:S04]  /*53a0*/  LDL.LU.64 R92, [R1+0x18] ;  /* 0x00001800015c7983 */ /* 0x002ea80000300a00 */
[----:B------:R1:W-:Y:S01]  /*53b0*/  LDGSTS.E [R6+0x1c008], desc[UR10][R88.64], !P1 ;  /* 0x1c00800058067fae */ /* 0x0003e2000c92184a */
[C---:B------:R-:W-:Y:S01]  /*53c0*/  IMAD.WIDE R100, R3.reuse, 0x4, R96 ;  /* 0x0000000403647825 */ /* 0x040fe200078e0260 */
[----:B-1----:R-:W1:Y:S04]  /*53d0*/  LDC R88, c[0x0][0x230] ;  /* 0x00008c00ff587b82 */ /* 0x002e680000000800 */
[----:B------:R1:W-:Y:S01]  /*53e0*/  STL.64 [R1+0x228], R100 ;  /* 0x0002286401007387 */ /* 0x0003e20000100a00 */
[----:B------:R-:W-:-:S03]  /*53f0*/  IMAD.WIDE R98, R3, 0x4, R94 ;  /* 0x0000000403627825 */ /* 0x000fc600078e025e */
[----:B------:R-:W-:Y:S01]  /*5400*/  LDGSTS.E [R6+0x1000c], desc[UR10][R100.64], !P3 ;  /* 0x1000c00064067fae */ /* 0x000fe2000d92184a */
[----:B------:R-:W2:Y:S03]  /*5410*/  LDC R89, c[0x0][0x230] ;  /* 0x00008c00ff597b82 */ /* 0x000ea60000000800 */
[----:B------:R-:W-:Y:S01]  /*5420*/  LDGSTS.E [R6+0x1400c], desc[UR10][R98.64], !P3 ;  /* 0x1400c00062067fae */ /* 0x000fe2000d92184a */
[----:B------:R-:W-:-:S05]  /*5430*/  IMAD.WIDE R96, R3, 0x4, R240 ;  /* 0x0000000403607825 */ /* 0x000fca00078e02f0 */
[----:B------:R-:W-:Y:S01]  /*5440*/  LDGSTS.E [R6+0x1800c], desc[UR10][R96.64], !P3 ;  /* 0x1800c00060067fae */ /* 0x000fe2000d92184a */
[----:B------:R-:W-:-:S03]  /*5450*/  IMAD.WIDE R94, R3, 0x4, R248 ;  /* 0x00000004035e7825 */ /* 0x000fc600078e02f8 */
[----:B------:R-:W2:Y:S04]  /*5460*/  LDL.LU.64 R248, [R1+0x10] ;  /* 0x0000100001f87983 */ /* 0x000ea80000300a00 */
[----:B------:R1:W-:Y:S04]  /*5470*/  STL.64 [R1+0x220], R98 ;  /* 0x0002206201007387 */ /* 0x0003e80000100a00 */
[----:B------:R-:W2:Y:S04]  /*5480*/  LDL.LU.64 R240, [R1+0x8] ;  /* 0x0000080001f07983 */ /* 0x000ea80000300a00 */
[----:B------:R1:W-:Y:S04]  /*5490*/  STL.64 [R1+0x218], R96 ;  /* 0x0002186001007387 */ /* 0x0003e80000100a00 */
[----:B------:R-:W2:Y:S04]  /*54a0*/  LDL.LU.64 R90, [R1] ;  /* 0x00000000015a7983 */ /* 0x000ea80000300a00 */
[----:B------:R1:W-:Y:S04]  /*54b0*/  STL.64 [R1+0x210], R94 ;  /* 0x0002105e01007387 */ /* 0x0003e80000100a00 */
[----:B-1----:R-:W2:Y:S04]  /*54c0*/  LDL.LU.64 R100, [R1+0xd38] ;  /* 0x000d380001647983 */ /* 0x002ea80000300a00 */
[----:B------:R-:W2:Y:S04]  /*54d0*/  LDL.LU.64 R98, [R1+0xd30] ;  /* 0x000d300001627983 */ /* 0x000ea80000300a00 */
[----:B------:R-:W2:Y:S04]  /*54e0*/  LDL.LU.64 R96, [R1+0xd28] ;  /* 0x000d280001607983 */ /* 0x000ea80000300a00 */
[----:B------:R-:W-:Y:S04]  /*54f0*/  LDGSTS.E [R6+0x1c00c], desc[UR10][R94.64], !P3 ;  /* 0x1c00c0005e067fae */ /* 0x000fe8000d92184a */
[----:B------:R-:W2:Y:S01]  /*5500*/  LDL.LU.64 R94, [R1+0xd20] ;  /* 0x000d2000015e7983 */ /* 0x000ea20000300a00 */
[----:B---3--:R-:W-:-:S04]  /*5510*/  IMAD.WIDE R234, R3, 0x4, R234 ;  /* 0x0000000403ea7825 */ /* 0x008fc800078e02ea */
[C---:B----4-:R-:W-:Y:S01]  /*5520*/  IMAD.WIDE R236, R3.reuse, 0x4, R236 ;  /* 0x0000000403ec7825 */ /* 0x050fe200078e02ec */
[----:B------:R1:W-:Y:S04]  /*5530*/  STL.64 [R1+0x208], R234 ;  /* 0x000208ea01007387 */ /* 0x0003e80000100a00 */
[----:B------:R3:W-:Y:S01]  /*5540*/  STL.64 [R1+0x200], R236 ;  /* 0x000200ec01007387 */ /* 0x0007e20000100a00 */
[----:B--2---:R-:W-:-:S03]  /*5550*/  IMAD.WIDE R238, R3, 0x4, R238 ;  /* 0x0000000403ee7825 */ /* 0x004fc600078e02ee */
[----:B------:R-:W-:Y:S04]  /*5560*/  LDGSTS.E [R7+0x10000], desc[UR10][R234.64], !P6 ;  /* 0x10000000ea077fae */ /* 0x000fe8000f12184a */
[----:B------:R-:W-:Y:S01]  /*5570*/  LDGSTS.E [R7+0x14000], desc[UR10][R236.64], !P6 ;  /* 0x14000000ec077fae */ /* 0x000fe2000f12184a */
[----:B------:R-:W-:-:S03]  /*5580*/  IMAD.WIDE R242, R3, 0x4, R242 ;  /* 0x0000000403f27825 */ /* 0x000fc600078e02f2 */
[----:B------:R-:W-:Y:S04]  /*5590*/  LDGSTS.E [R7+0x18000], desc[UR10][R238.64], !P6 ;  /* 0x18000000ee077fae */ /* 0x000fe8000f12184a */
[----:B-1----:R-:W2:Y:S04]  /*55a0*/  LDL.LU.64 R234, [R1+0xd18] ;  /* 0x000d180001ea7983 */ /* 0x002ea80000300a00 */
[----:B------:R1:W-:Y:S01]  /*55b0*/  STL.64 [R1+0x1f8], R238 ;  /* 0x0001f8ee01007387 */ /* 0x0003e20000100a00 */
[----:B------:R-:W-:-:S03]  /*55c0*/  IMAD.WIDE R250, R3, 0x4, R250 ;  /* 0x0000000403fa7825 */ /* 0x000fc600078e02fa */
[----:B---3--:R-:W3:Y:S01]  /*55d0*/  LDL.LU.64 R236, [R1+0xd10] ;  /* 0x000d100001ec7983 */ /* 0x008ee20000300a00 */
[----:B------:R-:W-:-:S03]  /*55e0*/  IMAD.WIDE R244, R3, 0x4, R244 ;  /* 0x0000000403f47825 */ /* 0x000fc600078e02f4 */
[----:B------:R4:W-:Y:S04]  /*55f0*/  STL.64 [R1+0x1f0], R242 ;  /* 0x0001f0f201007387 */ /* 0x0009e80000100a00 */
[----:B-1----:R-:W2:Y:S04]  /*5600*/  LDL.LU.64 R238, [R1+0xd08] ;  /* 0x000d080001ee7983 */ /* 0x002ea80000300a00 */
[----:B------:R-:W-:Y:S04]  /*5610*/  LDGSTS.E [R7+0x1c000], desc[UR10][R242.64], !P6 ;  /* 0x1c000000f2077fae */ /* 0x000fe8000f12184a */
[----:B------:R-:W-:Y:S01]  /*5620*/  LDGSTS.E [R7+0x10004], desc[UR10][R250.64], !P5 ;  /* 0x10004000fa077fae */ /* 0x000fe2000e92184a */
[----:B------:R-:W-:-:S03]  /*5630*/  IMAD.WIDE R246, R3, 0x4, R246 ;  /* 0x0000000403f67825 */ /* 0x000fc600078e02f6 */
[----:B------:R-:W-:Y:S04]  /*5640*/  LDGSTS.E [R7+0x14004], desc[UR10][R244.64], !P5 ;  /* 0x14004000f4077fae */ /* 0x000fe8000e92184a */
[----:B----4-:R-:W4:Y:S04]  /*5650*/  LDL.LU.64 R242, [R1+0xd00] ;  /* 0x000d000001f27983 */ /* 0x010f280000300a00 */
[----:B------:R1:W-:Y:S04]  /*5660*/  STL.64 [R1+0x1e8], R250 ;  /* 0x0001e8fa01007387 */ /* 0x0003e80000100a00 */
[----:B------:R1:W-:Y:S01]  /*5670*/  STL.64 [R1+0x1e0], R244 ;  /* 0x0001e0f401007387 */ /* 0x0003e20000100a00 */
[----:B------:R-:W-:-:S03]  /*5680*/  IMAD.WIDE R92, R3, 0x4, R92 ;  /* 0x00000004035c7825 */ /* 0x000fc600078e025c */
[----:B------:R-:W-:Y:S04]  /*5690*/  LDGSTS.E [R7+0x18004], desc[UR10][R246.64], !P5 ;  /* 0x18004000f6077fae */ /* 0x000fe8000e92184a */
[----:B-1----:R-:W3:Y:S04]  /*56a0*/  LDL.LU.64 R250, [R1+0xcf8] ;  /* 0x000cf80001fa7983 */ /* 0x002ee80000300a00 */
[----:B------:R1:W-:Y:S04]  /*56b0*/  STL.64 [R1+0x1d8], R246 ;  /* 0x0001d8f601007387 */ /* 0x0003e80000100a00 */
[----:B------:R-:W2:Y:S04]  /*56c0*/  LDL.LU.64 R244, [R1+0xcf0] ;  /* 0x000cf00001f47983 */ /* 0x000ea80000300a00 */
[----:B------:R1:W-:Y:S04]  /*56d0*/  STL.64 [R1+0x1d0], R92 ;  /* 0x0001d05c01007387 */ /* 0x0003e80000100a00 */
[----:B------:R1:W-:Y:S04]  /*56e0*/  LDGSTS.E [R7+0x1c004], desc[UR10][R92.64], !P5 ;  /* 0x1c0040005c077fae */ /* 0x0003e8000e92184a */
[----:B-1----:R-:W4:Y:S01]  /*56f0*/  LDL.LU.64 R246, [R1+0xce8] ;  /* 0x000ce80001f67983 */ /* 0x002f220000300a00 */
[----:B------:R-:W-:-:S05]  /*5700*/  IMAD.WIDE R248, R3, 0x4, R248 ;  /* 0x0000000403f87825 */ /* 0x000fca00078e02f8 */
[----:B------:R1:W-:Y:S01]  /*5710*/  STL.64 [R1+0x1c8], R248 ;  /* 0x0001c8f801007387 */ /* 0x0003e20000100a00 */
[----:B------:R-:W-:-:S04]  /*5720*/  IMAD.WIDE R240, R3, 0x4, R240 ;  /* 0x0000000403f07825 */ /* 0x000fc800078e02f0 */
[----:B------:R-:W-:-:S04]  /*5730*/  IMAD.WIDE R92, R3, 0x4, R90 ;  /* 0x00000004035c7825 */ /* 0x000fc800078e025a */
[----:B---3--:R-:W-:Y:S01]  /*5740*/  IMAD.WIDE R90, R3, 0x4, R250 ;  /* 0x00000004035a7825 */ /* 0x008fe200078e02fa */
[----:B------:R-:W-:-:S03]  /*5750*/  MOV R251, R249 ;  /* 0x000000f900fb7202 */ /* 0x000fc60000000f00 */
[----:B------:R-:W-:Y:S02]  /*5760*/  IMAD.MOV.U32 R250, RZ, RZ, R248 ;  /* 0x000000fffffa7224 */ /* 0x000fe400078e00f8 */
[----:B-1----:R-:W3:Y:S04]  /*5770*/  LDL.LU.64 R248, [R1+0xce0] ;  /* 0x000ce00001f87983 */ /* 0x002ee80000300a00 */
[----:B------:R1:W-:Y:S04]  /*5780*/  STL.64 [R1+0x1c0], R240 ;  /* 0x0001c0f001007387 */ /* 0x0003e80000100a00 */
[----:B------:R-:W-:Y:S04]  /*5790*/  LDGSTS.E [R7+0x10008], desc[UR10][R250.64], !P2 ;  /* 0x10008000fa077fae */ /* 0x000fe8000d12184a */
[----:B------:R2:W-:Y:S04]  /*57a0*/  STL.64 [R1+0x1b8], R92 ;  /* 0x0001b85c01007387 */ /* 0x0005e80000100a00 */
[----:B------:R-:W-:Y:S01]  /*57b0*/  LDGSTS.E [R7+0x14008], desc[UR10][R240.64], !P2 ;  /* 0x14008000f0077fae */ /* 0x000fe2000d12184a */
[----:B------:R-:W-:-:S03]  /*57c0*/  ISETP.GE.U32.AND P1, PT, R8, 0x7fffffb8, PT ;  /* 0x7fffffb80800780c */ /* 0x000fc60003f26070 */
[----:B-1----:R-:W3:Y:S01]  /*57d0*/  LDL.LU.64 R240, [R1+0xcd8] ;  /* 0x000cd80001f07983 */ /* 0x002ee20000300a00 */
[----:B------:R-:W-:Y:S02]  /*57e0*/  VIADD R8, R87, 0xffffffd6 ;  /* 0xffffffd657087836 */ /* 0x000fe40000000000 */
[----:B------:R-:W1:Y:S01]  /*57f0*/  LDC R87, c[0x0][0x230] ;  /* 0x00008c00ff577b82 */ /* 0x000e620000000800 */
[----:B------:R2:W-:Y:S02]  /*5800*/  LDGSTS.E [R7+0x18008], desc[UR10][R92.64], !P2 ;  /* 0x180080005c077fae */ /* 0x0005e4000d12184a */
[----:B------:R-:W-:Y:S02]  /*5810*/  ISETP.GE.U32.AND P3, PT, R8, 0x7fffffb7, PT ;  /* 0x7fffffb70800780c */ /* 0x000fe40003f66070 */
[----:B------:R-:W-:Y:S01]  /*5820*/  IADD3 R8, R86, -0x2b, RZ ;  /* 0xffffffd556087810 */ /* 0x000fe20007ffe0ff */
[C---:B----4-:R-:W-:Y:S01]  /*5830*/  IMAD.WIDE R246, R3.reuse, 0x4, R246 ;  /* 0x0000000403f67825 */ /* 0x050fe200078e02f6 */
[----:B------:R4:W-:Y:S01]  /*5840*/  STL.64 [R1+0x1b0], R90 ;  /* 0x0001b05a01007387 */ /* 0x0009e20000100a00 */
[----:B------:R-:W1:Y:S03]  /*5850*/  LDC R86, c[0x0][0x230] ;  /* 0x00008c00ff567b82 */ /* 0x000e660000000800 */
[----:B------:R4:W-:Y:S01]  /*5860*/  LDGSTS.E [R7+0x1c008], desc[UR10][R90.64], !P2 ;  /* 0x1c0080005a077fae */ /* 0x0009e2000d12184a */
[----:B--2---:R-:W-:Y:S01]  /*5870*/  IMAD.WIDE R92, R3, 0x4, R244 ;  /* 0x00000004035c7825 */ /* 0x004fe200078e02f4 */
[----:B------:R-:W-:-:S03]  /*5880*/  ISETP.GE.U32.AND P6, PT, R8, 0x7fffffb6, PT ;  /* 0x7fffffb60800780c */ /* 0x000fc60003fc6070 */
[----:B------:R-:W-:-:S04]  /*5890*/  IMAD.WIDE R238, R3, 0x4, R238 ;  /* 0x0000000403ee7825 */ /* 0x000fc800078e02ee */
[----:B----4-:R-:W-:-:S04]  /*58a0*/  IMAD.WIDE R90, R3, 0x4, R242 ;  /* 0x00000004035a7825 */ /* 0x010fc800078e02f2 */
[----:B------:R-:W-:Y:S02]  /*58b0*/  VIADD R8, R88, 0xffffffd4 ;  /* 0xffffffd458087836 */ /* 0x000fe40000000000 */
[C---:B------:R-:W-:Y:S01]  /*58c0*/  IMAD.WIDE R94, R3.reuse, 0x4, R94 ;  /* 0x00000004035e7825 */ /* 0x040fe200078e025e */
[----:B------:R-:W2:Y:S03]  /*58d0*/  LDC R88, c[0x0][0x230] ;  /* 0x00008c00ff587b82 */ /* 0x000ea60000000800 */
[----:B------:R-:W-:Y:S01]  /*58e0*/  IMAD.WIDE R96, R3, 0x4, R96 ;  /* 0x0000000403607825 */ /* 0x000fe200078e0260 */
[----:B------:R-:W-:-:S03]  /*58f0*/  ISETP.GE.U32.AND P5, PT, R8, 0x7fffffb5, PT ;  /* 0x7fffffb50800780c */ /* 0x000fc60003fa6070 */
[----:B-1----:R-:W-:Y:S02]  /*5900*/  VIADD R8, R87, 0xffffffd3 ;  /* 0xffffffd357087836 */ /* 0x002fe40000000000 */
[C---:B------:R-:W-:Y:S01]  /*5910*/  IMAD.WIDE R250, R3.reuse, 0x4, R142 ;  /* 0x0000000403fa7825 */ /* 0x040fe200078e028e */
[----:B------:R-:W1:Y:S02]  /*5920*/  LDC R87, c[0x0][0x230] ;  /* 0x00008c00ff577b82 */ /* 0x000e640000000800 */
[----:B------:R-:W-:Y:S01]  /*5930*/  ISETP.GE.U32.AND P2, PT, R8, 0x7fffffb4, PT ;  /* 0x7fffffb40800780c */ /* 0x000fe20003f46070 */
[----:B------:R-:W-:Y:S02]  /*5940*/  VIADD R8, R86, 0xffffffd2 ;  /* 0xffffffd256087836 */ /* 0x000fe40000000000 */
[----:B------:R-:W-:-:S03]  /*5950*/  IMAD.WIDE R244, R3, 0x4, R148 ;  /* 0x0000000403f47825 */ /* 0x000fc600078e0294 */
[----:B------:R-:W4:Y:S01]  /*5960*/  LDC R86, c[0x0][0x230] ;  /* 0x00008c00ff567b82 */ /* 0x000f220000000800 */
[----:B------:R-:W-:-:S04]  /*5970*/  IMAD.WIDE R242, R3, 0x4, R150 ;  /* 0x0000000403f27825 */ /* 0x000fc800078e0296 */
[----:B------:R-:W-:-:S04]  /*5980*/  IMAD.WIDE R160, R3, 0x4, R160 ;  /* 0x0000000403a07825 */ /* 0x000fc800078e02a0 */
[----:B------:R-:W-:-:S04]  /*5990*/  IMAD.WIDE R162, R3, 0x4, R162 ;  /* 0x0000000403a27825 */ /* 0x000fc800078e02a2 */
[----:B------:R-:W-:-:S04]  /*59a0*/  IMAD.WIDE R164, R3, 0x4, R164 ;  /* 0x0000000403a47825 */ /* 0x000fc800078e02a4 */
[----:B------:R-:W-:-:S04]  /*59b0*/  IMAD.WIDE R166, R3, 0x4, R166 ;  /* 0x0000000403a67825 */ /* 0x000fc800078e02a6 */
[----:B------:R-:W-:-:S04]  /*59c0*/  IMAD.WIDE R168, R3, 0x4, R168 ;  /* 0x0000000403a87825 */ /* 0x000fc800078e02a8 */
[----:B---3--:R-:W-:-:S05]  /*59d0*/  IMAD.WIDE R248, R3, 0x4, R248 ;  /* 0x0000000403f87825 */ /* 0x008fca00078e02f8 */
[----:B------:R-:W-:Y:S04]  /*59e0*/  STL.64 [R1+0x1a8], R248 ;  /* 0x0001a8f801007387 */ /* 0x000fe80000100a00 */
[----:B------:R-:W-:Y:S04]  /*59f0*/  LDGSTS.E [R7+0x1000c], desc[UR10][R248.64], !P4 ;  /* 0x1000c000f8077fae */ /* 0x000fe8000e12184a */
[----:B------:R-:W-:Y:S04]  /*5a00*/  STL.64 [R1+0x1a0], R246 ;  /* 0x0001a0f601007387 */ /* 0x000fe80000100a00 */
[----:B------:R-:W-:Y:S04]  /*5a10*/  LDGSTS.E [R7+0x1400c], desc[UR10][R246.64], !P4 ;  /* 0x1400c000f6077fae */ /* 0x000fe8000e12184a */
[----:B------:R3:W-:Y:S04]  /*5a20*/  STL.64 [R1+0x198], R92 ;  /* 0x0001985c01007387 */ /* 0x0007e80000100a00 */
[----:B------:R3:W-:Y:S01]  /*5a30*/  LDGSTS.E [R7+0x1800c], desc[UR10][R92.64], !P4 ;  /* 0x1800c0005c077fae */ /* 0x0007e2000e12184a */
[----:B------:R-:W-:-:S03]  /*5a40*/  IMAD.WIDE R240, R3, 0x4, R240 ;  /* 0x0000000403f07825 */ /* 0x000fc600078e02f0 */
[----:B------:R2:W-:Y:S04]  /*5a50*/  STL.64 [R1+0x190], R90 ;  /* 0x0001905a01007387 */ /* 0x0005e80000100a00 */
[----:B------:R2:W-:Y:S01]  /*5a60*/  LDGSTS.E [R7+0x1c00c], desc[UR10][R90.64], !P4 ;  /* 0x1c00c0005a077fae */ /* 0x0005e2000e12184a */
[----:B---3--:R-:W-:-:S03]  /*5a70*/  IMAD.WIDE R92, R3, 0x4, R236 ;  /* 0x00000004035c7825 */ /* 0x008fc600078e02ec */
[----:B------:R-:W-:Y:S04]  /*5a80*/  STL.64 [R1+0x188], R240 ;  /* 0x000188f001007387 */ /* 0x000fe80000100a00 */
[----:B------:R-:W-:Y:S01]  /*5a90*/  LDGSTS.E [R10+0x10000], desc[UR10][R240.64], !P1 ;  /* 0x10000000f00a7fae */ /* 0x000fe2000c92184a */
[----:B--2---:R-:W-:-:S03]  /*5aa0*/  IMAD.WIDE R90, R3, 0x4, R234 ;  /* 0x00000004035a7825 */ /* 0x004fc600078e02ea */
[----:B------:R-:W-:Y:S04]  /*5ab0*/  STL.64 [R1+0x180], R238 ;  /* 0x000180ee01007387 */ /* 0x000fe80000100a00 */
[----:B------:R-:W-:Y:S04]  /*5ac0*/  LDGSTS.E [R10+0x14000], desc[UR10][R238.64], !P1 ;  /* 0x14000000ee0a7fae */ /* 0x000fe8000c92184a */
[----:B------:R2:W-:Y:S04]  /*5ad0*/  STL.64 [R1+0x178], R92 ;  /* 0x0001785c01007387 */ /* 0x0005e80000100a00 */
[----:B------:R2:W-:Y:S04]  /*5ae0*/  LDGSTS.E [R10+0x18000], desc[UR10][R92.64], !P1 ;  /* 0x180000005c0a7fae */ /* 0x0005e8000c92184a */
[----:B------:R3:W-:Y:S04]  /*5af0*/  STL.64 [R1+0x170], R90 ;  /* 0x0001705a01007387 */ /* 0x0007e80000100a00 */
[----:B------:R3:W-:Y:S01]  /*5b00*/  LDGSTS.E [R10+0x1c000], desc[UR10][R90.64], !P1 ;  /* 0x1c0000005a0a7fae */ /* 0x0007e2000c92184a */
[----:B--2---:R-:W-:-:S03]  /*5b10*/  IMAD.WIDE R92, R3, 0x4, R98 ;  /* 0x00000004035c7825 */ /* 0x004fc600078e0262 */
[----:B------:R2:W-:Y:S04]  /*5b20*/  STL.64 [R1+0x168], R94 ;  /* 0x0001685e01007387 */ /* 0x0005e80000100a00 */
[----:B------:R2:W-:Y:S01]  /*5b30*/  LDGSTS.E [R10+0x10004], desc[UR10][R94.64], !P3 ;  /* 0x100040005e0a7fae */ /* 0x0005e2000d92184a */
[----:B---3--:R-:W-:-:S03]  /*5b40*/  IMAD.WIDE R90, R3, 0x4, R100 ;  /* 0x00000004035a7825 */ /* 0x008fc600078e0264 */
[----:B------:R3:W-:Y:S04]  /*5b50*/  STL.64 [R1+0xb0], R96 ;  /* 0x0000b06001007387 */ /* 0x0007e80000100a00 */
[----:B------:R3:W-:Y:S04]  /*5b60*/  LDGSTS.E [R10+0x14004], desc[UR10][R96.64], !P3 ;  /* 0x14004000600a7fae */ /* 0x0007e8000d92184a */
[----:B------:R1:W-:Y:S01]  /*5b70*/  STL.64 [R1+0xa8], R92 ;  /* 0x0000a85c01007387 */ /* 0x0003e20000100a00 */
[----:B--2---:R-:W-:-:S03]  /*5b80*/  IMAD.WIDE R94, R3, 0x4, R104 ;  /* 0x00000004035e7825 */ /* 0x004fc600078e0268 */
[----:B------:R1:W-:Y:S01]  /*5b90*/  LDGSTS.E [R10+0x18004], desc[UR10][R92.64], !P3 ;  /* 0x180040005c0a7fae */ /* 0x0003e2000d92184a */
[----:B---3--:R-:W-:-:S03]  /*5ba0*/  IMAD.WIDE R96, R3, 0x4, R102 ;  /* 0x0000000403607825 */ /* 0x008fc600078e0266 */
[----:B------:R2:W-:Y:S04]  /*5bb0*/  STL.64 [R1+0xa0], R90 ;  /* 0x0000a05a01007387 */ /* 0x0005e80000100a00 */
[----:B------:R2:W-:Y:S01]  /*5bc0*/  LDGSTS.E [R10+0x1c004], desc[UR10][R90.64], !P3 ;  /* 0x1c0040005a0a7fae */ /* 0x0005e2000d92184a */
[----:B-1----:R-:W-:-:S03]  /*5bd0*/  IMAD.WIDE R92, R3, 0x4, R106 ;  /* 0x00000004035c7825 */ /* 0x002fc600078e026a */
[----:B------:R1:W-:Y:S04]  /*5be0*/  STL.64 [R1+0x98], R96 ;  /* 0x0000986001007387 */ /* 0x0003e80000100a00 */
[----:B------:R1:W-:Y:S01]  /*5bf0*/  LDGSTS.E [R10+0x10008], desc[UR10][R96.64], !P6 ;  /* 0x10008000600a7fae */ /* 0x0003e2000f12184a */
[----:B--2---:R-:W-:-:S03]  /*5c00*/  IMAD.WIDE R90, R3, 0x4, R108 ;  /* 0x00000004035a7825 */ /* 0x004fc600078e026c */
[----:B------:R2:W-:Y:S04]  /*5c10*/  STL.64 [R1+0x90], R94 ;  /* 0x0000905e01007387 */ /* 0x0005e80000100a00 */
[----:B------:R2:W-:Y:S01]  /*5c20*/  LDGSTS.E [R10+0x14008], desc[UR10][R94.64], !P6 ;  /* 0x140080005e0a7fae */ /* 0x0005e2000f12184a */
[----:B-1----:R-:W-:-:S03]  /*5c30*/  IMAD.WIDE R96, R3, 0x4, R110 ;  /* 0x0000000403607825 */ /* 0x002fc600078e026e */
[----:B------:R1:W-:Y:S01]  /*5c40*/  STL.64 [R1+0x88], R92 ;  /* 0x0000885c01007387 */ /* 0x0003e20000100a00 */
[----:B------:R-:W-:-:S03]  /*5c50*/  ISETP.GE.U32.AND P4, PT, R8, 0x7fffffb3, PT ;  /* 0x7fffffb30800780c */ /* 0x000fc60003f86070 */
[----:B------:R1:W-:Y:S01]  /*5c60*/  LDGSTS.E [R10+0x18008], desc[UR10][R92.64], !P6 ;  /* 0x180080005c0a7fae */ /* 0x0003e2000f12184a */
[----:B--2---:R-:W-:-:S03]  /*5c70*/  IMAD.WIDE R94, R3, 0x4, R112 ;  /* 0x00000004035e7825 */ /* 0x004fc600078e0270 */
        /* <DEDUP_REMOVED lines=28> */
[----:B------:R-:W-:Y:S01]  /*5e40*/  IADD3 R8, R88, -0x2f, RZ ;  /* 0xffffffd158087810 */ /* 0x000fe20007ffe0ff */
[----:B------:R-:W3:Y:S02]  /*5e50*/  LDC R131, c[0x0][0x230] ;  /* 0x00008c00ff837b82 */ /* 0x000ee40000000800 */
[----:B------:R1:W-:Y:S01]  /*5e60*/  LDGSTS.E [R11+0x10004], desc[UR10][R96.64], !P4 ;  /* 0x10004000600b7fae */ /* 0x0003e2000e12184a */
[----:B--2---:R-:W-:-:S03]  /*5e70*/  IMAD.WIDE R90, R3, 0x4, R132 ;  /* 0x00000004035a7825 */ /* 0x004fc600078e0284 */
[----:B------:R2:W-:Y:S01]  /*5e80*/  STL.64 [R1+0x30], R94 ;  /* 0x0000305e01007387 */ /* 0x0005e20000100a00 */
[----:B------:R-:W-:-:S03]  /*5e90*/  IMAD.WIDE R248, R3, 0x4, R144 ;  /* 0x0000000403f87825 */ /* 0x000fc600078e0290 */
[----:B------:R2:W-:Y:S01]  /*5ea0*/  LDGSTS.E [R11+0x14004], desc[UR10][R94.64], !P4 ;  /* 0x140040005e0b7fae */ /* 0x0005e2000e12184a */
[----:B------:R-:W-:-:S03]  /*5eb0*/  IMAD.WIDE R246, R3, 0x4, R146 ;  /* 0x0000000403f67825 */ /* 0x000fc600078e0292 */
[----:B------:R4:W-:Y:S01]  /*5ec0*/  STL.64 [R1+0x28], R92 ;  /* 0x0000285c01007387 */ /* 0x0009e20000100a00 */
[----:B------:R-:W-:Y:S01]  /*5ed0*/  ISETP.GE.U32.AND P1, PT, R8, 0x7fffffb2, PT ;  /* 0x7fffffb20800780c */ /* 0x000fe20003f26070 */
[----:B------:R-:W3:Y:S01]  /*5ee0*/  LDC R88, c[0x0][0x230] ;  /* 0x00008c00ff587b82 */ /* 0x000ee20000000800 */
[C---:B-1----:R-:W-:Y:S01]  /*5ef0*/  IMAD.WIDE R96, R3.reuse, 0x4, R134 ;  /* 0x0000000403607825 */ /* 0x042fe200078e0286 */
[----:B------:R4:W-:Y:S03]  /*5f00*/  LDGSTS.E [R11+0x18004], desc[UR10][R92.64], !P4 ;  /* 0x180040005c0b7fae */ /* 0x0009e6000e12184a */
[C---:B--2---:R-:W-:Y:S01]  /*5f10*/  IMAD.WIDE R94, R3.reuse, 0x4, R136 ;  /* 0x00000004035e7825 */ /* 0x044fe200078e0288 */
[----:B------:R1:W-:Y:S02]  /*5f20*/  STL.64 [R1+0x20], R90 ;  /* 0x0000205a01007387 */ /* 0x0003e40000100a00 */
[----:B------:R-:W2:Y:S02]  /*5f30*/  LDC R130, c[0x0][0x230] ;  /* 0x00008c00ff827b82 */ /* 0x000ea40000000800 */
[----:B------:R1:W-:Y:S01]  /*5f40*/  LDGSTS.E [R11+0x1c004], desc[UR10][R90.64], !P4 ;  /* 0x1c0040005a0b7fae */ /* 0x0003e2000e12184a */
[----:B----4-:R-:W-:-:S03]  /*5f50*/  IMAD.WIDE R92, R3, 0x4, R138 ;  /* 0x00000004035c7825 */ /* 0x010fc600078e028a */
[----:B------:R4:W-:Y:S02]  /*5f60*/  STL.64 [R1+0x18], R96 ;  /* 0x0000186001007387 */ /* 0x0009e40000100a00 */
[----:B------:R-:W2:Y:S02]  /*5f70*/  LDC R133, c[0x0][0x230] ;  /* 0x00008c00ff857b82 */ /* 0x000ea40000000800 */
[----:B------:R4:W-:Y:S01]  /*5f80*/  STL.64 [R1+0x10], R94 ;  /* 0x0000105e01007387 */ /* 0x0009e20000100a00 */
[----:B-1----:R-:W-:-:S03]  /*5f90*/  IMAD.WIDE R90, R3, 0x4, R140 ;  /* 0x00000004035a7825 */ /* 0x002fc600078e028c */
[----:B------:R1:W-:Y:S02]  /*5fa0*/  STL.64 [R1+0x8], R92 ;  /* 0x0000085c01007387 */ /* 0x0003e40000100a00 */
[----:B------:R-:W2:Y:S02]  /*5fb0*/  LDC R132, c[0x0][0x230] ;  /* 0x00008c00ff847b82 */ /* 0x000ea40000000800 */
[----:B------:R2:W-:Y:S01]  /*5fc0*/  STL.64 [R1], R90 ;  /* 0x0000005a01007387 */ /* 0x0005e20000100a00 */
[----:B------:R-:W-:-:S03]  /*5fd0*/  IMAD.WIDE R240, R3, 0x4, R152 ;  /* 0x0000000403f07825 */ /* 0x000fc600078e0298 */
[----:B------:R-:W2:Y:S01]  /*5fe0*/  LDL.LU.64 R102, [R1+0xb8] ;  /* 0x0000b80001667983 */ /* 0x000ea20000300a00 */
[----:B------:R-:W-:-:S03]  /*5ff0*/  IMAD.WIDE R238, R3, 0x4, R154 ;  /* 0x0000000403ee7825 */ /* 0x000fc600078e029a */
[----:B------:R-:W2:Y:S01]  /*6000*/  LDL.LU.64 R98, [R1+0xc0] ;  /* 0x0000c00001627983 */ /* 0x000ea20000300a00 */
[C---:B------:R-:W-:Y:S02]  /*6010*/  IMAD.WIDE R236, R3.reuse, 0x4, R156 ;  /* 0x0000000403ec7825 */ /* 0x040fe400078e029c */
[----:B------:R-:W2:Y:S01]  /*6020*/  LDC R156, c[0x0][0x230] ;  /* 0x00008c00ff9c7b82 */ /* 0x000ea20000000800 */
[----:B------:R-:W2:Y:S01]  /*6030*/  LDL.LU.64 R100, [R1+0xc8] ;  /* 0x0000c80001647983 */ /* 0x000ea20000300a00 */
[----:B------:R-:W-:-:S03]  /*6040*/  IMAD.WIDE R234, R3, 0x4, R158 ;  /* 0x0000000403ea7825 */ /* 0x000fc600078e029e */
[----:B------:R-:W-:Y:S04]  /*6050*/  STL.64 [R1+0xc68], R250 ;  /* 0x000c68fa01007387 */ /* 0x000fe80000100a00 */
[----:B------:R-:W-:Y:S04]  /*6060*/  STL.64 [R1+0xc70], R248 ;  /* 0x000c70f801007387 */ /* 0x000fe80000100a00 */
[----:B------:R-:W-:Y:S04]  /*6070*/  STL.64 [R1+0xc78], R246 ;  /* 0x000c78f601007387 */ /* 0x000fe80000100a00 */
[----:B------:R-:W-:Y:S04]  /*6080*/  STL.64 [R1+0xc80], R244 ;  /* 0x000c80f401007387 */ /* 0x000fe80000100a00 */
[----:B------:R2:W-:Y:S04]  /*6090*/  STL.64 [R1+0xc88], R242 ;  /* 0x000c88f201007387 */ /* 0x0005e80000100a00 */
        /* <DEDUP_REMOVED lines=8> */
[----:B------:R-:W-:Y:S04]  /*6120*/  LDGSTS.E [R11+0x10008], desc[UR10][R96.64], !P1 ;  /* 0x10008000600b7fae */ /* 0x000fe8000c92184a */
[----:B------:R-:W-:Y:S04]  /*6130*/  STL.64 [R1+0xcd0], R168 ;  /* 0x000cd0a801007387 */ /* 0x000fe80000100a00 */
[----:B------:R-:W-:Y:S04]  /*6140*/  LDGSTS.E [R11+0x14008], desc[UR10][R94.64], !P1 ;  /* 0x140080005e0b7fae */ /* 0x000fe8000c92184a */
[----:B----4-:R-:W4:Y:S04]  /*6150*/  LDL.LU.64 R96, [R1+0xd0] ;  /* 0x0000d00001607983 */ /* 0x010f280000300a00 */
[----:B------:R-:W-:Y:S04]  /*6160*/  LDGSTS.E [R11+0x18008], desc[UR10][R92.64], !P1 ;  /* 0x180080005c0b7fae */ /* 0x000fe8000c92184a */
[----:B------:R-:W4:Y:S01]  /*6170*/  LDL.LU.64 R94, [R1+0xd8] ;  /* 0x0000d800015e7983 */ /* 0x000f220000300a00 */
[----:B------:R-:W-:-:S02]  /*6180*/  VIADD R8, R87, 0xffffffd0 ;  /* 0xffffffd057087836 */ /* 0x000fc40000000000 */
[----:B------:R-:W2:Y:S01]  /*6190*/  LDC R87, c[0x0][0x230] ;  /* 0x00008c00ff577b82 */ /* 0x000ea20000000800 */
[----:B------:R2:W-:Y:S04]  /*61a0*/  LDGSTS.E [R11+0x1c008], desc[UR10][R90.64], !P1 ;  /* 0x1c0080005a0b7fae */ /* 0x0005e8000c92184a */
[----:B-1----:R-:W4:Y:S01]  /*61b0*/  LDL.LU.64 R92, [R1+0xe0] ;  /* 0x0000e000015c7983 */ /* 0x002f220000300a00 */
[----:B------:R-:W-:Y:S01]  /*61c0*/  ISETP.GE.U32.AND P3, PT, R8, 0x7fffffb1, PT ;  /* 0x7fffffb10800780c */ /* 0x000fe20003f66070 */
[----:B------:R-:W-:Y:S02]  /*61d0*/  VIADD R8, R86, 0xffffffcf ;  /* 0xffffffcf56087836 */ /* 0x000fe40000000000 */
[----:B------:R-:W1:Y:S01]  /*61e0*/  LDC R86, c[0x0][0x230] ;  /* 0x00008c00ff567b82 */ /* 0x000e620000000800 */
[----:B------:R-:W-:Y:S01]  /*61f0*/  IMAD.WIDE R170, R3, 0x4, R170 ;  /* 0x0000000403aa7825 */ /* 0x000fe200078e02aa */
[----:B------:R-:W4:Y:S01]  /*6200*/  LDL.LU.64 R118, [R1+0xe8] ;  /* 0x0000e80001767983 */ /* 0x000f220000300a00 */
[----:B------:R-:W-:-:S02]  /*6210*/  ISETP.GE.U32.AND P6, PT, R8, 0x7fffffb0, PT ;  /* 0x7fffffb00800780c */ /* 0x000fc40003fc6070 */
[----:B---3--:R-:W-:-:S03]  /*6220*/  IADD3 R8, R88, -0x32, RZ ;  /* 0xffffffce58087810 */ /* 0x008fc60007ffe0ff */
[----:B------:R-:W3:Y:S01]  /*6230*/  LDC R88, c[0x0][0x230] ;  /* 0x00008c00ff587b82 */ /* 0x000ee20000000800 */
[----:B------:R-:W-:Y:S01]  /*6240*/  ISETP.GE.U32.AND P5, PT, R8, 0x7fffffaf, PT ;  /* 0x7fffffaf0800780c */ /* 0x000fe20003fa6070 */
[----:B------:R-:W-:Y:S04]  /*6250*/  LDGSTS.E [R11+0x1000c], desc[UR10][R250.64], !P3 ;  /* 0x1000c000fa0b7fae */ /* 0x000fe8000d92184a */
[----:B------:R-:W-:Y:S01]  /*6260*/  LDGSTS.E [R11+0x1400c], desc[UR10][R248.64], !P3 ;  /* 0x1400c000f80b7fae */ /* 0x000fe2000d92184a */
[----:B--2---:R-:W-:Y:S01]  /*6270*/  VIADD R8, R87, 0xffffffcd ;  /* 0xffffffcd57087836 */ /* 0x004fe20000000000 */
[----:B------:R-:W2:Y:S02]  /*6280*/  LDC R90, c[0x0][0x230] ;  /* 0x00008c00ff5a7b82 */ /* 0x000ea40000000800 */
[----:B------:R-:W-:Y:S02]  /*6290*/  LDGSTS.E [R11+0x1800c], desc[UR10][R246.64], !P3 ;  /* 0x1800c000f60b7fae */ /* 0x000fe4000d92184a */
[----:B------:R-:W-:-:S02]  /*62a0*/  ISETP.GE.U32.AND P2, PT, R8, 0x7fffffae, PT ;  /* 0x7fffffae0800780c */ /* 0x000fc40003f46070 */
[----:B------:R-:W-:Y:S02]  /*62b0*/  LDGSTS.E [R11+0x1c00c], desc[UR10][R244.64], !P3 ;  /* 0x1c00c000f40b7fae */ /* 0x000fe4000d92184a */
[----:B------:R-:W3:Y:S01]  /*62c0*/  LDC R87, c[0x0][0x230] ;  /* 0x00008c00ff577b82 */ /* 0x000ee20000000800 */
[----:B-1----:R-:W-:Y:S01]  /*62d0*/  VIADD R8, R86, 0xffffffcc ;  /* 0xffffffcc56087836 */ /* 0x002fe20000000000 */
[----:B------:R1:W-:Y:S06]  /*62e0*/  LDGSTS.E [R16+0x10000], desc[UR10][R242.64], !P6 ;  /* 0x10000000f2107fae */ /* 0x0003ec000f12184a */
[----:B------:R-:W1:Y:S01]  /*62f0*/  LDC R86, c[0x0][0x230] ;  /* 0x00008c00ff567b82 */ /* 0x000e620000000800 */
[----:B------:R-:W-:Y:S01]  /*6300*/  ISETP.GE.U32.AND P4, PT, R8, 0x7fffffad, PT ;  /* 0x7fffffad0800780c */ /* 0x000fe20003f86070 */
[----:B------:R-:W-:Y:S01]  /*6310*/  LDGSTS.E [R16+0x14000], desc[UR10][R240.64], !P6 ;  /* 0x14000000f0107fae */ /* 0x000fe2000f12184a */
[----:B---3--:R-:W-:-:S03]  /*6320*/  IADD3 R8, R88, -0x35, RZ ;  /* 0xffffffcb58087810 */ /* 0x008fc60007ffe0ff */
[----:B------:R-:W-:Y:S02]  /*6330*/  LDGSTS.E [R16+0x18000], desc[UR10][R238.64], !P6 ;  /* 0x18000000ee107fae */ /* 0x000fe4000f12184a */
[----:B------:R-:W3:Y:S01]  /*6340*/  LDC R88, c[0x0][0x230] ;  /* 0x00008c00ff587b82 */ /* 0x000ee20000000800 */
[----:B------:R-:W-:Y:S01]  /*6350*/  ISETP.GE.U32.AND P1, PT, R8, 0x7fffffac, PT ;  /* 0x7fffffac0800780c */ /* 0x000fe20003f26070 */
[----:B------:R-:W-:Y:S04]  /*6360*/  LDGSTS.E [R16+0x1c000], desc[UR10][R236.64], !P6 ;  /* 0x1c000000ec107fae */ /* 0x000fe8000f12184a */
[----:B------:R-:W-:Y:S01]  /*6370*/  LDGSTS.E [R16+0x10004], desc[UR10][R234.64], !P5 ;  /* 0x10004000ea107fae */ /* 0x000fe2000e92184a */
[----:B------:R-:W-:Y:S01]  /*6380*/  VIADD R8, R87, 0xffffffca ;  /* 0xffffffca57087836 */ /* 0x000fe20000000000 */
[----:B-1----:R-:W1:Y:S02]  /*6390*/  LDC R243, c[0x0][0x230] ;  /* 0x00008c00fff37b82 */ /* 0x002e640000000800 */
[----:B------:R1:W-:Y:S02]  /*63a0*/  LDGSTS.E [R16+0x14004], desc[UR10][R160.64], !P5 ;  /* 0x14004000a0107fae */ /* 0x0003e4000e92184a */
[----:B------:R-:W-:-:S02]  /*63b0*/  ISETP.GE.U32.AND P3, PT, R8, 0x7fffffab, PT ;  /* 0x7fffffab0800780c */ /* 0x000fc40003f66070 */
[----:B------:R-:W-:Y:S02]  /*63c0*/  LDGSTS.E [R16+0x18004], desc[UR10][R162.64], !P5 ;  /* 0x18004000a2107fae */ /* 0x000fe4000e92184a */
[----:B------:R-:W1:Y:S01]  /*63d0*/  LDC R87, c[0x0][0x230] ;  /* 0x00008c00ff577b82 */ /* 0x000e620000000800 */
[----:B------:R-:W-:Y:S01]  /*63e0*/  VIADD R8, R86, 0xffffffc9 ;  /* 0xffffffc956087836 */ /* 0x000fe20000000000 */
[----:B------:R-:W-:Y:S06]  /*63f0*/  LDGSTS.E [R16+0x1c004], desc[UR10][R164.64], !P5 ;  /* 0x1c004000a4107fae */ /* 0x000fec000e92184a */
[----:B------:R-:W1:Y:S01]  /*6400*/  LDC R86, c[0x0][0x230] ;  /* 0x00008c00ff567b82 */ /* 0x000e620000000800 */
[----:B------:R-:W-:Y:S01]  /*6410*/  ISETP.GE.U32.AND P6, PT, R8, 0x7fffffaa, PT ;  /* 0x7fffffaa0800780c */ /* 0x000fe20003fc6070 */
[----:B------:R-:W-:Y:S01]  /*6420*/  IMAD.WIDE R172, R3, 0x4, R172 ;  /* 0x0000000403ac7825 */ /* 0x000fe200078e02ac */
[----:B------:R-:W-:Y:S01]  /*6430*/  IADD3 R8, R89, -0x38, RZ ;  /* 0xffffffc859087810 */ /* 0x000fe20007ffe0ff */
[----:B------:R-:W-:Y:S03]  /*6440*/  LDGSTS.E [R16+0x10008], desc[UR10][R166.64], !P2 ;  /* 0x10008000a6107fae */ /* 0x000fe6000d12184a */
[----:B------:R-:W-:Y:S01]  /*6450*/  ISETP.GE.U32.AND P5, PT, R8, 0x7fffffa9, PT ;  /* 0x7fffffa90800780c */ /* 0x000fe20003fa6070 */
[----:B---3--:R-:W-:Y:S01]  /*6460*/  VIADD R8, R88, 0xffffffc7 ;  /* 0xffffffc758087836 */ /* 0x008fe20000000000 */
[----:B------:R-:W-:Y:S01]  /*6470*/  LDGSTS.E [R16+0x14008], desc[UR10][R168.64], !P2 ;  /* 0x14008000a8107fae */ /* 0x000fe2000d12184a */
[C---:B------:R-:W-:Y:S01]  /*6480*/  IMAD.WIDE R174, R3.reuse, 0x4, R174 ;  /* 0x0000000403ae7825 */ /* 0x040fe200078e02ae */
[----:B------:R-:W3:Y:S02]  /*6490*/  LDC R88, c[0x0][0x230] ;  /* 0x00008c00ff587b82 */ /* 0x000ee40000000800 */
[----:B------:R-:W-:Y:S01]  /*64a0*/  LDGSTS.E [R16+0x18008], desc[UR10][R170.64], !P2 ;  /* 0x18008000aa107fae */ /* 0x000fe2000d12184a */
[----:B------:R-:W-:-:S03]  /*64b0*/  IMAD.WIDE R176, R3, 0x4, R176 ;  /* 0x0000000403b07825 */ /* 0x000fc600078e02b0 */
[----:B------:R-:W-:Y:S01]  /*64c0*/  LDGSTS.E [R16+0x1c008], desc[UR10][R172.64], !P2 ;  /* 0x1c008000ac107fae */ /* 0x000fe2000d12184a */
[C---:B------:R-:W-:Y:S01]  /*64d0*/  IMAD.WIDE R178, R3.reuse, 0x4, R178 ;  /* 0x0000000403b27825 */ /* 0x040fe200078e02b2 */
[----:B------:R-:W-:Y:S01]  /*64e0*/  ISETP.GE.U32.AND P2, PT, R8, 0x7fffffa8, PT ;  /* 0x7fffffa80800780c */ /* 0x000fe20003f46070 */
[----:B------:R-:W3:Y:S01]  /*64f0*/  LDC R89, c[0x0][0x230] ;  /* 0x00008c00ff597b82 */ /* 0x000ee20000000800 */
[----:B------:R-:W-:Y:S01]  /*6500*/  LDGSTS.E [R16+0x1000c], desc[UR10][R174.64], !P4 ;  /* 0x1000c000ae107fae */ /* 0x000fe2000e12184a */
[----:B------:R-:W-:Y:S01]  /*6510*/  IMAD.WIDE R180, R3, 0x4, R180 ;  /* 0x0000000403b47825 */ /* 0x000fe200078e02b4 */
[----:B------:R-:W3:Y:S03]  /*6520*/  S2R R91, SR_TID.X ;  /* 0x00000000005b7919 */ /* 0x000ee60000002100 */
[----:B-1----:R-:W-:Y:S02]  /*6530*/  VIADD R8, R87, 0xffffffc6 ;  /* 0xffffffc657087836 */ /* 0x002fe40000000000 */
[C---:B------:R-:W-:Y:S01]  /*6540*/  IMAD.WIDE R182, R3.reuse, 0x4, R182 ;  /* 0x0000000403b67825 */ /* 0x040fe200078e02b6 */
[----:B------:R-:W-:Y:S01]  /*6550*/  LDGSTS.E [R16+0x1400c], desc[UR10][R176.64], !P4 ;  /* 0x1400c000b0107fae */ /* 0x000fe2000e12184a */
[----:B------:R-:W1:Y:S03]  /*6560*/  LDC R87, c[0x0][0x230] ;  /* 0x00008c00ff577b82 */ /* 0x000e660000000800 */
[----:B------:R-:W-:Y:S01]  /*6570*/  LDGSTS.E [R16+0x1800c], desc[UR10][R178.64], !P4 ;  /* 0x1800c000b2107fae */ /* 0x000fe2000e12184a */
[----:B------:R-:W-:-:S03]  /*6580*/  IMAD.WIDE R184, R3, 0x4, R184 ;  /* 0x0000000403b87825 */ /* 0x000fc600078e02b8 */
[----:B------:R-:W-:Y:S01]  /*6590*/  LDGSTS.E [R16+0x1c00c], desc[UR10][R180.64], !P4 ;  /* 0x1c00c000b4107fae */ /* 0x000fe2000e12184a */
[----:B------:R-:W-:Y:S01]  /*65a0*/  ISETP.GE.U32.AND P4, PT, R8, 0x7fffffa7, PT ;  /* 0x7fffffa70800780c */ /* 0x000fe20003f86070 */
[C---:B------:R-:W-:Y:S01]  /*65b0*/  IMAD.WIDE R186, R3.reuse, 0x4, R186 ;  /* 0x0000000403ba7825 */ /* 0x040fe200078e02ba */
[----:B------:R-:W-:Y:S01]  /*65c0*/  IADD3 R8, R86, -0x3b, RZ ;  /* 0xffffffc556087810 */ /* 0x000fe20007ffe0ff */
[----:B------:R-:W-:Y:S01]  /*65d0*/  LDGSTS.E [R17+0x10000], desc[UR10][R182.64], !P1 ;  /* 0x10000000b6117fae */ /* 0x000fe2000c92184a */
[----:B------:R-:W1:Y:S01]  /*65e0*/  LDC R86, c[0x0][0x230] ;  /* 0x00008c00ff567b82 */ /* 0x000e620000000800 */
[C---:B------:R-:W-:Y:S02]  /*65f0*/  IMAD.WIDE R188, R3.reuse, 0x4, R188 ;  /* 0x0000000403bc7825 */ /* 0x040fe400078e02bc */
[----:B------:R-:W-:Y:S02]  /*6600*/  LDGSTS.E [R17+0x14000], desc[UR10][R184.64], !P1 ;  /* 0x14000000b8117fae */ /* 0x000fe4000c92184a */
[----:B------:R-:W-:-:S02]  /*6610*/  IMAD.WIDE R190, R3, 0x4, R190 ;  /* 0x0000000403be7825 */ /* 0x000fc400078e02be */
[----:B------:R-:W-:Y:S01]  /*6620*/  LDGSTS.E [R17+0x18000], desc[UR10][R186.64], !P1 ;  /* 0x18000000ba117fae */ /* 0x000fe2000c92184a */
[----:B------:R-:W4:Y:S01]  /*6630*/  LDC R160, c[0x0][0x230] ;  /* 0x00008c00ffa07b82 */ /* 0x000f220000000800 */
[C---:B------:R-:W-:Y:S02]  /*6640*/  IMAD.WIDE R192, R3.reuse, 0x4, R192 ;  /* 0x0000000403c07825 */ /* 0x040fe400078e02c0 */
[----:B------:R-:W-:Y:S02]  /*6650*/  LDGSTS.E [R17+0x1c000], desc[UR10][R188.64], !P1 ;  /* 0x1c000000bc117fae */ /* 0x000fe4000c92184a */
[C---:B------:R-:W-:Y:S02]  /*6660*/  IMAD.WIDE R194, R3.reuse, 0x4, R194 ;  /* 0x0000000403c27825 */ /* 0x040fe400078e02c2 */
[----:B------:R-:W-:Y:S01]  /*6670*/  LDGSTS.E [R17+0x10004], desc[UR10][R190.64], !P3 ;  /* 0x10004000be117fae */ /* 0x000fe2000d92184a */
[----:B------:R-:W4:Y:S01]  /*6680*/  LDC R242, c[0x0][0x230] ;  /* 0x00008c00fff27b82 */ /* 0x000f220000000800 */
[----:B------:R-:W-:-:S02]  /*6690*/  IMAD.WIDE R196, R3, 0x4, R196 ;  /* 0x0000000403c47825 */ /* 0x000fc400078e02c4 */
[----:B------:R-:W-:Y:S02]  /*66a0*/  LDGSTS.E [R17+0x14004], desc[UR10][R192.64], !P3 ;  /* 0x14004000c0117fae */ /* 0x000fe4000d92184a */
[C---:B------:R-:W-:Y:S02]  /*66b0*/  IMAD.WIDE R198, R3.reuse, 0x4, R198 ;  /* 0x0000000403c67825 */ /* 0x040fe400078e02c6 */
[----:B------:R-:W-:Y:S02]  /*66c0*/  LDGSTS.E [R17+0x18004], desc[UR10][R194.64], !P3 ;  /* 0x18004000c2117fae */ /* 0x000fe4000d92184a */
[C---:B------:R-:W-:Y:S02]  /*66d0*/  IMAD.WIDE R200, R3.reuse, 0x4, R200 ;  /* 0x0000000403c87825 */ /* 0x040fe400078e02c8 */
[----:B------:R-:W-:Y:S02]  /*66e0*/  LDGSTS.E [R17+0x1c004], desc[UR10][R196.64], !P3 ;  /* 0x1c004000c4117fae */ /* 0x000fe4000d92184a */
[C---:B------:R-:W-:Y:S01]  /*66f0*/  IMAD.WIDE R202, R3.reuse, 0x4, R202 ;  /* 0x0000000403ca7825 */ /* 0x040fe200078e02ca */
[----:B------:R-:W-:Y:S01]  /*6700*/  ISETP.GE.U32.AND P1, PT, R8, 0x7fffffa6, PT ;  /* 0x7fffffa60800780c */ /* 0x000fe20003f26070 */
[----:B------:R-:W-:Y:S02]  /*6710*/  LDGSTS.E [R17+0x10008], desc[UR10][R198.64], !P6 ;  /* 0x10008000c6117fae */ /* 0x000fe4000f12184a */
[----:B------:R-:W-:-:S02]  /*6720*/  IMAD.WIDE R204, R3, 0x4, R204 ;  /* 0x0000000403cc7825 */ /* 0x000fc400078e02cc */
[----:B------:R-:W-:Y:S02]  /*6730*/  LDGSTS.E [R17+0x14008], desc[UR10][R200.64], !P6 ;  /* 0x14008000c8117fae */ /* 0x000fe4000f12184a */
[C---:B------:R-:W-:Y:S02]  /*6740*/  IMAD.WIDE R206, R3.reuse, 0x4, R206 ;  /* 0x0000000403ce7825 */ /* 0x040fe400078e02ce */
[----:B------:R-:W-:Y:S02]  /*6750*/  LDGSTS.E [R17+0x18008], desc[UR10][R202.64], !P6 ;  /* 0x18008000ca117fae */ /* 0x000fe4000f12184a */
[C---:B------:R-:W-:Y:S02]  /*6760*/  IMAD.WIDE R208, R3.reuse, 0x4, R208 ;  /* 0x0000000403d07825 */ /* 0x040fe400078e02d0 */
[----:B------:R-:W-:Y:S02]  /*6770*/  LDGSTS.E [R17+0x1c008], desc[UR10][R204.64], !P6 ;  /* 0x1c008000cc117fae */ /* 0x000fe4000f12184a */
[----:B------:R-:W-:-:S02]  /*6780*/  IMAD.WIDE R210, R3, 0x4, R210 ;  /* 0x0000000403d27825 */ /* 0x000fc400078e02d2 */
[----:B------:R-:W-:Y:S02]  /*6790*/  LDGSTS.E [R17+0x1000c], desc[UR10][R206.64], !P5 ;  /* 0x1000c000ce117fae */ /* 0x000fe4000e92184a */
[----:B--2---:R-:W-:Y:S02]  /*67a0*/  VIADD R8, R90, 0xffffffc4 ;  /* 0xffffffc45a087836 */ /* 0x004fe40000000000 */
[C---:B------:R-:W-:Y:S01]  /*67b0*/  IMAD.WIDE R212, R3.reuse, 0x4, R212 ;  /* 0x0000000403d47825 */ /* 0x040fe200078e02d4 */
[----:B------:R-:W-:Y:S03]  /*67c0*/  LDGSTS.E [R17+0x1400c], desc[UR10][R208.64], !P5 ;  /* 0x1400c000d0117fae */ /* 0x000fe6000e92184a */
[C---:B------:R-:W-:Y:S01]  /*67d0*/  IMAD.WIDE R214, R3.reuse, 0x4, R214 ;  /* 0x0000000403d67825 */ /* 0x040fe200078e02d6 */
[----:B------:R-:W-:Y:S03]  /*67e0*/  LDGSTS.E [R17+0x1800c], desc[UR10][R210.64], !P5 ;  /* 0x1800c000d2117fae */ /* 0x000fe6000e92184a */
[C---:B------:R-:W-:Y:S01]  /*67f0*/  IMAD.WIDE R218, R3.reuse, 0x4, R218 ;  /* 0x0000000403da7825 */ /* 0x040fe200078e02da */
[----:B------:R-:W-:Y:S01]  /*6800*/  ISETP.GE.U32.AND P3, PT, R8, 0x7fffffa5, PT ;  /* 0x7fffffa50800780c */ /* 0x000fe20003f66070 */
[----:B------:R-:W-:Y:S02]  /*6810*/  LDGSTS.E [R17+0x1c00c], desc[UR10][R212.64], !P5 ;  /* 0x1c00c000d4117fae */ /* 0x000fe4000e92184a */
[----:B------:R-:W-:-:S04]  /*6820*/  IMAD.WIDE R220, R3, 0x4, R220 ;  /* 0x0000000403dc7825 */ /* 0x000fc800078e02dc */
[C---:B------:R-:W-:Y:S01]  /*6830*/  IMAD.WIDE R222, R3.reuse, 0x4, R222 ;  /* 0x0000000403de7825 */ /* 0x040fe200078e02de */
[----:B------:R-:W-:Y:S03]  /*6840*/  LDGSTS.E [R19+0x10000], desc[UR10][R214.64], !P2 ;  /* 0x10000000d6137fae */ /* 0x000fe6000d12184a */
        /* <DEDUP_REMOVED lines=14> */
[----:B------:R-:W-:Y:S01]  /*6930*/  IMAD.WIDE R108, R3, 0x4, R98 ;  /* 0x00000004036c7825 */ /* 0x000fe200078e0262 */
[----:B------:R-:W2:Y:S01]  /*6940*/  LDL.LU.64 R102, [R1+0xf0] ;  /* 0x0000f00001667983 */ /* 0x000ea20000300a00 */
[----:B---3--:R-:W-:Y:S01]  /*6950*/  LOP3.LUT R91, R91, 0x1f, RZ, 0xc0, !PT ;  /* 0x0000001f5b5b7812 */ /* 0x008fe200078ec0ff */
[----:B------:R-:W3:Y:S01]  /*6960*/  LDC R90, c[0x0][0x230] ;  /* 0x00008c00ff5a7b82 */ /* 0x000ee20000000800 */
[----:B------:R-:W-:Y:S01]  /*6970*/  VIADD R8, R88, 0xffffffc3 ;  /* 0xffffffc358087836 */ /* 0x000fe20000000000 */
[----:B------:R-:W2:Y:S04]  /*6980*/  LDL.LU.64 R104, [R1+0xf8] ;  /* 0x0000f80001687983 */ /* 0x000ea80000300a00 */
[----:B------:R-:W-:Y:S01]  /*6990*/  ISETP.GE.U32.AND P6, PT, R8, 0x7fffffa4, PT ;  /* 0x7fffffa40800780c */ /* 0x000fe20003fc6070 */
[----:B------:R-:W2:Y:S01]  /*69a0*/  LDL.LU.64 R98, [R1+0x100] ;  /* 0x0001000001627983 */ /* 0x000ea20000300a00 */
[----:B-1----:R-:W-:Y:S01]  /*69b0*/  IADD3 R8, R86, -0x3e, RZ ;  /* 0xffffffc256087810 */ /* 0x002fe20007ffe0ff */
[----:B------:R-:W-:Y:S01]  /*69c0*/  VIADD R86, R89, 0xffffffc0 ;  /* 0xffffffc059567836 */ /* 0x000fe20000000000 */
[----:B------:R-:W1:Y:S01]  /*69d0*/  LDC R88, c[0x0][0x230] ;  /* 0x00008c00ff587b82 */ /* 0x000e620000000800 */
[----:B------:R-:W-:Y:S01]  /*69e0*/  LDGSTS.E [R19+0x10008], desc[UR10][R230.64], !P1 ;  /* 0x10008000e6137fae */ /* 0x000fe2000c92184a */
[----:B------:R-:W-:-:S03]  /*69f0*/  ISETP.GE.U32.AND P5, PT, R8, 0x7fffffa3, PT ;  /* 0x7fffffa30800780c */ /* 0x000fc60003fa6070 */
[----:B------:R-:W-:Y:S01]  /*6a00*/  LDGSTS.E [R19+0x14008], desc[UR10][R232.64], !P1 ;  /* 0x14008000e8137fae */ /* 0x000fe2000c92184a */
[----:B------:R-:W-:-:S03]  /*6a10*/  VIADD R8, R87, 0xffffffc1 ;  /* 0xffffffc157087836 */ /* 0x000fc60000000000 */
[----:B------:R-:W2:Y:S01]  /*6a20*/  LDL.LU.64 R126, [R1+0x108] ;  /* 0x00010800017e7983 */ /* 0x000ea20000300a00 */
[----:B------:R-:W-:Y:S01]  /*6a30*/  ISETP.GE.AND P2, PT, R91, R86, PT ;  /* 0x000000565b00720c */ /* 0x000fe20003f46270 */
[----:B------:R-:W-:Y:S01]  /*6a40*/  IMAD.WIDE R110, R3, 0x4, R100 ;  /* 0x00000004036e7825 */ /* 0x000fe200078e0264 */
[----:B------:R-:W1:Y:S01]  /*6a50*/  LDC R89, c[0x0][0x230] ;  /* 0x00008c00ff597b82 */ /* 0x000e620000000800 */
[----:B------:R-:W-:Y:S04]  /*6a60*/  LDGSTS.E [R19+0x18008], desc[UR10][R112.64], !P1 ;  /* 0x1800800070137fae */ /* 0x000fe8000c92184a */
[----:B------:R-:W2:Y:S04]  /*6a70*/  LDL.LU.64 R114, [R1+0x110] ;  /* 0x0001100001727983 */ /* 0x000ea80000300a00 */
[----:B------:R-:W-:Y:S01]  /*6a80*/  LDGSTS.E [R19+0x1c008], desc[UR10][R108.64], !P1 ;  /* 0x1c0080006c137fae */ /* 0x000fe2000c92184a */
[----:B------:R-:W-:-:S03]  /*6a90*/  ISETP.GE.U32.AND P1, PT, R86, 0x7fffffa1, PT ;  /* 0x7fffffa15600780c */ /* 0x000fc60003f26070 */
[----:B------:R-:W2:Y:S04]  /*6aa0*/  LDL.LU.64 R124, [R1+0x118] ;  /* 0x00011800017c7983 */ /* 0x000ea80000300a00 */
[----:B------:R-:W2:Y:S01]  /*6ab0*/  LDL.LU.64 R122, [R1+0x120] ;  /* 0x00012000017a7983 */ /* 0x000ea20000300a00 */
[----:B------:R-:W-:-:S03]  /*6ac0*/  ISETP.GE.U32.AND P4, PT, R8, 0x7fffffa2, PT ;  /* 0x7fffffa20800780c */ /* 0x000fc60003f86070 */
[----:B------:R-:W-:Y:S01]  /*6ad0*/  LDGSTS.E [R19+0x1000c], desc[UR10][R110.64], !P3 ;  /* 0x1000c0006e137fae */ /* 0x000fe2000d92184a */
[----:B----4-:R-:W-:-:S03]  /*6ae0*/  IMAD.WIDE R86, R3, 0x4, R96 ;  /* 0x0000000403567825 */ /* 0x010fc600078e0260 */
[----:B------:R-:W4:Y:S04]  /*6af0*/  LDL.LU.64 R96, [R1+0x128] ;  /* 0x0001280001607983 */ /* 0x000f280000300a00 */
[----:B------:R-:W4:Y:S01]  /*6b00*/  LDL.LU.64 R128, [R1+0x130] ;  /* 0x0001300001807983 */ /* 0x000f220000300a00 */
[----:B------:R-:W-:Y:S01]  /*6b10*/  IMAD.WIDE R100, R3, 0x4, R92 ;  /* 0x0000000403647825 */ /* 0x000fe200078e025c */
[----:B------:R-:W-:Y:S02]  /*6b20*/  SEL R8, RZ, 0x4, P2 ;  /* 0x00000004ff087807 */ /* 0x000fe40001000000 */
[----:B------:R-:W4:Y:S04]  /*6b30*/  LDL.LU.64 R92, [R1+0x138] ;  /* 0x00013800015c7983 */ /* 0x000f280000300a00 */
[----:B------:R-:W4:Y:S01]  /*6b40*/  LDL.LU.64 R116, [R1+0x140] ;  /* 0x0001400001747983 */ /* 0x000f220000300a00 */
[----:B------:R-:W-:Y:S01]  /*6b50*/  ISETP.GT.AND P2, PT, R9, 0x5f, PT ;  /* 0x0000005f0900780c */ /* 0x000fe20003f44270 */
[----:B------:R-:W-:-:S02]  /*6b60*/  IMAD.WIDE R106, R3, 0x4, R94 ;  /* 0x00000004036a7825 */ /* 0x000fc400078e025e */
[----:B------:R-:W2:Y:S01]  /*6b70*/  LDC R94, c[0x0][0x230] ;  /* 0x00008c00ff5e7b82 */ /* 0x000ea20000000800 */
[----:B------:R-:W-:Y:S01]  /*6b80*/  SEL R8, R8, RZ, P2 ;  /* 0x000000ff08087207 */ /* 0x000fe20001000000 */
[----:B------:R-:W-:Y:S03]  /*6b90*/  LDGSTS.E [R19+0x1400c], desc[UR10][R86.64], !P3 ;  /* 0x1400c00056137fae */ /* 0x000fe6000d92184a */
[----:B------:R-:W-:Y:S01]  /*6ba0*/  ISETP.NE.U32.AND P2, PT, R8, RZ, PT ;  /* 0x000000ff0800720c */ /* 0x000fe20003f45070 */
[----:B------:R-:W-:Y:S01]  /*6bb0*/  LDGSTS.E [R19+0x1800c], desc[UR10][R106.64], !P3 ;  /* 0x1800c0006a137fae */ /* 0x000fe2000d92184a */
[----:B---3--:R-:W-:Y:S01]  /*6bc0*/  IADD3 R8, R90, -0x41, RZ ;  /* 0xffffffbf5a087810 */ /* 0x008fe20007ffe0ff */
[----:B------:R-:W-:Y:S02]  /*6bd0*/  IMAD.WIDE R90, R3, 0x4, R118 ;  /* 0x00000004035a7825 */ /* 0x000fe400078e0276 */
[----:B------:R-:W-:Y:S01]  /*6be0*/  LDGSTS.E [R19+0x1c00c], desc[UR10][R100.64], !P3 ;  /* 0x1c00c00064137fae */ /* 0x000fe2000d92184a */
[----:B------:R-:W-:Y:S01]  /*6bf0*/  ISETP.GE.U32.AND P3, PT, R8, 0x7fffffa0, PT ;  /* 0x7fffffa00800780c */ /* 0x000fe20003f66070 */
[----:B-1----:R-:W-:-:S02]  /*6c00*/  VIADD R8, R89, 0xffffffbe ;  /* 0xffffffbe59087836 */ /* 0x002fc40000000000 */
[----:B------:R-:W-:Y:S04]  /*6c10*/  LDGSTS.E [R20+0x10000], desc[UR10][R90.64], !P6 ;  /* 0x100000005a147fae */ /* 0x000fe8000f12184a */
[----:B------:R-:W3:Y:S04]  /*6c20*/  LDL.LU.64 R120, [R1+0x148] ;  /* 0x0001480001787983 */ /* 0x000ee80000300a00 */
[----:B------:R-:W3:Y:S01]  /*6c30*/  LDL.LU.64 R118, [R1+0x150] ;  /* 0x0001500001767983 */ /* 0x000ee20000300a00 */
[----:B--2---:R-:W-:-:S04]  /*6c40*/  IMAD.WIDE R102, R3, 0x4, R102 ;  /* 0x0000000403667825 */ /* 0x004fc800078e0266 */
[C---:B------:R-:W-:Y:S01]  /*6c50*/  IMAD.WIDE R104, R3.reuse, 0x4, R104 ;  /* 0x0000000403687825 */ /* 0x040fe200078e0268 */
[----:B------:R-:W-:Y:S03]  /*6c60*/  LDGSTS.E [R20+0x14000], desc[UR10][R102.64], !P6 ;  /* 0x1400000066147fae */ /* 0x000fe6000f12184a */
[----:B------:R-:W-:Y:S01]  /*6c70*/  IMAD.WIDE R98, R3, 0x4, R98 ;  /* 0x0000000403627825 */ /* 0x000fe200078e0262 */
[----:B------:R-:W-:Y:S04]  /*6c80*/  LDGSTS.E [R20+0x18000], desc[UR10][R104.64], !P6 ;  /* 0x1800000068147fae */ /* 0x000fe8000f12184a */
[----:B------:R-:W-:Y:S01]  /*6c90*/  LDGSTS.E [R20+0x1c000], desc[UR10][R98.64], !P6 ;  /* 0x1c00000062147fae */ /* 0x000fe2000f12184a */
[----:B------:R-:W-:Y:S01]  /*6ca0*/  ISETP.GE.U32.AND P6, PT, R8, 0x7fffff9f, PT ;  /* 0x7fffff9f0800780c */ /* 0x000fe20003fc6070 */
[----:B------:R-:W-:-:S02]  /*6cb0*/  VIADD R8, R88, 0xffffffbd ;  /* 0xffffffbd58087836 */ /* 0x000fc40000000000 */
[----:B------:R-:W-:-:S05]  /*6cc0*/  IMAD.WIDE R126, R3, 0x4, R126 ;  /* 0x00000004037e7825 */ /* 0x000fca00078e027e */
[----:B------:R-:W-:Y:S01]  /*6cd0*/  LDGSTS.E [R20+0x10004], desc[UR10][R126.64], !P5 ;  /* 0x100040007e147fae */ /* 0x000fe2000e92184a */
[----:B------:R-:W-:-:S05]  /*6ce0*/  IMAD.WIDE R114, R3, 0x4, R114 ;  /* 0x0000000403727825 */ /* 0x000fca00078e0272 */
[----:B------:R-:W-:Y:S01]  /*6cf0*/  LDGSTS.E [R20+0x14004], desc[UR10][R114.64], !P5 ;  /* 0x1400400072147fae */ /* 0x000fe2000e92184a */
[----:B------:R-:W-:-:S04]  /*6d00*/  IMAD.WIDE R124, R3, 0x4, R124 ;  /* 0x00000004037c7825 */ /* 0x000fc800078e027c */
[C---:B------:R-:W-:Y:S01]  /*6d10*/  IMAD.WIDE R122, R3.reuse, 0x4, R122 ;  /* 0x00000004037a7825 */ /* 0x040fe200078e027a */
[----:B------:R-:W-:Y:S04]  /*6d20*/  LDGSTS.E [R20+0x18004], desc[UR10][R124.64], !P5 ;  /* 0x180040007c147fae */ /* 0x000fe8000e92184a */
[----:B------:R-:W-:Y:S01]  /*6d30*/  LDGSTS.E [R20+0x1c004], desc[UR10][R122.64], !P5 ;  /* 0x1c0040007a147fae */ /* 0x000fe2000e92184a */
[----:B------:R-:W-:Y:S02]  /*6d40*/  ISETP.GE.U32.AND P5, PT, R8, 0x7fffff9e, PT ;  /* 0x7fffff9e0800780c */ /* 0x000fe40003fa6070 */
[----:B------:R-:W-:Y:S01]  /*6d50*/  IADD3 R8, R94, -0x44, RZ ;  /* 0xffffffbc5e087810 */ /* 0x000fe20007ffe0ff */
[----:B----4-:R-:W-:-:S04]  /*6d60*/  IMAD.WIDE R96, R3, 0x4, R96 ;  /* 0x0000000403607825 */ /* 0x010fc800078e0260 */
[C---:B------:R-:W-:Y:S01]  /*6d70*/  IMAD.WIDE R88, R3.reuse, 0x4, R128 ;  /* 0x0000000403587825 */ /* 0x040fe200078e0280 */
[----:B------:R-:W-:Y:S04]  /*6d80*/  LDGSTS.E [R20+0x10008], desc[UR10][R96.64], !P4 ;  /* 0x1000800060147fae */ /* 0x000fe8000e12184a */
[----:B------:R-:W-:Y:S01]  /*6d90*/  LDGSTS.E [R20+0x14008], desc[UR10][R88.64], !P4 ;  /* 0x1400800058147fae */ /* 0x000fe2000e12184a */
[----:B------:R-:W-:-:S04]  /*6da0*/  IMAD.WIDE R92, R3, 0x4, R92 ;  /* 0x00000004035c7825 */ /* 0x000fc800078e025c */
[----:B------:R-:W-:Y:S01]  /*6db0*/  IMAD.WIDE R116, R3, 0x4, R116 ;  /* 0x0000000403747825 */ /* 0x000fe200078e0274 */
[----:B------:R-:W-:Y:S04]  /*6dc0*/  LDGSTS.E [R20+0x18008], desc[UR10][R92.64], !P4 ;  /* 0x180080005c147fae */ /* 0x000fe8000e12184a */
[----:B------:R-:W-:Y:S01]  /*6dd0*/  LDGSTS.E [R20+0x1c008], desc[UR10][R116.64], !P4 ;  /* 0x1c00800074147fae */ /* 0x000fe2000e12184a */
[----:B------:R-:W-:Y:S01]  /*6de0*/  ISETP.GE.U32.AND P4, PT, R8, 0x7fffff9d, PT ;  /* 0x7fffff9d0800780c */ /* 0x000fe20003f86070 */
[----:B------:R-:W-:-:S04]  /*6df0*/  IMAD.SHL.U32 R8, R5, 0x20, RZ ;  /* 0x0000002005087824 */ /* 0x000fc800078e00ff */
[----:B------:R-:W-:-:S04]  /*6e00*/  IMAD.WIDE R58, R8, 0x4, R58 ;  /* 0x00000004083a7825 */ /* 0x000fc800078e023a */
[C---:B------:R-:W-:Y:S01]  /*6e10*/  IMAD.WIDE R56, R8.reuse, 0x4, R56 ;  /* 0x0000000408387825 */ /* 0x040fe200078e0238 */
[----:B------:R-:W-:Y:S03]  /*6e20*/  STL.64 [R1+0x290], R58 ;  /* 0x0002903a01007387 */ /* 0x000fe60000100a00 */
        /* <DEDUP_REMOVED lines=9> */
[----:B------:R1:W-:Y:S03]  /*6ec0*/  STL.64 [R1+0x2b8], R80 ;  /* 0x0002b85001007387 */ /* 0x0003e60000100a00 */
        /* <DEDUP_REMOVED lines=10> */
[----:B------:R-:W-:Y:S01]  /*6f70*/  IMAD.WIDE R66, R8, 0x4, R66 ;  /* 0x0000000408427825 */ /* 0x000fe200078e0242 */
[----:B------:R-:W-:Y:S04]  /*6f80*/  STL.64 [R1+0x2e8], R68 ;  /* 0x0002e84401007387 */ /* 0x000fe80000100a00 */
[----:B------:R2:W-:Y:S04]  /*6f90*/  STL.64 [R1+0x2f0], R66 ;  /* 0x0002f04201007387 */ /* 0x0005e80000100a00 */
[----:B------:R-:W4:Y:S04]  /*6fa0*/  LDL.LU.64 R138, [R1+0x288] ;  /* 0x00028800018a7983 */ /* 0x000f280000300a00 */
[----:B------:R-:W2:Y:S04]  /*6fb0*/  LDL.LU.64 R136, [R1+0x280] ;  /* 0x0002800001887983 */ /* 0x000ea80000300a00 */
[----:B------:R-:W2:Y:S04]  /*6fc0*/  LDL.LU.64 R146, [R1+0x278] ;  /* 0x0002780001927983 */ /* 0x000ea80000300a00 */
[----:B------:R-:W2:Y:S04]  /*6fd0*/  LDL.LU.64 R142, [R1+0x270] ;  /* 0x00027000018e7983 */ /* 0x000ea80000300a00 */
[----:B------:R-:W2:Y:S04]  /*6fe0*/  LDL.LU.64 R144, [R1+0x268] ;  /* 0x0002680001907983 */ /* 0x000ea80000300a00 */
[----:B------:R-:W2:Y:S01]  /*6ff0*/  LDL.LU.64 R250, [R1+0x260] ;  /* 0x0002600001fa7983 */ /* 0x000ea20000300a00 */
[----:B---3--:R-:W-:-:S03]  /*7000*/  IMAD.WIDE R128, R3, 0x4, R120 ;  /* 0x0000000403807825 */ /* 0x008fc600078e0278 */
[----:B------:R-:W3:Y:S01]  /*7010*/  LDL.LU.64 R148, [R1+0x258] ;  /* 0x0002580001947983 */ /* 0x000ee20000300a00 */
[----:B------:R-:W-:-:S03]  /*7020*/  IMAD.WIDE R120, R3, 0x4, R118 ;  /* 0x0000000403787825 */ /* 0x000fc600078e0276 */
[----:B------:R-:W-:Y:S01]  /*7030*/  LDGSTS.E [R20+0x1000c], desc[UR10][R128.64], !P1 ;  /* 0x1000c00080147fae */ /* 0x000fe2000c92184a */
[----:B------:R-:W-:-:S03]  /*7040*/  IMAD.WIDE R118, R3, 0x4, R14 ;  /* 0x0000000403767825 */ /* 0x000fc600078e020e */
[----:B------:R-:W-:Y:S01]  /*7050*/  LDGSTS.E [R20+0x1400c], desc[UR10][R120.64], !P1 ;  /* 0x1400c00078147fae */ /* 0x000fe2000c92184a */
[----:B------:R-:W-:-:S03]  /*7060*/  IMAD.WIDE R94, R3, 0x4, R12 ;  /* 0x00000004035e7825 */ /* 0x000fc600078e020c */
[----:B------:R-:W-:Y:S01]  /*7070*/  LDGSTS.E [R20+0x1800c], desc[UR10][R118.64], !P1 ;  /* 0x1800c00076147fae */ /* 0x000fe2000c92184a */
[----:B------:R-:W-:-:S03]  /*7080*/  IMAD.WIDE R28, R8, 0x4, R28 ;  /* 0x00000004081c7825 */ /* 0x000fc600078e021c */
[----:B------:R-:W-:Y:S04]  /*7090*/  LDGSTS.E [R20+0x1c00c], desc[UR10][R94.64], !P1 ;  /* 0x1c00c0005e147fae */ /* 0x000fe8000c92184a */
[----:B------:R-:W0:Y:S04]  /*70a0*/  LDGDEPBAR ;  /* 0x00000000000079af */ /* 0x000e280000000000 */
[----:B------:R-:W-:Y:S04]  /*70b0*/  LDGSTS.E [R21+-0x7c000], desc[UR10][R28.64], P0 ;  /* 0x840000001c157fae */ /* 0x000fe8000812184a */
[----:B------:R-:W-:Y:S04]  /*70c0*/  LDGSTS.E [R21+-0x7bc00], desc[UR10][R58.64], P0 ;  /* 0x844000003a157fae */ /* 0x000fe8000812184a */
[----:B------:R-:W-:Y:S04]  /*70d0*/  LDGSTS.E [R21+-0x7b800], desc[UR10][R56.64], P0 ;  /* 0x8480000038157fae */ /* 0x000fe8000812184a */
[----:B------:R-:W-:Y:S04]  /*70e0*/  LDGSTS.E [R21+-0x7b400], desc[UR10][R84.64], P0 ;  /* 0x84c0000054157fae */ /* 0x000fe8000812184a */
[----:B------:R-:W-:Y:S04]  /*70f0*/  LDGSTS.E [R21+-0x7b000], desc[UR10][R82.64], P0 ;  /* 0x8500000052157fae */ /* 0x000fe8000812184a */
[----:B------:R-:W-:Y:S04]  /*7100*/  LDGSTS.E [R21+-0x7ac00], desc[UR10][R22.64], P0 ;  /* 0x8540000016157fae */ /* 0x000fe8000812184a */
[----:B------:R-:W3:Y:S04]  /*7110*/  LDL.LU.64 R140, [R1+0x250] ;  /* 0x00025000018c7983 */ /* 0x000ee80000300a00 */
[----:B------:R-:W3:Y:S01]  /*7120*/  LDL.LU.64 R134, [R1+0x248] ;  /* 0x0002480001867983 */ /* 0x000ee20000300a00 */
[----:B------:R-:W-:-:S03]  /*7130*/  IMAD.WIDE R12, R8, 0x4, R62 ;  /* 0x00000004080c7825 */ /* 0x000fc600078e023e */
[----:B------:R1:W-:Y:S01]  /*7140*/  LDGSTS.E [R21+-0x7a800], desc[UR10][R80.64], P0 ;  /* 0x8580000050157fae */ /* 0x0003e2000812184a */
[----:B------:R-:W-:-:S03]  /*7150*/  IMAD.WIDE R14, R8, 0x4, R64 ;  /* 0x00000004080e7825 */ /* 0x000fc600078e0240 */
[----:B------:R-:W-:Y:S04]  /*7160*/  LDGSTS.E [R21+-0x7a400], desc[UR10][R78.64], P0 ;  /* 0x85c000004e157fae */ /* 0x000fe8000812184a */
[----:B------:R-:W-:Y:S04]  /*7170*/  LDGSTS.E [R21+-0x7a000], desc[UR10][R76.64], P0 ;  /* 0x860000004c157fae */ /* 0x000fe8000812184a */
[----:B------:R-:W-:Y:S01]  /*7180*/  LDGSTS.E [R21+-0x79c00], desc[UR10][R74.64], P0 ;  /* 0x864000004a157fae */ /* 0x000fe2000812184a */
[C---:B------:R-:W-:Y:S01]  /*7190*/  IMAD.WIDE R60, R8.reuse, 0x4, R60 ;  /* 0x00000004083c7825 */ /* 0x040fe200078e023c */
[----:B-1----:R-:W1:Y:S02]  /*71a0*/  LDC R80, c[0x0][0x230] ;  /* 0x00008c00ff507b82 */ /* 0x002e640000000800 */
[----:B------:R-:W-:Y:S04]  /*71b0*/  LDGSTS.E [R21+-0x79800], desc[UR10][R72.64], P0 ;  /* 0x8680000048157fae */ /* 0x000fe8000812184a */
[----:B------:R-:W-:Y:S04]  /*71c0*/  LDGSTS.E [R21+-0x79400], desc[UR10][R70.64], P0 ;  /* 0x86c0000046157fae */ /* 0x000fe8000812184a */
[----:B------:R-:W-:Y:S04]  /*71d0*/  LDGSTS.E [R21+-0x79000], desc[UR10][R68.64], P0 ;  /* 0x8700000044157fae */ /* 0x000fe8000812184a */
[----:B------:R1:W-:Y:S01]  /*71e0*/  LDGSTS.E [R21+-0x78c00], desc[UR10][R66.64], P0 ;  /* 0x8740000042157fae */ /* 0x0003e2000812184a */
[----:B------:R-:W-:-:S03]  /*71f0*/  IMAD.WIDE R26, R8, 0x4, R26 ;  /* 0x00000004081a7825 */ /* 0x000fc600078e021a */
[----:B------:R-:W-:Y:S01]  /*7200*/  LDGSTS.E [R21+-0x78800], desc[UR10][R14.64], P0 ;  /* 0x878000000e157fae */ /* 0x000fe2000812184a */
        /* <DEDUP_REMOVED lines=28> */
[----:B------:R-:W-:Y:S02]  /*73d0*/  VIADD R5, R131, 0xffffffbb ;  /* 0xffffffbb83057836 */ /* 0x000fe40000000000 */
[----:B------:R-:W1:Y:S01]  /*73e0*/  LDC R131, c[0x0][0x230] ;  /* 0x00008c00ff837b82 */ /* 0x000e620000000800 */
[----:B------:R-:W-:Y:S04]  /*73f0*/  LDGSTS.E [R2+-0x78a00], desc[UR10][R34.64], P0 ;  /* 0x8760000022027fae */ /* 0x000fe8000812184a */
[----:B------:R-:W-:Y:S04]  /*7400*/  LDGSTS.E [R2+-0x78600], desc[UR10][R32.64], P0 ;  /* 0x87a0000020027fae */ /* 0x000fe8000812184a */
[----:B------:R-:W-:Y:S04]  /*7410*/  LDGSTS.E [R2+-0x78200], desc[UR10][R30.64], P0 ;  /* 0x87e000001e027fae */ /* 0x000fe8000812184a */
[----:B------:R-:W0:Y:S01]  /*7420*/  LDGDEPBAR ;  /* 0x00000000000079af */ /* 0x000e220000000000 */
[C---:B----4-:R-:W-:Y:S01]  /*7430*/  IMAD.WIDE R22, R3.reuse, 0x4, R138 ;  /* 0x0000000403167825 */ /* 0x050fe200078e028a */
[----:B------:R-:W-:Y:S03]  /*7440*/  BAR.SYNC.DEFER_BLOCKING 0x0 ;  /* 0x0000000000007b1d */ /* 0x000fe60000010000 */
[----:B--2---:R-:W-:-:S03]  /*7450*/  IMAD.WIDE R56, R3, 0x4, R136 ;  /* 0x0000000403387825 */ /* 0x004fc600078e0288 */
[----:B------:R-:W2:Y:S04]  /*7460*/  LDL.LU.64 R138, [R1+0x240] ;  /* 0x00024000018a7983 */ /* 0x000ea80000300a00 */
[----:B------:R-:W4:Y:S01]  /*7470*/  LDL.LU.64 R136, [R1+0x238] ;  /* 0x0002380001887983 */ /* 0x000f220000300a00 */
[----:B------:R-:W-:-:S03]  /*7480*/  IMAD.WIDE R62, R3, 0x4, R142 ;  /* 0x00000004033e7825 */ /* 0x000fc600078e028e */
[----:B------:R-:W4:Y:S01]  /*7490*/  LDL.LU.64 R142, [R1+0x230] ;  /* 0x00023000018e7983 */ /* 0x000f220000300a00 */
[----:B------:R-:W-:-:S03]  /*74a0*/  IMAD.WIDE R58, R3, 0x4, R146 ;  /* 0x00000004033a7825 */ /* 0x000fc600078e0292 */
[----:B------:R-:W4:Y:S01]  /*74b0*/  LDL.LU.64 R244, [R1+0x228] ;  /* 0x0002280001f47983 */ /* 0x000f220000300a00 */
[----:B------:R-:W-:-:S03]  /*74c0*/  IMAD.WIDE R64, R3, 0x4, R144 ;  /* 0x0000000403407825 */ /* 0x000fc600078e0290 */
[----:B------:R-:W4:Y:S04]  /*74d0*/  LDL.LU.64 R146, [R1+0x220] ;  /* 0x0002200001927983 */ /* 0x000f280000300a00 */
[----:B------:R-:W4:Y:S01]  /*74e0*/  LDL.LU.64 R144, [R1+0x218] ;  /* 0x0002180001907983 */ /* 0x000f220000300a00 */
[----:B-1----:R-:W-:-:S03]  /*74f0*/  IMAD.WIDE R66, R3, 0x4, R250 ;  /* 0x0000000403427825 */ /* 0x002fc600078e02fa */
[----:B------:R-:W4:Y:S04]  /*7500*/  LDL.LU.64 R248, [R1+0x210] ;  /* 0x0002100001f87983 */ /* 0x000f280000300a00 */
[----:B------:R-:W4:Y:S01]  /*7510*/  LDL.LU.64 R250, [R1+0x208] ;  /* 0x0002080001fa7983 */ /* 0x000f220000300a00 */
[----:B------:R-:W-:Y:S02]  /*7520*/  ISETP.GE.U32.AND P1, PT, R5, 0x7fffff9c, PT ;  /* 0x7fffff9c0500780c */ /* 0x000fe40003f26070 */
[----:B------:R-:W-:Y:S01]  /*7530*/  IADD3 R5, R130, -0x46, RZ ;  /* 0xffffffba82057810 */ /* 0x000fe20007ffe0ff */
[----:B------:R-:W-:Y:S01]  /*7540*/  @!PT LDS RZ, [RZ] ;  /* 0x00000000fffff984 */ /* 0x000fe20000000800 */
[----:B------:R-:W-:Y:S01]  /*7550*/  @!PT LDS RZ, [RZ] ;  /* 0x00000000fffff984 */ /* 0x000fe20000000800 */
[----:B------:R-:W-:Y:S01]  /*7560*/  @!PT LDS RZ, [RZ] ;  /* 0x00000000fffff984 */ /* 0x000fe20000000800 */
[----:B------:R-:W-:Y:S03]  /*7570*/  LDGSTS.E [R6+0x20000], desc[UR10][R22.64], !P3 ;  /* 0x2000000016067fae */ /* 0x000fe6000d92184a */
[----:B------:R-:W-:Y:S01]  /*7580*/  ISETP.GE.U32.AND P0, PT, R5, 0x7fffff9b, PT ;  /* 0x7fffff9b0500780c */ /* 0x000fe20003f06070 */
[----:B------:R-:W-:Y:S01]  /*7590*/  VIADD R5, R131, 0xffffffb9 ;  /* 0xffffffb983057836 */ /* 0x000fe20000000000 */
[----:B------:R-:W-:Y:S01]  /*75a0*/  LDGSTS.E [R6+0x24000], desc[UR10][R56.64], !P3 ;  /* 0x2400000038067fae */ /* 0x000fe2000d92184a */
[----:B---3--:R-:W-:-:S02]  /*75b0*/  IMAD.WIDE R68, R3, 0x4, R148 ;  /* 0x0000000403447825 */ /* 0x008fc400078e0294 */
[----:B------:R-:W1:Y:S01]  /*75c0*/  LDC R148, c[0x0][0x230] ;  /* 0x00008c00ff947b82 */ /* 0x000e620000000800 */
[----:B------:R-:W-:Y:S04]  /*75d0*/  LDGSTS.E [R6+0x28000], desc[UR10][R58.64], !P3 ;  /* 0x280000003a067fae */ /* 0x000fe8000d92184a */
[----:B------:R-:W-:Y:S01]  /*75e0*/  LDGSTS.E [R6+0x2c000], desc[UR10][R62.64], !P3 ;  /* 0x2c0000003e067fae */ /* 0x000fe2000d92184a */
[----:B------:R-:W-:Y:S01]  /*75f0*/  ISETP.GE.U32.AND P3, PT, R5, 0x7fffff9a, PT ;  /* 0x7fffff9a0500780c */ /* 0x000fe20003f66070 */
[----:B------:R-:W-:Y:S02]  /*7600*/  VIADD R5, R133, 0xffffffb8 ;  /* 0xffffffb885057836 */ /* 0x000fe40000000000 */
[----:B------:R-:W-:Y:S04]  /*7610*/  LDGSTS.E [R6+0x20004], desc[UR10][R64.64], !P6 ;  /* 0x2000400040067fae */ /* 0x000fe8000f12184a */
[----:B------:R-:W-:Y:S04]  /*7620*/  LDGSTS.E [R6+0x24004], desc[UR10][R66.64], !P6 ;  /* 0x2400400042067fae */ /* 0x000fe8000f12184a */
[----:B------:R-:W-:Y:S01]  /*7630*/  LDGSTS.E [R6+0x28004], desc[UR10][R68.64], !P6 ;  /* 0x2800400044067fae */ /* 0x000fe2000f12184a */
[----:B------:R-:W-:-:S02]  /*7640*/  IMAD.WIDE R70, R3, 0x4, R140 ;  /* 0x0000000403467825 */ /* 0x000fc400078e028c */
[----:B------:R-:W3:Y:S02]  /*7650*/  LDC R140, c[0x0][0x230] ;  /* 0x00008c00ff8c7b82 */ /* 0x000ee40000000800 */
[----:B------:R-:W-:Y:S01]  /*7660*/  IMAD.WIDE R72, R3, 0x4, R134 ;  /* 0x0000000403487825 */ /* 0x000fe200078e0286 */
[----:B------:R-:W-:Y:S04]  /*7670*/  LDGSTS.E [R6+0x2c004], desc[UR10][R70.64], !P6 ;  /* 0x2c00400046067fae */ /* 0x000fe8000f12184a */
[----:B------:R-:W3:Y:S01]  /*7680*/  LDL.LU.64 R134, [R1+0x200] ;  /* 0x0002000001867983 */ /* 0x000ee20000300a00 */
[----:B------:R-:W-:Y:S02]  /*7690*/  ISETP.GE.U32.AND P6, PT, R5, 0x7fffff99, PT ;  /* 0x7fffff990500780c */ /* 0x000fe40003fc6070 */
[----:B------:R-:W-:Y:S01]  /*76a0*/  IADD3 R5, R80, -0x49, RZ ;  /* 0xffffffb750057810 */ /* 0x000fe20007ffe0ff */
[----:B------:R-:W-:Y:S01]  /*76b0*/  LDGSTS.E [R6+0x20008], desc[UR10][R72.64], !P5 ;  /* 0x2000800048067fae */ /* 0x000fe2000e92184a */
[----:B--2---:R-:W-:-:S04]  /*76c0*/  IMAD.WIDE R74, R3, 0x4, R138 ;  /* 0x00000004034a7825 */ /* 0x004fc800078e028a */
[C---:B----4-:R-:W-:Y:S01]  /*76d0*/  IMAD.WIDE R76, R3.reuse, 0x4, R136 ;  /* 0x00000004034c7825 */ /* 0x050fe200078e0288 */
[----:B------:R-:W-:Y:S04]  /*76e0*/  LDGSTS.E [R6+0x24008], desc[UR10][R74.64], !P5 ;  /* 0x240080004a067fae */ /* 0x000fe8000e92184a */
[----:B------:R-:W2:Y:S04]  /*76f0*/  LDL.LU.64 R136, [R1+0x1f8] ;  /* 0x0001f80001887983 */ /* 0x000ea80000300a00 */
[----:B------:R-:W4:Y:S01]  /*7700*/  LDL.LU.64 R138, [R1+0x1f0] ;  /* 0x0001f000018a7983 */ /* 0x000f220000300a00 */
[----:B------:R-:W-:-:S03]  /*7710*/  IMAD.WIDE R78, R3, 0x4, R142 ;  /* 0x00000004034e7825 */ /* 0x000fc600078e028e */
        /* <DEDUP_REMOVED lines=8> */
[----:B------:R-:W-:Y:S04]  /*77a0*/  LDGSTS.E [R6+0x28008], desc[UR10][R76.64], !P5 ;  /* 0x280080004c067fae */ /* 0x000fe8000e92184a */
[----:B------:R-:W4:Y:S04]  /*77b0*/  LDL.LU.64 R150, [R1+0x1c8] ;  /* 0x0001c80001967983 */ /* 0x000f280000300a00 */
[----:B------:R-:W-:Y:S01]  /*77c0*/  LDGSTS.E [R6+0x2c008], desc[UR10][R78.64], !P5 ;  /* 0x2c0080004e067fae */ /* 0x000fe2000e92184a */
[----:B------:R-:W-:Y:S01]  /*77d0*/  ISETP.GE.U32.AND P5, PT, R5, 0x7fffff98, PT ;  /* 0x7fffff980500780c */ /* 0x000fe20003fa6070 */
[----:B------:R-:W-:-:S02]  /*77e0*/  VIADD R5, R132, 0xffffffb6 ;  /* 0xffffffb684057836 */ /* 0x000fc40000000000 */
[----:B------:R-:W4:Y:S01]  /*77f0*/  LDL.LU.64 R244, [R1+0x1c0] ;  /* 0x0001c00001f47983 */ /* 0x000f220000300a00 */
[----:B------:R-:W-:-:S03]  /*7800*/  IMAD.WIDE R132, R3, 0x4, R250 ;  /* 0x0000000403847825 */ /* 0x000fc600078e02fa */
[----:B------:R-:W4:Y:S04]  /*7810*/  LDL.LU.64 R248, [R1+0x1b8] ;  /* 0x0001b80001f87983 */ /* 0x000f280000300a00 */
[----:B------:R-:W4:Y:S04]  /*7820*/  LDL.LU.64 R250, [R1+0x1b0] ;  /* 0x0001b00001fa7983 */ /* 0x000f280000300a00 */
[----:B------:R-:W4:Y:S04]  /*7830*/  LDL.LU.64 R158, [R1+0x1a8] ;  /* 0x0001a800019e7983 */ /* 0x000f280000300a00 */
[----:B------:R-:W4:Y:S04]  /*7840*/  LDL.LU.64 R236, [R1+0x1a0] ;  /* 0x0001a00001ec7983 */ /* 0x000f280000300a00 */
[----:B------:R-:W-:Y:S04]  /*7850*/  LDGSTS.E [R6+0x2000c], desc[UR10][R80.64], !P4 ;  /* 0x2000c00050067fae */ /* 0x000fe8000e12184a */
[----:B------:R-:W4:Y:S01]  /*7860*/  LDL.LU.64 R238, [R1+0x198] ;  /* 0x0001980001ee7983 */ /* 0x000f220000300a00 */
[----:B---3--:R-:W-:-:S03]  /*7870*/  IMAD.WIDE R134, R3, 0x4, R134 ;  /* 0x0000000403867825 */ /* 0x008fc600078e0286 */
[----:B------:R-:W-:Y:S04]  /*7880*/  LDGSTS.E [R6+0x2400c], desc[UR10][R82.64], !P4 ;  /* 0x2400c00052067fae */ /* 0x000fe8000e12184a */
[----:B------:R-:W3:Y:S04]  /*7890*/  LDL.LU.64 R240, [R1+0x190] ;  /* 0x0001900001f07983 */ /* 0x000ee80000300a00 */
[----:B------:R-:W-:Y:S04]  /*78a0*/  LDGSTS.E [R6+0x2800c], desc[UR10][R84.64], !P4 ;  /* 0x2800c00054067fae */ /* 0x000fe8000e12184a */
[----:B------:R-:W-:Y:S01]  /*78b0*/  LDGSTS.E [R6+0x2c00c], desc[UR10][R130.64], !P4 ;  /* 0x2c00c00082067fae */ /* 0x000fe2000e12184a */
[----:B------:R-:W-:Y:S01]  /*78c0*/  ISETP.GE.U32.AND P4, PT, R5, 0x7fffff97, PT ;  /* 0x7fffff970500780c */ /* 0x000fe20003f86070 */
[----:B------:R-:W-:-:S02]  /*78d0*/  VIADD R5, R140, 0xffffffb5 ;  /* 0xffffffb58c057836 */ /* 0x000fc40000000000 */
[----:B------:R-:W-:Y:S04]  /*78e0*/  LDGSTS.E [R7+0x20000], desc[UR10][R132.64], !P1 ;  /* 0x2000000084077fae */ /* 0x000fe8000c92184a */
[----:B------:R-:W-:Y:S04]  /*78f0*/  LDGSTS.E [R7+0x24000], desc[UR10][R134.64], !P1 ;  /* 0x2400000086077fae */ /* 0x000fe8000c92184a */
[----:B------:R-:W3:Y:S04]  /*7900*/  LDL.LU.64 R166, [R1+0x188] ;  /* 0x0001880001a67983 */ /* 0x000ee80000300a00 */
[----:B------:R-:W3:Y:S04]  /*7910*/  LDL.LU.64 R164, [R1+0x180] ;  /* 0x0001800001a47983 */ /* 0x000ee80000300a00 */
[----:B------:R-:W3:Y:S04]  /*7920*/  LDL.LU.64 R234, [R1+0x178] ;  /* 0x0001780001ea7983 */ /* 0x000ee80000300a00 */
[----:B------:R-:W3:Y:S01]  /*7930*/  LDL.LU.64 R162, [R1+0x170] ;  /* 0x0001700001a27983 */ /* 0x000ee20000300a00 */
[----:B--2---:R-:W-:-:S04]  /*7940*/  IMAD.WIDE R136, R3, 0x4, R136 ;  /* 0x0000000403887825 */ /* 0x004fc800078e0288 */
[----:B----4-:R-:W-:Y:S01]  /*7950*/  IMAD.WIDE R138, R3, 0x4, R138 ;  /* 0x00000004038a7825 */ /* 0x010fe200078e028a */
[----:B------:R-:W-:Y:S04]  /*7960*/  LDGSTS.E [R7+0x28000], desc[UR10][R136.64], !P1 ;  /* 0x2800000088077fae */ /* 0x000fe8000c92184a */
[----:B------:R-:W-:Y:S01]  /*7970*/  LDGSTS.E [R7+0x2c000], desc[UR10][R138.64], !P1 ;  /* 0x2c0000008a077fae */ /* 0x000fe2000c92184a */
[----:B------:R-:W-:Y:S02]  /*7980*/  ISETP.GE.U32.AND P1, PT, R5, 0x7fffff96, PT ;  /* 0x7fffff960500780c */ /* 0x000fe40003f26070 */
[----:B-1----:R-:W-:Y:S01]  /*7990*/  IADD3 R5, R148, -0x4c, RZ ;  /* 0xffffffb494057810 */ /* 0x002fe20007ffe0ff */
[----:B------:R-:W-:-:S04]  /*79a0*/  IMAD.WIDE R148, R3, 0x4, R150 ;  /* 0x0000000403947825 */ /* 0x000fc800078e0296 */
[C---:B------:R-:W-:Y:S02]  /*79b0*/  IMAD.WIDE R150, R3.reuse, 0x4, R244 ;  /* 0x0000000403967825 */ /* 0x040fe400078e02f4 */
[----:B------:R-:W2:Y:S02]  /*79c0*/  LDL.LU.64 R244, [R1+0x168] ;  /* 0x0001680001f47983 */ /* 0x000ea40000300a00 */
[C---:B------:R-:W-:Y:S02]  /*79d0*/  IMAD.WIDE R152, R3.reuse, 0x4, R248 ;  /* 0x0000000403987825 */ /* 0x040fe400078e02f8 */
[----:B------:R-:W4:Y:S02]  /*79e0*/  LDL.LU.64 R248, [R1+0xb0] ;  /* 0x0000b00001f87983 */ /* 0x000f240000300a00 */
[C---:B------:R-:W-:Y:S02]  /*79f0*/  IMAD.WIDE R154, R3.reuse, 0x4, R250 ;  /* 0x00000004039a7825 */ /* 0x040fe400078e02fa */
[----:B------:R-:W4:Y:S02]  /*7a00*/  LDL.LU.64 R250, [R1+0xa8] ;  /* 0x0000a80001fa7983 */ /* 0x000f240000300a00 */
[----:B------:R-:W-:-:S02]  /*7a10*/  IMAD.WIDE R140, R3, 0x4, R246 ;  /* 0x00000004038c7825 */ /* 0x000fc400078e02f6 */
[----:B------:R-:W1:Y:S02]  /*7a20*/  LDC R246, c[0x0][0x230] ;  /* 0x00008c00fff67b82 */ /* 0x000e640000000800 */
[C---:B------:R-:W-:Y:S01]  /*7a30*/  IMAD.WIDE R142, R3.reuse, 0x4, R142 ;  /* 0x00000004038e7825 */ /* 0x040fe200078e028e */
[----:B------:R-:W-:Y:S03]  /*7a40*/  LDGSTS.E [R7+0x20004], desc[UR10][R140.64], !P0 ;  /* 0x200040008c077fae */ /* 0x000fe6000c12184a */
[C---:B------:R-:W-:Y:S01]  /*7a50*/  IMAD.WIDE R144, R3.reuse, 0x4, R144 ;  /* 0x0000000403907825 */ /* 0x040fe200078e0290 */
[----:B------:R-:W-:Y:S03]  /*7a60*/  LDGSTS.E [R7+0x24004], desc[UR10][R142.64], !P0 ;  /* 0x240040008e077fae */ /* 0x000fe6000c12184a */
[----:B------:R-:W-:Y:S01]  /*7a70*/  IMAD.WIDE R146, R3, 0x4, R146 ;  /* 0x0000000403927825 */ /* 0x000fe200078e0292 */
[----:B------:R-:W-:Y:S04]  /*7a80*/  LDGSTS.E [R7+0x28004], desc[UR10][R144.64], !P0 ;  /* 0x2800400090077fae */ /* 0x000fe8000c12184a */
[----:B------:R-:W-:Y:S01]  /*7a90*/  LDGSTS.E [R7+0x2c004], desc[UR10][R146.64], !P0 ;  /* 0x2c00400092077fae */ /* 0x000fe2000c12184a */
[----:B------:R-:W-:Y:S01]  /*7aa0*/  ISETP.GE.U32.AND P0, PT, R5, 0x7fffff95, PT ;  /* 0x7fffff950500780c */ /* 0x000fe20003f06070 */
[----:B------:R-:W-:-:S02]  /*7ab0*/  VIADD R5, R156, 0xffffffb3 ;  /* 0xffffffb39c057836 */ /* 0x000fc40000000000 */
[----:B------:R-:W-:Y:S01]  /*7ac0*/  LDGSTS.E [R7+0x20008], desc[UR10][R148.64], !P3 ;  /* 0x2000800094077fae */ /* 0x000fe2000d92184a */
[----:B------:R-:W-:-:S03]  /*7ad0*/  IMAD.WIDE R156, R3, 0x4, R158 ;  /* 0x00000004039c7825 */ /* 0x000fc600078e029e */
[----:B------:R-:W-:Y:S01]  /*7ae0*/  LDGSTS.E [R7+0x24008], desc[UR10][R150.64], !P3 ;  /* 0x2400800096077fae */ /* 0x000fe2000d92184a */
[----:B------:R-:W-:-:S03]  /*7af0*/  IMAD.WIDE R158, R3, 0x4, R236 ;  /* 0x00000004039e7825 */ /* 0x000fc600078e02ec */
[----:B------:R-:W-:Y:S01]  /*7b00*/  LDGSTS.E [R7+0x28008], desc[UR10][R152.64], !P3 ;  /* 0x2800800098077fae */ /* 0x000fe2000d92184a */
[----:B------:R-:W-:-:S03]  /*7b10*/  IMAD.WIDE R236, R3, 0x4, R238 ;  /* 0x0000000403ec7825 */ /* 0x000fc600078e02ee */
[----:B------:R-:W-:Y:S01]  /*7b20*/  LDGSTS.E [R7+0x2c008], desc[UR10][R154.64], !P3 ;  /* 0x2c0080009a077fae */ /* 0x000fe2000d92184a */
[----:B---3--:R-:W-:Y:S01]  /*7b30*/  IMAD.WIDE R168, R3, 0x4, R240 ;  /* 0x0000000403a87825 */ /* 0x008fe200078e02f0 */
[----:B------:R-:W-:Y:S02]  /*7b40*/  ISETP.GE.U32.AND P3, PT, R5, 0x7fffff94, PT ;  /* 0x7fffff940500780c */ /* 0x000fe40003f66070 */
[----:B------:R-:W-:Y:S01]  /*7b50*/  LDGSTS.E [R7+0x2000c], desc[UR10][R156.64], !P6 ;  /* 0x2000c0009c077fae */ /* 0x000fe2000f12184a */
[----:B------:R-:W-:-:S03]  /*7b60*/  VIADD R5, R160, 0xffffffb2 ;  /* 0xffffffb2a0057836 */ /* 0x000fc60000000000 */
[----:B------:R-:W3:Y:S04]  /*7b70*/  LDL.LU.64 R160, [R1+0xa0] ;  /* 0x0000a00001a07983 */ /* 0x000ee80000300a00 */
[----:B------:R-:W-:Y:S04]  /*7b80*/  STL.64 [R1+0x1c0], R236 ;  /* 0x0001c0ec01007387 */ /* 0x000fe80000100a00 */
[----:B------:R-:W-:Y:S04]  /*7b90*/  LDGSTS.E [R7+0x2400c], desc[UR10][R158.64], !P6 ;  /* 0x2400c0009e077fae */ /* 0x000fe8000f12184a */
[----:B------:R1:W-:Y:S04]  /*7ba0*/  STL.64 [R1+0x1b8], R168 ;  /* 0x0001b8a801007387 */ /* 0x0003e80000100a00 */
[----:B------:R-:W-:Y:S04]  /*7bb0*/  LDGSTS.E [R7+0x2800c], desc[UR10][R236.64], !P6 ;  /* 0x2800c000ec077fae */ /* 0x000fe8000f12184a */
[----:B------:R1:W-:Y:S04]  /*7bc0*/  LDGSTS.E [R7+0x2c00c], desc[UR10][R168.64], !P6 ;  /* 0x2c00c000a8077fae */ /* 0x0003e8000f12184a */
[----:B------:R-:W3:Y:S01]  /*7bd0*/  LDL.LU.64 R240, [R1+0x98] ;  /* 0x0000980001f07983 */ /* 0x000ee20000300a00 */
[----:B------:R-:W-:-:S03]  /*7be0*/  IMAD.WIDE R162, R3, 0x4, R162 ;  /* 0x0000000403a27825 */ /* 0x000fc600078e02a2 */
[----:B------:R-:W3:Y:S01]  /*7bf0*/  LDL.LU.64 R238, [R1+0x90] ;  /* 0x0000900001ee7983 */ /* 0x000ee20000300a00 */
[----:B-1----:R-:W-:-:S03]  /*7c00*/  IMAD.WIDE R168, R3, 0x4, R166 ;  /* 0x0000000403a87825 */ /* 0x002fc600078e02a6 */
[----:B------:R-:W3:Y:S01]  /*7c10*/  LDL.LU.64 R236, [R1+0x88] ;  /* 0x0000880001ec7983 */ /* 0x000ee20000300a00 */
[----:B------:R-:W-:-:S03]  /*7c20*/  IMAD.WIDE R166, R3, 0x4, R164 ;  /* 0x0000000403a67825 */ /* 0x000fc600078e02a4 */
[----:B------:R2:W-:Y:S01]  /*7c30*/  LDGSTS.E [R10+0x20000], desc[UR10][R168.64], !P5 ;  /* 0x20000000a80a7fae */ /* 0x0005e2000e92184a */
[----:B------:R-:W-:-:S03]  /*7c40*/  IMAD.WIDE R164, R3, 0x4, R234 ;  /* 0x0000000403a47825 */ /* 0x000fc600078e02ea */
[----:B------:R-:W-:Y:S04]  /*7c50*/  LDGSTS.E [R10+0x24000], desc[UR10][R166.64], !P5 ;  /* 0x24000000a60a7fae */ /* 0x000fe8000e92184a */
[----:B------:R-:W3:Y:S04]  /*7c60*/  LDL.LU.64 R234, [R1+0x80] ;  /* 0x0000800001ea7983 */ /* 0x000ee80000300a00 */
[----:B------:R2:W-:Y:S04]  /*7c70*/  STL.64 [R1+0x1b0], R168 ;  /* 0x0001b0a801007387 */ /* 0x0005e80000100a00 */
[----:B------:R-:W-:Y:S04]  /*7c80*/  STL.64 [R1+0x1a8], R166 ;  /* 0x0001a8a601007387 */ /* 0x000fe80000100a00 */
[----:B------:R4:W-:Y:S04]  /*7c90*/  STL.64 [R1+0x1a0], R164 ;  /* 0x0001a0a401007387 */ /* 0x0009e80000100a00 */
[----:B------:R4:W-:Y:S04]  /*7ca0*/  LDGSTS.E [R10+0x28000], desc[UR10][R164.64], !P5 ;  /* 0x28000000a40a7fae */ /* 0x0009e8000e92184a */
[----:B------:R1:W-:Y:S04]  /*7cb0*/  STL.64 [R1+0x198], R162 ;  /* 0x000198a201007387 */ /* 0x0003e80000100a00 */
[----:B------:R1:W-:Y:S01]  /*7cc0*/  LDGSTS.E [R10+0x2c000], desc[UR10][R162.64], !P5 ;  /* 0x2c000000a20a7fae */ /* 0x0003e2000e92184a */
[----:B--2---:R-:W-:-:S03]  /*7cd0*/  IMAD.WIDE R168, R3, 0x4, R244 ;  /* 0x0000000403a87825 */ /* 0x004fc600078e02f4 */
[----:B------:R-:W2:Y:S01]  /*7ce0*/  LDL.LU.64 R244, [R1+0x78] ;  /* 0x0000780001f47983 */ /* 0x000ea20000300a00 */
[----:B----4-:R-:W-:-:S03]  /*7cf0*/  IMAD.WIDE R164, R3, 0x4, R248 ;  /* 0x0000000403a47825 */ /* 0x010fc600078e02f8 */
[----:B------:R-:W-:Y:S01]  /*7d00*/  STL.64 [R1+0x190], R168 ;  /* 0x000190a801007387 */ /* 0x000fe20000100a00 */
[----:B-1----:R-:W-:-:S03]  /*7d10*/  IMAD.WIDE R162, R3, 0x4, R250 ;  /* 0x0000000403a27825 */ /* 0x002fc600078e02fa */
[----:B------:R-:W4:Y:S04]  /*7d20*/  LDL.LU.64 R248, [R1+0x70] ;  /* 0x0000700001f87983 */ /* 0x000f280000300a00 */
[----:B------:R1:W-:Y:S04]  /*7d30*/  STL.64 [R1+0x188], R164 ;  /* 0x000188a401007387 */ /* 0x0003e80000100a00 */
[----:B------:R-:W4:Y:S04]  /*7d40*/  LDL.LU.64 R166, [R1+0x68] ;  /* 0x0000680001a67983 */ /* 0x000f280000300a00 */
[----:B------:R1:W-:Y:S04]  /*7d50*/  STL.64 [R1+0x180], R162 ;  /* 0x000180a201007387 */ /* 0x0003e80000100a00 */
[----:B------:R-:W4:Y:S01]  /*7d60*/  LDL.LU.64 R250, [R1+0x60] ;  /* 0x0000600001fa7983 */ /* 0x000f220000300a00 */
[----:B------:R-:W-:-:S02]  /*7d70*/  ISETP.GE.U32.AND P6, PT, R5, 0x7fffff93, PT ;  /* 0x7fffff930500780c */ /* 0x000fc40003fc6070 */
[----:B------:R-:W-:Y:S01]  /*7d80*/  IADD3 R5, R246, -0x4f, RZ ;  /* 0xffffffb1f6057810 */ /* 0x000fe20007ffe0ff */
[----:B------:R1:W-:Y:S01]  /*7d90*/  LDGSTS.E [R10+0x20004], desc[UR10][R168.64], !P4 ;  /* 0x20004000a80a7fae */ /* 0x0003e2000e12184a */
[----:B------:R-:W1:Y:S03]  /*7da0*/  LDC R246, c[0x0][0x230] ;  /* 0x00008c00fff67b82 */ /* 0x000e660000000800 */
[----:B------:R-:W-:Y:S04]  /*7db0*/  LDGSTS.E [R10+0x24004], desc[UR10][R164.64], !P4 ;  /* 0x24004000a40a7fae */ /* 0x000fe8000e12184a */
[----:B------:R-:W-:Y:S01]  /*7dc0*/  LDGSTS.E [R10+0x28004], desc[UR10][R162.64], !P4 ;  /* 0x28004000a20a7fae */ /* 0x000fe2000e12184a */
[----:B------:R-:W-:Y:S01]  /*7dd0*/  ISETP.GE.U32.AND P5, PT, R5, 0x7fffff92, PT ;  /* 0x7fffff920500780c */ /* 0x000fe20003fa6070 */
[----:B---3--:R-:W-:-:S05]  /*7de0*/  IMAD.WIDE R160, R3, 0x4, R160 ;  /* 0x0000000403a07825 */ /* 0x008fca00078e02a0 */
[----:B------:R3:W-:Y:S04]  /*7df0*/  STL.64 [R1+0x178], R160 ;  /* 0x000178a001007387 */ /* 0x0007e80000100a00 */
[----:B-1----:R-:W4:Y:S01]  /*7e00*/  LDL.LU.64 R164, [R1+0x58] ;  /* 0x0000580001a47983 */ /* 0x002f220000300a00 */
[----:B------:R-:W-:-:S03]  /*7e10*/  VIADD R5, R243, 0xffffffb0 ;  /* 0xffffffb0f3057836 */ /* 0x000fc60000000000 */
[----:B------:R-:W-:Y:S01]  /*7e20*/  LDGSTS.E [R10+0x2c004], desc[UR10][R160.64], !P4 ;  /* 0x2c004000a00a7fae */ /* 0x000fe2000e12184a */
[----:B------:R-:W-:-:S04]  /*7e30*/  IMAD.WIDE R240, R3, 0x4, R240 ;  /* 0x0000000403f07825 */ /* 0x000fc800078e02f0 */
[C---:B------:R-:W-:Y:S01]  /*7e40*/  IMAD.WIDE R238, R3.reuse, 0x4, R238 ;  /* 0x0000000403ee7825 */ /* 0x040fe200078e02ee */
[----:B------:R-:W-:Y:S03]  /*7e50*/  STL.64 [R1+0x170], R240 ;  /* 0x000170f001007387 */ /* 0x000fe60000100a00 */
[C---:B------:R-:W-:Y:S01]  /*7e60*/  IMAD.WIDE R236, R3.reuse, 0x4, R236 ;  /* 0x0000000403ec7825 */ /* 0x040fe200078e02ec */
[----:B------:R-:W4:Y:S04]  /*7e70*/  LDL.LU.64 R162, [R1+0x50] ;  /* 0x0000500001a27983 */ /* 0x000f280000300a00 */
[----:B------:R-:W-:Y:S04]  /*7e80*/  STL.64 [R1+0x168], R238 ;  /* 0x000168ee01007387 */ /* 0x000fe80000100a00 */
[----:B------:R1:W-:Y:S01]  /*7e90*/  STL.64 [R1+0x160], R236 ;  /* 0x000160ec01007387 */ /* 0x0003e20000100a00 */
[----:B------:R-:W-:-:S03]  /*7ea0*/  IMAD.WIDE R168, R3, 0x4, R234 ;  /* 0x0000000403a87825 */ /* 0x000fc600078e02ea */
[----:B---3--:R-:W3:Y:S04]  /*7eb0*/  LDL.LU.64 R160, [R1+0x48] ;  /* 0x0000480001a07983 */ /* 0x008ee80000300a00 */
[----:B------:R-:W3:Y:S04]  /*7ec0*/  LDL.LU.64 R234, [R1+0x40] ;  /* 0x0000400001ea7983 */ /* 0x000ee80000300a00 */
[----:B------:R-:W-:Y:S01]  /*7ed0*/  LDGSTS.E [R10+0x20008], desc[UR10][R240.64], !P1 ;  /* 0x20008000f00a7fae */ /* 0x000fe2000c92184a */
[----:B------:R-:W-:-:S03]  /*7ee0*/  ISETP.GE.U32.AND P4, PT, R5, 0x7fffff91, PT ;  /* 0x7fffff910500780c */ /* 0x000fc60003f86070 */
[----:B------:R-:W-:Y:S01]  /*7ef0*/  LDGSTS.E [R10+0x24008], desc[UR10][R238.64], !P1 ;  /* 0x24008000ee0a7fae */ /* 0x000fe2000c92184a */
[----:B------:R-:W-:-:S03]  /*7f00*/  VIADD R5, R242, 0xffffffaf ;  /* 0xffffffaff2057836 */ /* 0x000fc60000000000 */
[----:B------:R4:W-:Y:S04]  /*7f10*/  STL.64 [R1+0x158], R168 ;  /* 0x000158a801007387 */ /* 0x0009e80000100a00 */
[----:B------:R-:W-:Y:S04]  /*7f20*/  LDGSTS.E [R10+0x28008], desc[UR10][R236.64], !P1 ;  /* 0x28008000ec0a7fae */ /* 0x000fe8000c92184a */
[----:B------:R4:W-:Y:S01]  /*7f30*/  LDGSTS.E [R10+0x2c008], desc[UR10][R168.64], !P1 ;  /* 0x2c008000a80a7fae */ /* 0x0009e2000c92184a */
[----:B------:R-:W-:-:S03]  /*7f40*/  ISETP.GE.U32.AND P1, PT, R5, 0x7fffff90, PT ;  /* 0x7fffff900500780c */ /* 0x000fc60003f26070 */
[----:B-1----:R-:W3:Y:S04]  /*7f50*/  LDL.LU.64 R236, [R1+0x38] ;  /* 0x0000380001ec7983 */ /* 0x002ee80000300a00 */
[----:B------:R-:W3:Y:S04]  /*7f60*/  LDL.LU.64 R238, [R1+0x30] ;  /* 0x0000300001ee7983 */ /* 0x000ee80000300a00 */
[----:B------:R-:W3:Y:S04]  /*7f70*/  LDL.LU.64 R240, [R1+0x28] ;  /* 0x0000280001f07983 */ /* 0x000ee80000300a00 */
[----:B------:R-:W3:Y:S01]  /*7f80*/  LDL.LU.64 R242, [R1+0x20] ;  /* 0x0000200001f27983 */ /* 0x000ee20000300a00 */
[----:B------:R-:W-:Y:S01]  /*7f90*/  IADD3 R5, R246, -0x52, RZ ;  /* 0xffffffaef6057810 */ /* 0x000fe20007ffe0ff */
[----:B--2---:R-:W-:-:S04]  /*7fa0*/  IMAD.WIDE R244, R3, 0x4, R244 ;  /* 0x0000000403f47825 */ /* 0x004fc800078e02f4 */
[C---:B----4-:R-:W-:Y:S01]  /*7fb0*/  IMAD.WIDE R248, R3.reuse, 0x4, R248 ;  /* 0x0000000403f87825 */ /* 0x050fe200078e02f8 */
[----:B------:R1:W-:Y:S03]  /*7fc0*/  STL.64 [R1+0x150], R244 ;  /* 0x000150f401007387 */ /* 0x0003e60000100a00 */
[C---:B------:R-:W-:Y:S01]  /*7fd0*/  IMAD.WIDE R168, R3.reuse, 0x4, R166 ;  /* 0x0000000403a87825 */ /* 0x040fe200078e02a6 */
[----:B------:R2:W-:Y:S04]  /*7fe0*/  STL.64 [R1+0x148], R248 ;  /* 0x000148f801007387 */ /* 0x0005e80000100a00 */
[----:B------:R4:W-:Y:S01]  /*7ff0*/  LDGSTS.E [R10+0x2000c], desc[UR10][R244.64], !P0 ;  /* 0x2000c000f40a7fae */ /* 0x0009e2000c12184a */
[----:B------:R-:W-:-:S03]  /*8000*/  IMAD.WIDE R166, R3, 0x4, R250 ;  /* 0x0000000403a67825 */ /* 0x000fc600078e02fa */
[----:B------:R2:W-:Y:S04]  /*8010*/  STL.64 [R1+0x140], R168 ;  /* 0x000140a801007387 */ /* 0x0005e80000100a00 */
[----:B------:R4:W-:Y:S04]  /*8020*/  LDGSTS.E [R10+0x2400c], desc[UR10][R248.64], !P0 ;  /* 0x2400c000f80a7fae */ /* 0x0009e8000c12184a */
[----:B-1----:R-:W4:Y:S04]  /*8030*/  LDL.LU.64 R244, [R1+0x18] ;  /* 0x0000180001f47983 */ /* 0x002f280000300a00 */
[----:B------:R1:W-:Y:S04]  /*8040*/  STL.64 [R1+0x138], R166 ;  /* 0x000138a601007387 */ /* 0x0003e80000100a00 */
[----:B------:R-:W4:Y:S04]  /*8050*/  LDL.LU.64 R246, [R1+0x10] ;  /* 0x0000100001f67983 */ /* 0x000f280000300a00 */
[----:B--2---:R-:W2:Y:S04]  /*8060*/  LDL.LU.64 R248, [R1+0x8] ;  /* 0x0000080001f87983 */ /* 0x004ea80000300a00 */
[----:B------:R-:W2:Y:S04]  /*8070*/  LDL.LU.64 R250, [R1] ;  /* 0x0000000001fa7983 */ /* 0x000ea80000300a00 */
[----:B------:R-:W-:Y:S04]  /*8080*/  LDGSTS.E [R10+0x2800c], desc[UR10][R168.64], !P0 ;  /* 0x2800c000a80a7fae */ /* 0x000fe8000c12184a */
[----:B------:R-:W-:Y:S01]  /*8090*/  LDGSTS.E [R10+0x2c00c], desc[UR10][R166.64], !P0 ;  /* 0x2c00c000a60a7fae */ /* 0x000fe2000c12184a */
[----:B------:R-:W-:-:S05]  /*80a0*/  IMAD.WIDE R164, R3, 0x4, R164 ;  /* 0x0000000403a47825 */ /* 0x000fca00078e02a4 */
[----:B------:R-:W-:Y:S04]  /*80b0*/  LDGSTS.E [R11+0x20000], desc[UR10][R164.64], !P3 ;  /* 0x20000000a40b7fae */ /* 0x000fe8000d92184a */
[----:B------:R-:W2:Y:S04]  /*80c0*/  LDL.LU.64 R168, [R1+0xcd0] ;  /* 0x000cd00001a87983 */ /* 0x000ea80000300a00 */
[----:B-1----:R-:W2:Y:S04]  /*80d0*/  LDL.LU.64 R166, [R1+0xcc8] ;  /* 0x000cc80001a67983 */ /* 0x002ea80000300a00 */
[----:B------:R1:W-:Y:S01]  /*80e0*/  STL.64 [R1+0x130], R164 ;  /* 0x000130a401007387 */ /* 0x0003e20000100a00 */
[----:B------:R-:W-:-:S05]  /*80f0*/  IMAD.WIDE R162, R3, 0x4, R162 ;  /* 0x0000000403a27825 */ /* 0x000fca00078e02a2 */
[----:B------:R3:W-:Y:S04]  /*8100*/  STL.64 [R1+0x128], R162 ;  /* 0x000128a201007387 */ /* 0x0007e80000100a00 */
[----:B-1----:R-:W2:Y:S01]  /*8110*/  LDL.LU.64 R164, [R1+0xcc0] ;  /* 0x000cc00001a47983 */ /* 0x002ea20000300a00 */
[----:B---3--:R-:W-:-:S03]  /*8120*/  IMAD.WIDE R160, R3, 0x4, R160 ;  /* 0x0000000403a07825 */ /* 0x008fc600078e02a0 */
[----:B------:R-:W-:Y:S01]  /*8130*/  LDGSTS.E [R11+0x24000], desc[UR10][R162.64], !P3 ;  /* 0x24000000a20b7fae */ /* 0x000fe2000d92184a */
[----:B------:R-:W-:-:S03]  /*8140*/  IMAD.WIDE R234, R3, 0x4, R234 ;  /* 0x0000000403ea7825 */ /* 0x000fc600078e02ea */
[----:B------:R1:W-:Y:S04]  /*8150*/  STL.64 [R1+0x120], R160 ;  /* 0x000120a001007387 */ /* 0x0003e80000100a00 */
[----:B------:R-:W-:Y:S04]  /*8160*/  LDGSTS.E [R11+0x28000], desc[UR10][R160.64], !P3 ;  /* 0x28000000a00b7fae */ /* 0x000fe8000d92184a */
[----:B------:R-:W3:Y:S04]  /*8170*/  LDL.LU.64 R162, [R1+0xcb8] ;  /* 0x000cb80001a27983 */ /* 0x000ee80000300a00 */
[----:B------:R1:W-:Y:S04]  /*8180*/  STL.64 [R1+0x118], R234 ;  /* 0x000118ea01007387 */ /* 0x0003e80000100a00 */
[----:B-1----:R-:W3:Y:S04]  /*8190*/  LDL.LU.64 R160, [R1+0xcb0] ;  /* 0x000cb00001a07983 */ /* 0x002ee80000300a00 */
[----:B------:R-:W-:Y:S01]  /*81a0*/  LDGSTS.E [R11+0x2c000], desc[UR10][R234.64], !P3 ;  /* 0x2c000000ea0b7fae */ /* 0x000fe2000d92184a */
[----:B------:R-:W-:-:S04]  /*81b0*/  IMAD.WIDE R236, R3, 0x4, R236 ;  /* 0x0000000403ec7825 */ /* 0x000fc800078e02ec */
[C---:B------:R-:W-:Y:S01]  /*81c0*/  IMAD.WIDE R238, R3.reuse, 0x4, R238 ;  /* 0x0000000403ee7825 */ /* 0x040fe200078e02ee */
[----:B------:R-:W3:Y:S03]  /*81d0*/  LDL.LU.64 R234, [R1+0xca8] ;  /* 0x000ca80001ea7983 */ /* 0x000ee60000300a00 */
[C---:B------:R-:W-:Y:S01]  /*81e0*/  IMAD.WIDE R240, R3.reuse, 0x4, R240 ;  /* 0x0000000403f07825 */ /* 0x040fe200078e02f0 */
[----:B------:R1:W-:Y:S03]  /*81f0*/  STL.64 [R1+0x110], R236 ;  /* 0x000110ec01007387 */ /* 0x0003e60000100a00 */
[C---:B------:R-:W-:Y:S01]  /*8200*/  IMAD.WIDE R242, R3.reuse, 0x4, R242 ;  /* 0x0000000403f27825 */ /* 0x040fe200078e02f2 */
[----:B------:R1:W-:Y:S04]  /*8210*/  STL.64 [R1+0x108], R238 ;  /* 0x000108ee01007387 */ /* 0x0003e80000100a00 */
[----:B------:R-:W-:Y:S04]  /*8220*/  LDGSTS.E [R11+0x20004], desc[UR10][R236.64], !P6 ;  /* 0x20004000ec0b7fae */ /* 0x000fe8000f12184a */
[----:B------:R-:W-:Y:S04]  /*8230*/  LDGSTS.E [R11+0x24004], desc[UR10][R238.64], !P6 ;  /* 0x24004000ee0b7fae */ /* 0x000fe8000f12184a */
[----:B------:R-:W-:Y:S04]  /*8240*/  LDGSTS.E [R11+0x28004], desc[UR10][R240.64], !P6 ;  /* 0x28004000f00b7fae */ /* 0x000fe8000f12184a */
[----:B-1----:R-:W3:Y:S04]  /*8250*/  LDL.LU.64 R236, [R1+0xca0] ;  /* 0x000ca00001ec7983 */ /* 0x002ee80000300a00 */
[----:B------:R1:W-:Y:S04]  /*8260*/  STL.64 [R1+0x100], R240 ;  /* 0x000100f001007387 */ /* 0x0003e80000100a00 */
[----:B------:R-:W3:Y:S04]  /*8270*/  LDL.LU.64 R238, [R1+0xc98] ;  /* 0x000c980001ee7983 */ /* 0x000ee80000300a00 */
[----:B------:R1:W-:Y:S04]  /*8280*/  STL.64 [R1+0xf8], R242 ;  /* 0x0000f8f201007387 */ /* 0x0003e80000100a00 */
[----:B-1----:R-:W3:Y:S04]  /*8290*/  LDL.LU.64 R240, [R1+0xc90] ;  /* 0x000c900001f07983 */ /* 0x002ee80000300a00 */
[----:B------:R1:W-:Y:S04]  /*82a0*/  LDGSTS.E [R11+0x2c004], desc[UR10][R242.64], !P6 ;  /* 0x2c004000f20b7fae */ /* 0x0003e8000f12184a */
[----:B------:R-:W1:Y:S01]  /*82b0*/  LDL.LU.64 R242, [R1+0xc88] ;  /* 0x000c880001f27983 */ /* 0x000e620000300a00 */
[----:B----4-:R-:W-:-:S04]  /*82c0*/  IMAD.WIDE R244, R3, 0x4, R244 ;  /* 0x0000000403f47825 */ /* 0x010fc800078e02f4 */
[C---:B------:R-:W-:Y:S01]  /*82d0*/  IMAD.WIDE R246, R3.reuse, 0x4, R246 ;  /* 0x0000000403f67825 */ /* 0x040fe200078e02f6 */
[----:B------:R4:W-:Y:S03]  /*82e0*/  STL.64 [R1+0xf0], R244 ;  /* 0x0000f0f401007387 */ /* 0x0009e60000100a00 */
[C---:B--2---:R-:W-:Y:S01]  /*82f0*/  IMAD.WIDE R248, R3.reuse, 0x4, R248 ;  /* 0x0000000403f87825 */ /* 0x044fe200078e02f8 */
[----:B------:R2:W-:Y:S03]  /*8300*/  STL.64 [R1+0xe8], R246 ;  /* 0x0000e8f601007387 */ /* 0x0005e60000100a00 */
[----:B------:R-:W-:Y:S01]  /*8310*/  IMAD.WIDE R250, R3, 0x4, R250 ;  /* 0x0000000403fa7825 */ /* 0x000fe200078e02fa */
[----:B------:R3:W-:Y:S04]  /*8320*/  LDGSTS.E [R11+0x20008], desc[UR10][R244.64], !P5 ;  /* 0x20008000f40b7fae */ /* 0x0007e8000e92184a */
[----:B------:R3:W-:Y:S04]  /*8330*/  LDGSTS.E [R11+0x24008], desc[UR10][R246.64], !P5 ;  /* 0x24008000f60b7fae */ /* 0x0007e8000e92184a */
[----:B------:R-:W-:Y:S04]  /*8340*/  LDGSTS.E [R11+0x28008], desc[UR10][R248.64], !P5 ;  /* 0x28008000f80b7fae */ /* 0x000fe8000e92184a */
[----:B----4-:R-:W4:Y:S04]  /*8350*/  LDL.LU.64 R244, [R1+0xc80] ;  /* 0x000c800001f47983 */ /* 0x010f280000300a00 */
[----:B------:R2:W-:Y:S04]  /*8360*/  STL.64 [R1+0xe0], R248 ;  /* 0x0000e0f801007387 */ /* 0x0005e80000100a00 */
[----:B--2---:R-:W2:Y:S04]  /*8370*/  LDL.LU.64 R246, [R1+0xc78] ;  /* 0x000c780001f67983 */ /* 0x004ea80000300a00 */
[----:B------:R3:W-:Y:S04]  /*8380*/  STL.64 [R1+0xd8], R250 ;  /* 0x0000d8fa01007387 */ /* 0x0007e80000100a00 */
[----:B------:R-:W2:Y:S04]  /*8390*/  LDL.LU.64 R248, [R1+0xc70] ;  /* 0x000c700001f87983 */ /* 0x000ea80000300a00 */
[----:B------:R2:W-:Y:S04]  /*83a0*/  LDGSTS.E [R11+0x2c008], desc[UR10][R250.64], !P5 ;  /* 0x2c008000fa0b7fae */ /* 0x0005e8000e92184a */
[----:B---3--:R-:W3:Y:S01]  /*83b0*/  LDL.LU.64 R250, [R1+0xc68] ;  /* 0x000c680001fa7983 */ /* 0x008ee20000300a00 */
[----:B------:R-:W-:-:S02]  /*83c0*/  ISETP.GE.U32.AND P0, PT, R5, 0x7fffff8f, PT ;  /* 0x7fffff8f0500780c */ /* 0x000fc40003f06070 */
[----:B------:R-:W1:Y:S02]  /*83d0*/  LDC R5, c[0x0][0x230] ;  /* 0x00008c00ff057b82 */ /* 0x000e640000000800 */
[----:B-1----:R-:W-:-:S05]  /*83e0*/  VIADD R5, R5, 0xffffffad ;  /* 0xffffffad05057836 */ /* 0x002fca0000000000 */
[----:B------:R-:W-:Y:S02]  /*83f0*/  ISETP.GE.U32.AND P3, PT, R5, 0x7fffff8e, PT ;  /* 0x7fffff8e0500780c */ /* 0x000fe40003f66070 */
[----:B------:R-:W1:Y:S02]  /*8400*/  LDC R5, c[0x0][0x230] ;  /* 0x00008c00ff057b82 */ /* 0x000e640000000800 */
[----:B-1----:R-:W-:-:S05]  /*8410*/  VIADD R5, R5, 0xffffffac ;  /* 0xffffffac05057836 */ /* 0x002fca0000000000 */
[----:B------:R-:W-:Y:S02]  /*8420*/  ISETP.GE.U32.AND P6, PT, R5, 0x7fffff8d, PT ;  /* 0x7fffff8d0500780c */ /* 0x000fe40003fc6070 */
[----:B------:R-:W1:Y:S02]  /*8430*/  LDC R5, c[0x0][0x230] ;  /* 0x00008c00ff057b82 */ /* 0x000e640000000800 */
[----:B-1----:R-:W-:-:S04]  /*8440*/  IADD3 R5, R5, -0x55, RZ ;  /* 0xffffffab05057810 */ /* 0x002fc80007ffe0ff */
[----:B------:R-:W-:Y:S02]  /*8450*/  ISETP.GE.U32.AND P5, PT, R5, 0x7fffff8c, PT ;  /* 0x7fffff8c0500780c */ /* 0x000fe40003fa6070 */
[----:B------:R-:W1:Y:S01]  /*8460*/  LDC R5, c[0x0][0x230] ;  /* 0x00008c00ff057b82 */ /* 0x000e620000000800 */
[----:B------:R-:W-:-:S04]  /*8470*/  IMAD.WIDE R242, R3, 0x4, R242 ;  /* 0x0000000403f27825 */ /* 0x000fc800078e02f2 */
[----:B------:R-:W-:-:S04]  /*8480*/  IMAD.WIDE R240, R3, 0x4, R240 ;  /* 0x0000000403f07825 */ /* 0x000fc800078e02f0 */
[----:B------:R-:W-:-:S04]  /*8490*/  IMAD.WIDE R238, R3, 0x4, R238 ;  /* 0x0000000403ee7825 */ /* 0x000fc800078e02ee */
[----:B-1----:R-:W-:Y:S02]  /*84a0*/  VIADD R5, R5, 0xffffffaa ;  /* 0xffffffaa05057836 */ /* 0x002fe40000000000 */
[----:B------:R-:W-:-:S04]  /*84b0*/  IMAD.WIDE R236, R3, 0x4, R236 ;  /* 0x0000000403ec7825 */ /* 0x000fc800078e02ec */
        /* <DEDUP_REMOVED lines=18> */
[----:B----4-:R-:W-:-:S04]  /*85e0*/  IMAD.WIDE R244, R3, 0x4, R244 ;  /* 0x0000000403f47825 */ /* 0x010fc800078e02f4 */
[----:B--2---:R-:W-:-:S04]  /*85f0*/  IMAD.WIDE R246, R3, 0x4, R246 ;  /* 0x0000000403f67825 */ /* 0x004fc800078e02f6 */
[----:B---3--:R-:W-:-:S05]  /*8600*/  IMAD.WIDE R250, R3, 0x4, R250 ;  /* 0x0000000403fa7825 */ /* 0x008fca00078e02fa */
[----:B------:R1:W-:Y:S04]  /*8610*/  STL.64 [R1+0xd0], R250 ;  /* 0x0000d0fa01007387 */ /* 0x0003e80000100a00 */
[----:B------:R1:W-:Y:S02]  /*8620*/  LDGSTS.E [R11+0x2000c], desc[UR10][R250.64], !P4 ;  /* 0x2000c000fa0b7fae */ /* 0x0003e4000e12184a */
[----:B-1----:R-:W1:Y:S01]  /*8630*/  LDC R251, c[0x0][0x230] ;  /* 0x00008c00fffb7b82 */ /* 0x002e620000000800 */
[----:B------:R-:W-:-:S05]  /*8640*/  IMAD.WIDE R248, R3, 0x4, R248 ;  /* 0x0000000403f87825 */ /* 0x000fca00078e02f8 */
[----:B------:R-:W-:Y:S04]  /*8650*/  LDGSTS.E [R11+0x2400c], desc[UR10][R248.64], !P4 ;  /* 0x2400c000f80b7fae */ /* 0x000fe8000e12184a */
[----:B------:R-:W-:Y:S04]  /*8660*/  LDGSTS.E [R11+0x2800c], desc[UR10][R246.64], !P4 ;  /* 0x2800c000f60b7fae */ /* 0x000fe8000e12184a */
[----:B------:R2:W-:Y:S01]  /*8670*/  LDGSTS.E [R11+0x2c00c], desc[UR10][R244.64], !P4 ;  /* 0x2c00c000f40b7fae */ /* 0x0005e2000e12184a */
[----:B------:R-:W-:-:S03]  /*8680*/  ISETP.GE.U32.AND P4, PT, R5, 0x7fffff8b, PT ;  /* 0x7fffff8b0500780c */ /* 0x000fc60003f86070 */
[----:B------:R-:W-:Y:S04]  /*8690*/  STL.64 [R1+0xc8], R248 ;  /* 0x0000c8f801007387 */ /* 0x000fe80000100a00 */
[----:B------:R-:W-:Y:S01]  /*86a0*/  LDGSTS.E [R16+0x20000], desc[UR10][R242.64], !P1 ;  /* 0x20000000f2107fae */ /* 0x000fe2000c92184a */
[----:B-1----:R-:W-:Y:S02]  /*86b0*/  VIADD R5, R251, 0xffffffa9 ;  /* 0xffffffa9fb057836 */ /* 0x002fe40000000000 */
[----:B------:R-:W1:Y:S01]  /*86c0*/  LDC R251, c[0x0][0x230] ;  /* 0x00008c00fffb7b82 */ /* 0x000e620000000800 */
[----:B------:R-:W-:Y:S04]  /*86d0*/  STL.64 [R1+0xc0], R246 ;  /* 0x0000c0f601007387 */ /* 0x000fe80000100a00 */
[----:B------:R2:W-:Y:S04]  /*86e0*/  STL.64 [R1+0xb8], R244 ;  /* 0x0000b8f401007387 */ /* 0x0005e80000100a00 */
[----:B------:R-:W-:Y:S04]  /*86f0*/  STL.64 [R1+0xb0], R242 ;  /* 0x0000b0f201007387 */ /* 0x000fe80000100a00 */
[----:B------:R-:W-:Y:S01]  /*8700*/  STL.64 [R1+0xa8], R240 ;  /* 0x0000a8f001007387 */ /* 0x000fe20000100a00 */
[----:B--2---:R-:W2:Y:S03]  /*8710*/  LDC R244, c[0x0][0x230] ;  /* 0x00008c00fff47b82 */ /* 0x004ea60000000800 */
[----:B------:R-:W-:Y:S04]  /*8720*/  LDGSTS.E [R16+0x24000], desc[UR10][R240.64], !P1 ;  /* 0x24000000f0107fae */ /* 0x000fe8000c92184a */
[----:B------:R-:W-:Y:S04]  /*8730*/  STL.64 [R1+0xa0], R238 ;  /* 0x0000a0ee01007387 */ /* 0x000fe80000100a00 */
[----:B------:R-:W-:Y:S04]  /*8740*/  LDGSTS.E [R16+0x28000], desc[UR10][R238.64], !P1 ;  /* 0x28000000ee107fae */ /* 0x000fe8000c92184a */
[----:B------:R3:W-:Y:S04]  /*8750*/  STL.64 [R1+0x98], R236 ;  /* 0x000098ec01007387 */ /* 0x0007e80000100a00 */
[----:B------:R3:W-:Y:S04]  /*8760*/  LDGSTS.E [R16+0x2c000], desc[UR10][R236.64], !P1 ;  /* 0x2c000000ec107fae */ /* 0x0007e8000c92184a */
[----:B------:R-:W-:Y:S04]  /*8770*/  STL.64 [R1+0x90], R234 ;  /* 0x000090ea01007387 */ /* 0x000fe80000100a00 */
[----:B------:R-:W-:Y:S01]  /*8780*/  LDGSTS.E [R16+0x20004], desc[UR10][R234.64], !P0 ;  /* 0x20004000ea107fae */ /* 0x000fe2000c12184a */
[----:B---3--:R-:W3:Y:S03]  /*8790*/  LDC R236, c[0x0][0x230] ;  /* 0x00008c00ffec7b82 */ /* 0x008ee60000000800 */
[----:B------:R4:W-:Y:S04]  /*87a0*/  STL.64 [R1+0x88], R160 ;  /* 0x000088a001007387 */ /* 0x0009e80000100a00 */
[----:B------:R4:W-:Y:S01]  /*87b0*/  LDGSTS.E [R16+0x24004], desc[UR10][R160.64], !P0 ;  /* 0x24004000a0107fae */ /* 0x0009e2000c12184a */
[----:B------:R-:W-:-:S03]  /*87c0*/  ISETP.GE.U32.AND P1, PT, R5, 0x7fffff8a, PT ;  /* 0x7fffff8a0500780c */ /* 0x000fc60003f26070 */
[----:B------:R2:W-:Y:S01]  /*87d0*/  STL.64 [R1+0x80], R162 ;  /* 0x000080a201007387 */ /* 0x0005e20000100a00 */
[----:B-1----:R-:W-:-:S03]  /*87e0*/  IADD3 R5, R251, -0x58, RZ ;  /* 0xffffffa8fb057810 */ /* 0x002fc60007ffe0ff */
[----:B------:R2:W-:Y:S01]  /*87f0*/  LDGSTS.E [R16+0x28004], desc[UR10][R162.64], !P0 ;  /* 0x28004000a2107fae */ /* 0x0005e2000c12184a */
[----:B----4-:R-:W1:Y:S03]  /*8800*/  LDC R160, c[0x0][0x230] ;  /* 0x00008c00ffa07b82 */ /* 0x010e660000000800 */
[----:B------:R4:W-:Y:S04]  /*8810*/  STL.64 [R1+0x78], R164 ;  /* 0x000078a401007387 */ /* 0x0009e80000100a00 */
[----:B------:R4:W-:Y:S01]  /*8820*/  LDGSTS.E [R16+0x2c004], desc[UR10][R164.64], !P0 ;  /* 0x2c004000a4107fae */ /* 0x0009e2000c12184a */
[----:B--2---:R-:W-:-:S03]  /*8830*/  IMAD.WIDE R162, R3, 0x4, R172 ;  /* 0x0000000403a27825 */ /* 0x004fc600078e02ac */
[----:B------:R2:W-:Y:S01]  /*8840*/  STL.64 [R1+0x70], R166 ;  /* 0x000070a601007387 */ /* 0x0005e20000100a00 */
[----:B------:R-:W-:Y:S01]  /*8850*/  ISETP.GE.U32.AND P0, PT, R5, 0x7fffff89, PT ;  /* 0x7fffff890500780c */ /* 0x000fe20003f06070 */
[----:B------:R-:W1:Y:S02]  /*8860*/  LDC R161, c[0x0][0x230] ;  /* 0x00008c00ffa17b82 */ /* 0x000e640000000800 */
[----:B------:R2:W-:Y:S01]  /*8870*/  LDGSTS.E [R16+0x20008], desc[UR10][R166.64], !P3 ;  /* 0x20008000a6107fae */ /* 0x0005e2000d92184a */
[----:B----4-:R-:W-:-:S03]  /*8880*/  IMAD.WIDE R164, R3, 0x4, R170 ;  /* 0x0000000403a47825 */ /* 0x010fc600078e02aa */
[----:B------:R4:W-:Y:S01]  /*8890*/  STL.64 [R1+0x68], R168 ;  /* 0x000068a801007387 */ /* 0x0009e20000100a00 */
[----:B------:R-:W-:-:S03]  /*88a0*/  IMAD.WIDE R170, R3, 0x4, R174 ;  /* 0x0000000403aa7825 */ /* 0x000fc600078e02ae */
[----:B------:R4:W-:Y:S01]  /*88b0*/  LDGSTS.E [R16+0x24008], desc[UR10][R168.64], !P3 ;  /* 0x24008000a8107fae */ /* 0x0009e2000d92184a */
[----:B------:R-:W-:-:S03]  /*88c0*/  VIADD R5, R244, 0xffffffa7 ;  /* 0xffffffa7f4057836 */ /* 0x000fc60000000000 */
[----:B------:R3:W-:Y:S01]  /*88d0*/  STL.64 [R1+0x60], R164 ;  /* 0x000060a401007387 */ /* 0x0007e20000100a00 */
[----:B--2---:R-:W-:-:S03]  /*88e0*/  IMAD.WIDE R166, R3, 0x4, R178 ;  /* 0x0000000403a67825 */ /* 0x004fc600078e02b2 */
[----:B------:R3:W-:Y:S01]  /*88f0*/  LDGSTS.E [R16+0x28008], desc[UR10][R164.64], !P3 ;  /* 0x28008000a4107fae */ /* 0x0007e2000d92184a */
[----:B----4-:R-:W-:-:S03]  /*8900*/  IMAD.WIDE R168, R3, 0x4, R176 ;  /* 0x0000000403a87825 */ /* 0x010fc600078e02b0 */
[----:B------:R2:W-:Y:S04]  /*8910*/  STL.64 [R1+0x58], R162 ;  /* 0x000058a201007387 */ /* 0x0005e80000100a00 */
[----:B------:R2:W-:Y:S01]  /*8920*/  LDGSTS.E [R16+0x2c008], desc[UR10][R162.64], !P3 ;  /* 0x2c008000a2107fae */ /* 0x0005e2000d92184a */
[----:B---3--:R-:W3:Y:S03]  /*8930*/  LDC R164, c[0x0][0x230] ;  /* 0x00008c00ffa47b82 */ /* 0x008ee60000000800 */
[----:B------:R4:W-:Y:S01]  /*8940*/  STL.64 [R1+0x50], R170 ;  /* 0x000050aa01007387 */ /* 0x0009e20000100a00 */
[----:B------:R-:W-:Y:S01]  /*8950*/  ISETP.GE.U32.AND P3, PT, R5, 0x7fffff88, PT ;  /* 0x7fffff880500780c */ /* 0x000fe20003f66070 */
[----:B------:R-:W-:-:S02]  /*8960*/  VIADD R5, R236, 0xffffffa6 ;  /* 0xffffffa6ec057836 */ /* 0x000fc40000000000 */
[----:B------:R4:W-:Y:S01]  /*8970*/  LDGSTS.E [R16+0x2000c], desc[UR10][R170.64], !P6 ;  /* 0x2000c000aa107fae */ /* 0x0009e2000f12184a */
[----:B--2---:R-:W-:-:S03]  /*8980*/  IMAD.WIDE R162, R3, 0x4, R180 ;  /* 0x0000000403a27825 */ /* 0x004fc600078e02b4 */
[----:B------:R2:W-:Y:S04]  /*8990*/  STL.64 [R1+0x48], R168 ;  /* 0x000048a801007387 */ /* 0x0005e80000100a00 */
[----:B------:R2:W-:Y:S01]  /*89a0*/  LDGSTS.E [R16+0x2400c], desc[UR10][R168.64], !P6 ;  /* 0x2400c000a8107fae */ /* 0x0005e2000f12184a */
[----:B----4-:R-:W-:-:S03]  /*89b0*/  IMAD.WIDE R170, R3, 0x4, R182 ;  /* 0x0000000403aa7825 */ /* 0x010fc600078e02b6 */
[----:B------:R4:W-:Y:S04]  /*89c0*/  STL.64 [R1+0x40], R166 ;  /* 0x000040a601007387 */ /* 0x0009e80000100a00 */
[----:B------:R4:W-:Y:S01]  /*89d0*/  LDGSTS.E [R16+0x2800c], desc[UR10][R166.64], !P6 ;  /* 0x2800c000a6107fae */ /* 0x0009e2000f12184a */
[C---:B--2---:R-:W-:Y:S01]  /*89e0*/  IMAD.WIDE R168, R3.reuse, 0x4, R184 ;  /* 0x0000000403a87825 */ /* 0x044fe200078e02b8 */
[----:B------:R-:W2:Y:S02]  /*89f0*/  S2R R251, SR_TID.X ;  /* 0x0000000000fb7919 */ /* 0x000ea40000002100 */
[----:B------:R3:W-:Y:S01]  /*8a00*/  STL.64 [R1+0x38], R162 ;  /* 0x000038a201007387 */ /* 0x0007e20000100a00 */
[----:B----4-:R-:W-:-:S03]  /*8a10*/  IMAD.WIDE R166, R3, 0x4, R186 ;  /* 0x0000000403a67825 */ /* 0x010fc600078e02ba */
[----:B------:R3:W-:Y:S01]  /*8a20*/  LDGSTS.E [R16+0x2c00c], desc[UR10][R162.64], !P6 ;  /* 0x2c00c000a2107fae */ /* 0x0007e2000f12184a */
[----:B------:R-:W-:-:S03]  /*8a30*/  ISETP.GE.U32.AND P6, PT, R5, 0x7fffff87, PT ;  /* 0x7fffff870500780c */ /* 0x000fc60003fc6070 */
[----:B------:R4:W-:Y:S01]  /*8a40*/  STL.64 [R1+0x30], R170 ;  /* 0x000030aa01007387 */ /* 0x0009e20000100a00 */
[----:B-1----:R-:W-:Y:S02]  /*8a50*/  IADD3 R5, R160, -0x5b, RZ ;  /* 0xffffffa5a0057810 */ /* 0x002fe40007ffe0ff */
[----:B------:R-:W1:Y:S01]  /*8a60*/  LDC R160, c[0x0][0x230] ;  /* 0x00008c00ffa07b82 */ /* 0x000e620000000800 */
[----:B------:R4:W-:Y:S01]  /*8a70*/  LDGSTS.E [R17+0x20000], desc[UR10][R170.64], !P5 ;  /* 0x20000000aa117fae */ /* 0x0009e2000e92184a */
[----:B---3--:R-:W-:-:S03]  /*8a80*/  IMAD.WIDE R162, R3, 0x4, R188 ;  /* 0x0000000403a27825 */ /* 0x008fc600078e02bc */
[----:B------:R3:W-:Y:S04]  /*8a90*/  STL.64 [R1+0x28], R168 ;  /* 0x000028a801007387 */ /* 0x0007e80000100a00 */
[----:B------:R3:W-:Y:S04]  /*8aa0*/  LDGSTS.E [R17+0x24000], desc[UR10][R168.64], !P5 ;  /* 0x24000000a8117fae */ /* 0x0007e8000e92184a */
[----:B------:R-:W-:Y:S04]  /*8ab0*/  STL.64 [R1+0x20], R166 ;  /* 0x000020a601007387 */ /* 0x000fe80000100a00 */
[----:B------:R-:W-:Y:S04]  /*8ac0*/  LDGSTS.E [R17+0x28000], desc[UR10][R166.64], !P5 ;  /* 0x28000000a6117fae */ /* 0x000fe8000e92184a */
[----:B------:R2:W-:Y:S04]  /*8ad0*/  STL.64 [R1+0x18], R162 ;  /* 0x000018a201007387 */ /* 0x0005e80000100a00 */
[----:B------:R2:W-:Y:S01]  /*8ae0*/  LDGSTS.E [R17+0x2c000], desc[UR10][R162.64], !P5 ;  /* 0x2c000000a2117fae */ /* 0x0005e2000e92184a */
[----:B----4-:R-:W-:-:S04]  /*8af0*/  IMAD.WIDE R170, R3, 0x4, R190 ;  /* 0x0000000403aa7825 */ /* 0x010fc800078e02be */
[C---:B---3--:R-:W-:Y:S01]  /*8b00*/  IMAD.WIDE R168, R3.reuse, 0x4, R192 ;  /* 0x0000000403a87825 */ /* 0x048fe200078e02c0 */
[----:B--2---:R-:W2:Y:S03]  /*8b10*/  LDC R163, c[0x0][0x230] ;  /* 0x00008c00ffa37b82 */ /* 0x004ea60000000800 */
[----:B------:R-:W-:Y:S01]  /*8b20*/  IMAD.WIDE R166, R3, 0x4, R194 ;  /* 0x0000000403a67825 */ /* 0x000fe200078e02c2 */
[----:B------:R-:W-:Y:S01]  /*8b30*/  STL.64 [R1+0x10], R170 ;  /* 0x000010aa01007387 */ /* 0x000fe20000100a00 */
[----:B------:R-:W-:-:S03]  /*8b40*/  ISETP.GE.U32.AND P5, PT, R5, 0x7fffff86, PT ;  /* 0x7fffff860500780c */ /* 0x000fc60003fa6070 */
[----:B------:R-:W-:Y:S01]  /*8b50*/  STL.64 [R1+0x8], R168 ;  /* 0x000008a801007387 */ /* 0x000fe20000100a00 */
[----:B------:R-:W-:Y:S01]  /*8b60*/  VIADD R5, R164, 0xffffffa4 ;  /* 0xffffffa4a4057836 */ /* 0x000fe20000000000 */
[----:B------:R-:W-:Y:S01]  /*8b70*/  LOP3.LUT R251, R251, 0x1f, RZ, 0xc0, !PT ;  /* 0x0000001ffbfb7812 */ /* 0x000fe200078ec0ff */
[----:B------:R-:W-:Y:S01]  /*8b80*/  IMAD.WIDE R222, R3, 0x4, R222 ;  /* 0x0000000403de7825 */ /* 0x000fe200078e02de */
[----:B------:R3:W-:Y:S01]  /*8b90*/  STL.64 [R1], R166 ;  /* 0x000000a601007387 */ /* 0x0007e20000100a00 */
[----:B------:R-:W4:Y:S03]  /*8ba0*/  LDC R162, c[0x0][0x230] ;  /* 0x00008c00ffa27b82 */ /* 0x000f260000000800 */
[----:B------:R-:W-:Y:S04]  /*8bb0*/  STL.64 [R1+0xc30], R196 ;  /* 0x000c30c401007387 */ /* 0x000fe80000100a00 */
[----:B------:R3:W-:Y:S04]  /*8bc0*/  LDGSTS.E [R17+0x20004], desc[UR10][R170.64], !P4 ;  /* 0x20004000aa117fae */ /* 0x0007e8000e12184a */
[----:B------:R-:W-:Y:S04]  /*8bd0*/  STL.64 [R1+0xc38], R198 ;  /* 0x000c38c601007387 */ /* 0x000fe80000100a00 */
[----:B------:R3:W-:Y:S04]  /*8be0*/  LDGSTS.E [R17+0x24004], desc[UR10][R168.64], !P4 ;  /* 0x24004000a8117fae */ /* 0x0007e8000e12184a */
[----:B------:R-:W-:Y:S04]  /*8bf0*/  STL.64 [R1+0xc40], R200 ;  /* 0x000c40c801007387 */ /* 0x000fe80000100a00 */
[----:B------:R3:W-:Y:S04]  /*8c00*/  LDGSTS.E [R17+0x28004], desc[UR10][R166.64], !P4 ;  /* 0x28004000a6117fae */ /* 0x0007e8000e12184a */
[----:B------:R-:W-:Y:S04]  /*8c10*/  STL.64 [R1+0xc48], R202 ;  /* 0x000c48ca01007387 */ /* 0x000fe80000100a00 */
[----:B------:R-:W-:Y:S01]  /*8c20*/  LDGSTS.E [R17+0x2c004], desc[UR10][R196.64], !P4 ;  /* 0x2c004000c4117fae */ /* 0x000fe2000e12184a */
[----:B------:R-:W-:Y:S01]  /*8c30*/  ISETP.GE.U32.AND P4, PT, R5, 0x7fffff85, PT ;  /* 0x7fffff850500780c */ /* 0x000fe20003f86070 */
[----:B------:R-:W-:-:S02]  /*8c40*/  VIADD R5, R161, 0xffffffa3 ;  /* 0xffffffa3a1057836 */ /* 0x000fc40000000000 */
[----:B------:R-:W-:Y:S01]  /*8c50*/  STL.64 [R1+0xc50], R204 ;  /* 0x000c50cc01007387 */ /* 0x000fe20000100a00 */
[----:B------:R-:W3:Y:S03]  /*8c60*/  LDC R161, c[0x0][0x230] ;  /* 0x00008c00ffa17b82 */ /* 0x000ee60000000800 */
[----:B------:R-:W-:Y:S04]  /*8c70*/  STL.64 [R1+0xc58], R206 ;  /* 0x000c58ce01007387 */ /* 0x000fe80000100a00 */
[----:B------:R-:W-:Y:S04]  /*8c80*/  LDGSTS.E [R17+0x20008], desc[UR10][R198.64], !P1 ;  /* 0x20008000c6117fae */ /* 0x000fe8000c92184a */
[----:B------:R-:W-:Y:S04]  /*8c90*/  STL.64 [R1+0xc60], R208 ;  /* 0x000c60d001007387 */ /* 0x000fe80000100a00 */
[----:B------:R-:W-:Y:S04]  /*8ca0*/  LDGSTS.E [R17+0x24008], desc[UR10][R200.64], !P1 ;  /* 0x24008000c8117fae */ /* 0x000fe8000c92184a */
[----:B------:R-:W3:Y:S04]  /*8cb0*/  LDL.LU.64 R240, [R1+0x290] ;  /* 0x0002900001f07983 */ /* 0x000ee80000300a00 */
[----:B------:R-:W-:Y:S04]  /*8cc0*/  LDGSTS.E [R17+0x28008], desc[UR10][R202.64], !P1 ;  /* 0x28008000ca117fae */ /* 0x000fe8000c92184a */
[----:B------:R-:W-:Y:S01]  /*8cd0*/  LDGSTS.E [R17+0x2c008], desc[UR10][R204.64], !P1 ;  /* 0x2c008000cc117fae */ /* 0x000fe2000c92184a */
[----:B------:R-:W-:-:S03]  /*8ce0*/  ISETP.GE.U32.AND P1, PT, R5, 0x7fffff84, PT ;  /* 0x7fffff840500780c */ /* 0x000fc60003f26070 */
[----:B------:R-:W-:Y:S01]  /*8cf0*/  LDGSTS.E [R17+0x2000c], desc[UR10][R206.64], !P0 ;  /* 0x2000c000ce117fae */ /* 0x000fe2000c12184a */
[----:B-1----:R-:W-:Y:S01]  /*8d00*/  IADD3 R5, R160, -0x5e, RZ ;  /* 0xffffffa2a0057810 */ /* 0x002fe20007ffe0ff */
[----:B--2---:R-:W-:Y:S02]  /*8d10*/  VIADD R160, R163, 0xffffffa0 ;  /* 0xffffffa0a3a07836 */ /* 0x004fe40000000000 */
[----:B------:R-:W-:Y:S01]  /*8d20*/  LDGSTS.E [R17+0x2400c], desc[UR10][R208.64], !P0 ;  /* 0x2400c000d0117fae */ /* 0x000fe2000c12184a */
[----:B------:R-:W-:Y:S01]  /*8d30*/  IMAD.WIDE R216, R3, 0x4, R216 ;  /* 0x0000000403d87825 */ /* 0x000fe200078e02d8 */
[----:B------:R-:W1:Y:S02]  /*8d40*/  LDC R163, c[0x0][0x230] ;  /* 0x00008c00ffa37b82 */ /* 0x000e640000000800 */
[----:B------:R-:W2:Y:S04]  /*8d50*/  LDL.LU.64 R242, [R1+0x298] ;  /* 0x0002980001f27983 */ /* 0x000ea80000300a00 */
[----:B------:R-:W-:Y:S04]  /*8d60*/  LDGSTS.E [R17+0x2800c], desc[UR10][R210.64], !P0 ;  /* 0x2800c000d2117fae */ /* 0x000fe8000c12184a */
[----:B------:R-:W-:Y:S04]  /*8d70*/  LDGSTS.E [R17+0x2c00c], desc[UR10][R212.64], !P0 ;  /* 0x2c00c000d4117fae */ /* 0x000fe8000c12184a */
[----:B------:R-:W2:Y:S04]  /*8d80*/  LDL.LU.64 R246, [R1+0x2a0] ;  /* 0x0002a00001f67983 */ /* 0x000ea80000300a00 */
[----:B------:R-:W-:Y:S04]  /*8d90*/  LDGSTS.E [R19+0x20000], desc[UR10][R214.64], !P3 ;  /* 0x20000000d6137fae */ /* 0x000fe8000d92184a */
[----:B------:R-:W-:Y:S04]  /*8da0*/  LDGSTS.E [R19+0x24000], desc[UR10][R218.64], !P3 ;  /* 0x24000000da137fae */ /* 0x000fe8000d92184a */
[----:B------:R-:W-:Y:S04]  /*8db0*/  LDGSTS.E [R19+0x28000], desc[UR10][R220.64], !P3 ;  /* 0x28000000dc137fae */ /* 0x000fe8000d92184a */
[----:B------:R-:W2:Y:S04]  /*8dc0*/  LDL.LU.64 R248, [R1+0x2a8] ;  /* 0x0002a80001f87983 */ /* 0x000ea80000300a00 */
[----:B------:R-:W-:Y:S01]  /*8dd0*/  LDGSTS.E [R19+0x2c000], desc[UR10][R222.64], !P3 ;  /* 0x2c000000de137fae */ /* 0x000fe2000d92184a */
[----:B------:R-:W-:-:S03]  /*8de0*/  ISETP.GE.AND P3, PT, R251, R160, PT ;  /* 0x000000a0fb00720c */ /* 0x000fc60003f66270 */
[----:B------:R-:W2:Y:S01]  /*8df0*/  LDL.LU.64 R250, [R1+0x2b0] ;  /* 0x0002b00001fa7983 */ /* 0x000ea20000300a00 */
[----:B------:R-:W-:Y:S01]  /*8e00*/  IMAD.WIDE R224, R3, 0x4, R224 ;  /* 0x0000000403e07825 */ /* 0x000fe200078e02e0 */
[----:B------:R-:W-:Y:S02]  /*8e10*/  ISETP.GE.U32.AND P0, PT, R5, 0x7fffff83, PT ;  /* 0x7fffff830500780c */ /* 0x000fe40003f06070 */
[----:B------:R-:W-:Y:S01]  /*8e20*/  LDGSTS.E [R19+0x20004], desc[UR10][R216.64], !P6 ;  /* 0x20004000d8137fae */ /* 0x000fe2000f12184a */
[----:B------:R-:W-:-:S03]  /*8e30*/  IMAD.WIDE R226, R3, 0x4, R226 ;  /* 0x0000000403e27825 */ /* 0x000fc600078e02e2 */
[----:B------:R-:W-:Y:S01]  /*8e40*/  LDGSTS.E [R19+0x24004], desc[UR10][R224.64], !P6 ;  /* 0x24004000e0137fae */ /* 0x000fe2000f12184a */
[----:B------:R-:W-:-:S03]  /*8e50*/  IMAD.WIDE R228, R3, 0x4, R228 ;  /* 0x0000000403e47825 */ /* 0x000fc600078e02e4 */
[----:B------:R-:W-:Y:S01]  /*8e60*/  LDGSTS.E [R19+0x28004], desc[UR10][R226.64], !P6 ;  /* 0x28004000e2137fae */ /* 0x000fe2000f12184a */
[----:B----4-:R-:W-:Y:S02]  /*8e70*/  VIADD R5, R162, 0xffffffa1 ;  /* 0xffffffa1a2057836 */ /* 0x010fe40000000000 */
[----:B------:R-:W4:Y:S01]  /*8e80*/  LDC R162, c[0x0][0x230] ;  /* 0x00008c00ffa27b82 */ /* 0x000f220000000800 */
[----:B------:R-:W-:Y:S02]  /*8e90*/  LDGSTS.E [R19+0x2c004], desc[UR10][R228.64], !P6 ;  /* 0x2c004000e4137fae */ /* 0x000fe4000f12184a */
[----:B------:R-:W-:Y:S02]  /*8ea0*/  ISETP.GE.U32.AND P6, PT, R5, 0x7fffff82, PT ;  /* 0x7fffff820500780c */ /* 0x000fe40003fc6070 */
[----:B------:R-:W-:Y:S01]  /*8eb0*/  SEL R5, RZ, 0x4, P3 ;  /* 0x00000004ff057807 */ /* 0x000fe20001800000 */
[----:B------:R-:W-:Y:S01]  /*8ec0*/  IMAD.WIDE R230, R3, 0x4, R230 ;  /* 0x0000000403e67825 */ /* 0x000fe200078e02e6 */
[----:B------:R-:W-:Y:S01]  /*8ed0*/  ISETP.GT.AND P3, PT, R9, 0x7f, PT ;  /* 0x0000007f0900780c */ /* 0x000fe20003f64270 */
[----:B---3--:R-:W3:Y:S03]  /*8ee0*/  LDL.LU.64 R166, [R1+0x2b8] ;  /* 0x0002b80001a67983 */ /* 0x008ee60000300a00 */
[----:B------:R-:W-:Y:S01]  /*8ef0*/  SEL R5, R5, RZ, P3 ;  /* 0x000000ff05057207 */ /* 0x000fe20001800000 */
[----:B------:R-:W-:Y:S01]  /*8f00*/  IMAD.WIDE R232, R3, 0x4, R232 ;  /* 0x0000000403e87825 */ /* 0x000fe200078e02e8 */
[----:B------:R-:W-:Y:S02]  /*8f10*/  LDGSTS.E [R19+0x20008], desc[UR10][R230.64], !P5 ;  /* 0x20008000e6137fae */ /* 0x000fe4000e92184a */
[----:B------:R-:W-:Y:S01]  /*8f20*/  ISETP.NE.U32.AND P3, PT, R5, RZ, PT ;  /* 0x000000ff0500720c */ /* 0x000fe20003f65070 */
[----:B------:R-:W-:Y:S01]  /*8f30*/  IMAD.WIDE R112, R3, 0x4, R112 ;  /* 0x0000000403707825 */ /* 0x000fe200078e0270 */
[----:B------:R-:W-:Y:S01]  /*8f40*/  IADD3 R5, R161, -0x61, RZ ;  /* 0xffffff9fa1057810 */ /* 0x000fe20007ffe0ff */
[----:B------:R-:W-:Y:S01]  /*8f50*/  LDGSTS.E [R19+0x24008], desc[UR10][R232.64], !P5 ;  /* 0x24008000e8137fae */ /* 0x000fe2000e92184a */
[----:B------:R-:W4:Y:S01]  /*8f60*/  LDC R161, c[0x0][0x230] ;  /* 0x00008c00ffa17b82 */ /* 0x000f220000000800 */
[----:B------:R-:W-:-:S02]  /*8f70*/  IMAD.WIDE R108, R3, 0x4, R108 ;  /* 0x00000004036c7825 */ /* 0x000fc400078e026c */
[----:B------:R-:W-:Y:S02]  /*8f80*/  LDGSTS.E [R19+0x28008], desc[UR10][R112.64], !P5 ;  /* 0x2800800070137fae */ /* 0x000fe4000e92184a */
[C---:B------:R-:W-:Y:S02]  /*8f90*/  IMAD.WIDE R110, R3.reuse, 0x4, R110 ;  /* 0x00000004036e7825 */ /* 0x040fe400078e026e */
[----:B------:R-:W-:Y:S02]  /*8fa0*/  LDGSTS.E [R19+0x2c008], desc[UR10][R108.64], !P5 ;  /* 0x2c0080006c137fae */ /* 0x000fe4000e92184a */
[C---:B------:R-:W-:Y:S01]  /*8fb0*/  IMAD.WIDE R86, R3.reuse, 0x4, R86 ;  /* 0x0000000403567825 */ /* 0x040fe200078e0256 */
[----:B------:R-:W-:Y:S01]  /*8fc0*/  ISETP.GE.U32.AND P5, PT, R160, 0x7fffff81, PT ;  /* 0x7fffff81a000780c */ /* 0x000fe20003fa6070 */
[----:B------:R-:W-:Y:S01]  /*8fd0*/  LDGSTS.E [R19+0x2000c], desc[UR10][R110.64], !P4 ;  /* 0x2000c0006e137fae */ /* 0x000fe2000e12184a */
[----:B------:R-:W4:Y:S01]  /*8fe0*/  LDC R160, c[0x0][0x230] ;  /* 0x00008c00ffa07b82 */ /* 0x000f220000000800 */
[----:B------:R-:W-:-:S02]  /*8ff0*/  IMAD.WIDE R106, R3, 0x4, R106 ;  /* 0x00000004036a7825 */ /* 0x000fc400078e026a */
[----:B------:R-:W-:Y:S02]  /*9000*/  LDGSTS.E [R19+0x2400c], desc[UR10][R86.64], !P4 ;  /* 0x2400c00056137fae */ /* 0x000fe4000e12184a */
[C---:B------:R-:W-:Y:S02]  /*9010*/  IMAD.WIDE R100, R3.reuse, 0x4, R100 ;  /* 0x0000000403647825 */ /* 0x040fe400078e0264 */
[----:B------:R-:W-:Y:S02]  /*9020*/  LDGSTS.E [R19+0x2800c], desc[UR10][R106.64], !P4 ;  /* 0x2800c0006a137fae */ /* 0x000fe4000e12184a */
[----:B------:R-:W-:Y:S02]  /*9030*/  IMAD.WIDE R90, R3, 0x4, R90 ;  /* 0x00000004035a7825 */ /* 0x000fe400078e025a */
[----:B------:R-:W-:Y:S01]  /*9040*/  LDGSTS.E [R19+0x2c00c], desc[UR10][R100.64], !P4 ;  /* 0x2c00c00064137fae */ /* 0x000fe2000e12184a */
[----:B------:R-:W-:Y:S01]  /*9050*/  ISETP.GE.U32.AND P4, PT, R5, 0x7fffff80, PT ;  /* 0x7fffff800500780c */ /* 0x000fe20003f86070 */
[----:B------:R-:W-:-:S02]  /*9060*/  IMAD.WIDE R102, R3, 0x4, R102 ;  /* 0x0000000403667825 */ /* 0x000fc400078e0266 */
[----:B------:R-:W-:Y:S02]  /*9070*/  LDGSTS.E [R20+0x20000], desc[UR10][R90.64], !P1 ;  /* 0x200000005a147fae */ /* 0x000fe4000c92184a */
[----:B------:R-:W-:Y:S02]  /*9080*/  IMAD.WIDE R104, R3, 0x4, R104 ;  /* 0x0000000403687825 */ /* 0x000fe400078e0268 */
[----:B------:R-:W-:Y:S02]  /*9090*/  LDGSTS.E [R20+0x24000], desc[UR10][R102.64], !P1 ;  /* 0x2400000066147fae */ /* 0x000fe4000c92184a */
[----:B-1----:R-:W-:Y:S02]  /*90a0*/  VIADD R5, R163, 0xffffff9e ;  /* 0xffffff9ea3057836 */ /* 0x002fe40000000000 */
[C---:B------:R-:W-:Y:S01]  /*90b0*/  IMAD.WIDE R98, R3.reuse, 0x4, R98 ;  /* 0x0000000403627825 */ /* 0x040fe200078e0262 */
[----:B------:R-:W1:Y:S01]  /*90c0*/  LDC R163, c[0x0][0x230] ;  /* 0x00008c00ffa37b82 */ /* 0x000e620000000800 */
[----:B------:R-:W-:Y:S02]  /*90d0*/  LDGSTS.E [R20+0x28000], desc[UR10][R104.64], !P1 ;  /* 0x2800000068147fae */ /* 0x000fe4000c92184a */
[----:B------:R-:W-:-:S02]  /*90e0*/  IMAD.WIDE R126, R3, 0x4, R126 ;  /* 0x00000004037e7825 */ /* 0x000fc400078e027e */
[----:B------:R-:W-:Y:S02]  /*90f0*/  LDGSTS.E [R20+0x2c000], desc[UR10][R98.64], !P1 ;  /* 0x2c00000062147fae */ /* 0x000fe4000c92184a */
[----:B------:R-:W-:Y:S01]  /*9100*/  IMAD.WIDE R114, R3, 0x4, R114 ;  /* 0x0000000403727825 */ /* 0x000fe200078e0272 */
[----:B------:R-:W-:Y:S01]  /*9110*/  ISETP.GE.U32.AND P1, PT, R5, 0x7fffff7f, PT ;  /* 0x7fffff7f0500780c */ /* 0x000fe20003f26070 */
[----:B------:R-:W-:Y:S02]  /*9120*/  LDGSTS.E [R20+0x20004], desc[UR10][R126.64], !P0 ;  /* 0x200040007e147fae */ /* 0x000fe4000c12184a */
[C---:B------:R-:W-:Y:S02]  /*9130*/  IMAD.WIDE R124, R3.reuse, 0x4, R124 ;  /* 0x00000004037c7825 */ /* 0x040fe400078e027c */
[----:B------:R-:W-:Y:S02]  /*9140*/  LDGSTS.E [R20+0x24004], desc[UR10][R114.64], !P0 ;  /* 0x2400400072147fae */ /* 0x000fe4000c12184a */
[----:B------:R-:W-:-:S02]  /*9150*/  IMAD.WIDE R122, R3, 0x4, R122 ;  /* 0x00000004037a7825 */ /* 0x000fc400078e027a */
[----:B------:R-:W-:Y:S02]  /*9160*/  LDGSTS.E [R20+0x28004], desc[UR10][R124.64], !P0 ;  /* 0x280040007c147fae */ /* 0x000fe4000c12184a */
[----:B----4-:R-:W-:Y:S02]  /*9170*/  VIADD R5, R162, 0xffffff9d ;  /* 0xffffff9da2057836 */ /* 0x010fe40000000000 */
[C---:B------:R-:W-:Y:S01]  /*9180*/  IMAD.WIDE R96, R3.reuse, 0x4, R96 ;  /* 0x0000000403607825 */ /* 0x040fe200078e0260 */
[----:B------:R-:W-:Y:S03]  /*9190*/  LDGSTS.E [R20+0x2c004], desc[UR10][R122.64], !P0 ;  /* 0x2c0040007a147fae */ /* 0x000fe6000c12184a */
[----:B------:R-:W-:Y:S01]  /*91a0*/  IMAD.WIDE R88, R3, 0x4, R88 ;  /* 0x0000000403587825 */ /* 0x000fe200078e0258 */
[----:B------:R-:W-:Y:S01]  /*91b0*/  ISETP.GE.U32.AND P0, PT, R5, 0x7fffff7e, PT ;  /* 0x7fffff7e0500780c */ /* 0x000fe20003f06070 */
[----:B------:R-:W-:Y:S02]  /*91c0*/  LDGSTS.E [R20+0x20008], desc[UR10][R96.64], !P6 ;  /* 0x2000800060147fae */ /* 0x000fe4000f12184a */
        /* <DEDUP_REMOVED lines=8> */
[----:B------:R-:W-:Y:S01]  /*9250*/  IMAD.WIDE R120, R3, 0x4, R120 ;  /* 0x0000000403787825 */ /* 0x000fe200078e0278 */
[----:B------:R-:W-:Y:S01]  /*9260*/  ISETP.GE.U32.AND P6, PT, R5, 0x7fffff7d, PT ;  /* 0x7fffff7d0500780c */ /* 0x000fe20003fc6070 */
[----:B------:R-:W-:Y:S02]  /*9270*/  LDGSTS.E [R20+0x2000c], desc[UR10][R128.64], !P5 ;  /* 0x2000c00080147fae */ /* 0x000fe4000e92184a */
[----:B------:R-:W-:-:S02]  /*9280*/  IMAD.WIDE R118, R3, 0x4, R118 ;  /* 0x0000000403767825 */ /* 0x000fc400078e0276 */
[----:B------:R-:W4:Y:S02]  /*9290*/  LDL.LU.64 R234, [R1+0x2c0] ;  /* 0x0002c00001ea7983 */ /* 0x000f240000300a00 */
[----:B------:R-:W-:Y:S02]  /*92a0*/  IMAD.WIDE R94, R3, 0x4, R94 ;  /* 0x00000004035e7825 */ /* 0x000fe400078e025e */
[----:B------:R-:W-:Y:S02]  /*92b0*/  LDGSTS.E [R20+0x2400c], desc[UR10][R120.64], !P5 ;  /* 0x2400c00078147fae */ /* 0x000fe4000e92184a */
[----:B------:R-:W-:Y:S02]  /*92c0*/  VIADD R5, R160, 0xffffff9b ;  /* 0xffffff9ba0057836 */ /* 0x000fe40000000000 */
[----:B------:R-:W4:Y:S01]  /*92d0*/  LDL.LU.64 R238, [R1+0x2c8] ;  /* 0x0002c80001ee7983 */ /* 0x000f220000300a00 */
[----:B------:R-:W-:Y:S01]  /*92e0*/  IMAD.WIDE R164, R8, 0x4, R26 ;  /* 0x0000000408a47825 */ /* 0x000fe200078e021a */
[----:B------:R-:W4:Y:S02]  /*92f0*/  LDC R160, c[0x0][0x230] ;  /* 0x00008c00ffa07b82 */ /* 0x000f240000000800 */
[----:B------:R-:W-:Y:S04]  /*9300*/  LDGSTS.E [R20+0x2800c], desc[UR10][R118.64], !P5 ;  /* 0x2800c00076147fae */ /* 0x000fe8000e92184a */
[----:B------:R-:W-:Y:S01]  /*9310*/  LDGSTS.E [R20+0x2c00c], desc[UR10][R94.64], !P5 ;  /* 0x2c00c0005e147fae */ /* 0x000fe2000e92184a */
[----:B------:R-:W-:Y:S01]  /*9320*/  ISETP.GE.U32.AND P5, PT, R5, 0x7fffff7c, PT ;  /* 0x7fffff7c0500780c */ /* 0x000fe20003fa6070 */
[----:B-1----:R-:W-:-:S02]  /*9330*/  VIADD R5, R163, 0xffffff9a ;  /* 0xffffff9aa3057836 */ /* 0x002fc40000000000 */
[C---:B------:R-:W-:Y:S01]  /*9340*/  IMAD.WIDE R162, R8.reuse, 0x4, R24 ;  /* 0x0000000408a27825 */ /* 0x040fe200078e0218 */
[----:B------:R-:W0:Y:S03]  /*9350*/  LDGDEPBAR ;  /* 0x00000000000079af */ /* 0x000e260000000000 */
[C---:B------:R-:W-:Y:S02]  /*9360*/  IMAD.WIDE R190, R8.reuse, 0x4, R240 ;  /* 0x0000000408be7825 */ /* 0x040fe400078e02f0 */
[----:B------:R-:W4:Y:S04]  /*9370*/  LDL.LU.64 R240, [R1+0x2d0] ;  /* 0x0002d00001f07983 */ /* 0x000f280000300a00 */
[----:B------:R-:W-:Y:S01]  /*9380*/  STL.64 [R1+0x1d0], R190 ;  /* 0x0001d0be01007387 */ /* 0x000fe20000100a00 */
[----:B--2---:R-:W-:-:S03]  /*9390*/  IMAD.WIDE R188, R8, 0x4, R242 ;  /* 0x0000000408bc7825 */ /* 0x004fc600078e02f2 */
[----:B------:R-:W2:Y:S01]  /*93a0*/  LDL.LU.64 R242, [R1+0x2d8] ;  /* 0x0002d80001f27983 */ /* 0x000ea20000300a00 */
[----:B------:R-:W-:-:S03]  /*93b0*/  IMAD.WIDE R186, R8, 0x4, R246 ;  /* 0x0000000408ba7825 */ /* 0x000fc600078e02f6 */
[----:B------:R-:W2:Y:S04]  /*93c0*/  LDL.LU.64 R246, [R1+0x2e0] ;  /* 0x0002e00001f67983 */ /* 0x000ea80000300a00 */
[----:B------:R-:W-:Y:S04]  /*93d0*/  STL.64 [R1+0x1c8], R164 ;  /* 0x0001c8a401007387 */ /* 0x000fe80000100a00 */
[----:B------:R-:W-:Y:S01]  /*93e0*/  STL.64 [R1+0x1e0], R188 ;  /* 0x0001e0bc01007387 */ /* 0x000fe20000100a00 */
[----:B------:R-:W-:-:S03]  /*93f0*/  IMAD.WIDE R184, R8, 0x4, R248 ;  /* 0x0000000408b87825 */ /* 0x000fc600078e02f8 */
[----:B------:R-:W2:Y:S04]  /*9400*/  LDL.LU.64 R248, [R1+0x2e8] ;  /* 0x0002e80001f87983 */ /* 0x000ea80000300a00 */
[----:B------:R-:W-:Y:S01]  /*9410*/  STL.64 [R1+0x1f0], R186 ;  /* 0x0001f0ba01007387 */ /* 0x000fe20000100a00 */
[----:B------:R-:W-:-:S03]  /*9420*/  IMAD.WIDE R182, R8, 0x4, R250 ;  /* 0x0000000408b67825 */ /* 0x000fc600078e02fa */
[----:B------:R-:W-:Y:S04]  /*9430*/  STL.64 [R1+0x1d8], R162 ;  /* 0x0001d8a201007387 */ /* 0x000fe80000100a00 */
[----:B------:R-:W2:Y:S01]  /*9440*/  LDL.LU.64 R250, [R1+0x2f0] ;  /* 0x0002f00001fa7983 */ /* 0x000ea20000300a00 */
[----:B------:R-:W-:-:S04]  /*9450*/  IMAD.WIDE R28, R8, 0x4, R28 ;  /* 0x00000004081c7825 */ /* 0x000fc800078e021c */
[C---:B------:R-:W-:Y:S01]  /*9460*/  IMAD.WIDE R54, R8.reuse, 0x4, R54 ;  /* 0x0000000408367825 */ /* 0x040fe200078e0236 */
[----:B------:R-:W-:Y:S03]  /*9470*/  STL.64 [R1+0x200], R184 ;  /* 0x000200b801007387 */ /* 0x000fe60000100a00 */
[C---:B------:R-:W-:Y:S01]  /*9480*/  IMAD.WIDE R52, R8.reuse, 0x4, R52 ;  /* 0x0000000408347825 */ /* 0x040fe200078e0234 */
[----:B------:R-:W-:Y:S03]  /*9490*/  LDGSTS.E [R21+-0x78000], desc[UR10][R28.64], P2 ;  /* 0x880000001c157fae */ /* 0x000fe6000912184a */
[C---:B------:R-:W-:Y:S01]  /*94a0*/  IMAD.WIDE R50, R8.reuse, 0x4, R50 ;  /* 0x0000000408327825 */ /* 0x040fe200078e0232 */
[----:B------:R-:W-:Y:S03]  /*94b0*/  STL.64 [R1+0x1e8], R54 ;  /* 0x0001e83601007387 */ /* 0x000fe60000100a00 */
[C---:B---3--:R-:W-:Y:S01]  /*94c0*/  IMAD.WIDE R180, R8.reuse, 0x4, R166 ;  /* 0x0000000408b47825 */ /* 0x048fe200078e02a6 */
[----:B------:R-:W-:Y:S03]  /*94d0*/  LDGSTS.E [R21+-0x77c00], desc[UR10][R190.64], P2 ;  /* 0x88400000be157fae */ /* 0x000fe6000912184a */
[C---:B------:R-:W-:Y:S01]  /*94e0*/  IMAD.WIDE R48, R8.reuse, 0x4, R48 ;  /* 0x0000000408307825 */ /* 0x040fe200078e0230 */
[----:B------:R-:W-:Y:S04]  /*94f0*/  STL.64 [R1+0x210], R182 ;  /* 0x000210b601007387 */ /* 0x000fe80000100a00 */
[----:B------:R-:W-:Y:S01]  /*9500*/  LDGSTS.E [R21+-0x77800], desc[UR10][R188.64], P2 ;  /* 0x88800000bc157fae */ /* 0x000fe2000912184a */
[----:B------:R-:W-:-:S03]  /*9510*/  IMAD.WIDE R46, R8, 0x4, R46 ;  /* 0x00000004082e7825 */ /* 0x000fc600078e022e */
[----:B------:R1:W-:Y:S01]  /*9520*/  STL.64 [R1+0x1f8], R52 ;  /* 0x0001f83401007387 */ /* 0x0003e20000100a00 */
[----:B------:R-:W-:-:S03]  /*9530*/  IMAD.WIDE R44, R8, 0x4, R44 ;  /* 0x00000004082c7825 */ /* 0x000fc600078e022c */
[----:B------:R-:W-:Y:S04]  /*9540*/  LDGSTS.E [R21+-0x77400], desc[UR10][R186.64], P2 ;  /* 0x88c00000ba157fae */ /* 0x000fe8000912184a */
[----:B------:R-:W-:Y:S04]  /*9550*/  STL.64 [R1+0x220], R180 ;  /* 0x000220b401007387 */ /* 0x000fe80000100a00 */
[----:B------:R-:W-:Y:S01]  /*9560*/  LDGSTS.E [R21+-0x77000], desc[UR10][R184.64], P2 ;  /* 0x89000000b8157fae */ /* 0x000fe2000912184a */
[----:B------:R-:W-:-:S03]  /*9570*/  IMAD.WIDE R42, R8, 0x4, R42 ;  /* 0x00000004082a7825 */ /* 0x000fc600078e022a */
[----:B------:R-:W-:Y:S01]  /*9580*/  STL.64 [R1+0x208], R50 ;  /* 0x0002083201007387 */ /* 0x000fe20000100a00 */
[----:B------:R-:W-:-:S03]  /*9590*/  IMAD.WIDE R26, R8, 0x4, R36 ;  /* 0x00000004081a7825 */ /* 0x000fc600078e0224 */
[----:B------:R-:W-:Y:S01]  /*95a0*/  LDGSTS.E [R21+-0x76c00], desc[UR10][R182.64], P2 ;  /* 0x89400000b6157fae */ /* 0x000fe2000912184a */
[----:B------:R-:W-:-:S03]  /*95b0*/  IMAD.WIDE R24, R8, 0x4, R34 ;  /* 0x0000000408187825 */ /* 0x000fc600078e0222 */
[----:B------:R-:W-:Y:S01]  /*95c0*/  LDGSTS.E [R21+-0x76800], desc[UR10][R180.64], P2 ;  /* 0x89800000b4157fae */ /* 0x000fe2000912184a */
        /* <DEDUP_REMOVED lines=8> */
[----:B----4-:R-:W-:-:S05]  /*9650*/  IMAD.WIDE R178, R8, 0x4, R234 ;  /* 0x0000000408b27825 */ /* 0x010fca00078e02ea */
[----:B------:R-:W-:Y:S01]  /*9660*/  STL.64 [R1+0x230], R178 ;  /* 0x000230b201007387 */ /* 0x000fe20000100a00 */
[----:B------:R-:W-:-:S03]  /*9670*/  IMAD.WIDE R176, R8, 0x4, R238 ;  /* 0x0000000408b07825 */ /* 0x000fc600078e02ee */
[----:B------:R-:W-:Y:S04]  /*9680*/  STL.64 [R1+0x218], R48 ;  /* 0x0002183001007387 */ /* 0x000fe80000100a00 */
[----:B------:R-:W-:Y:S04]  /*9690*/  LDGSTS.E [R21+-0x76400], desc[UR10][R178.64], P2 ;  /* 0x89c00000b2157fae */ /* 0x000fe8000912184a */
[----:B------:R-:W-:Y:S04]  /*96a0*/  STL.64 [R1+0x240], R176 ;  /* 0x000240b001007387 */ /* 0x000fe80000100a00 */
[----:B------:R-:W-:Y:S04]  /*96b0*/  LDGSTS.E [R21+-0x76000], desc[UR10][R176.64], P2 ;  /* 0x8a000000b0157fae */ /* 0x000fe8000912184a */
[----:B------:R-:W-:Y:S01]  /*96c0*/  STL.64 [R1+0x228], R46 ;  /* 0x0002282e01007387 */ /* 0x000fe20000100a00 */
[----:B------:R-:W-:-:S05]  /*96d0*/  IMAD.WIDE R174, R8, 0x4, R240 ;  /* 0x0000000408ae7825 */ /* 0x000fca00078e02f0 */
[----:B------:R-:W-:Y:S04]  /*96e0*/  LDGSTS.E [R21+-0x75c00], desc[UR10][R174.64], P2 ;  /* 0x8a400000ae157fae */ /* 0x000fe8000912184a */
[----:B------:R-:W-:Y:S04]  /*96f0*/  STL.64 [R1+0x250], R174 ;  /* 0x000250ae01007387 */ /* 0x000fe80000100a00 */
[----:B------:R3:W-:Y:S01]  /*9700*/  STL.64 [R1+0x238], R44 ;  /* 0x0002382c01007387 */ /* 0x0007e20000100a00 */
[----:B--2---:R-:W-:-:S05]  /*9710*/  IMAD.WIDE R172, R8, 0x4, R242 ;  /* 0x0000000408ac7825 */ /* 0x004fca00078e02f2 */
[----:B------:R-:W-:Y:S01]  /*9720*/  LDGSTS.E [R21+-0x75800], desc[UR10][R172.64], P2 ;  /* 0x8a800000ac157fae */ /* 0x000fe2000912184a */
[----:B------:R-:W-:-:S03]  /*9730*/  IMAD.WIDE R170, R8, 0x4, R246 ;  /* 0x0000000408aa7825 */ /* 0x000fc600078e02f6 */
[----:B------:R-:W-:Y:S04]  /*9740*/  STL.64 [R1+0x258], R172 ;  /* 0x000258ac01007387 */ /* 0x000fe80000100a00 */
[----:B------:R-:W-:Y:S04]  /*9750*/  LDGSTS.E [R21+-0x75400], desc[UR10][R170.64], P2 ;  /* 0x8ac00000aa157fae */ /* 0x000fe8000912184a */
[----:B------:R2:W-:Y:S01]  /*9760*/  STL.64 [R1+0x248], R42 ;  /* 0x0002482a01007387 */ /* 0x0005e20000100a00 */
[----:B------:R-:W-:-:S03]  /*9770*/  IMAD.WIDE R168, R8, 0x4, R248 ;  /* 0x0000000408a87825 */ /* 0x000fc600078e02f8 */
[----:B------:R-:W-:Y:S04]  /*9780*/  STL.64 [R1+0x278], R170 ;  /* 0x000278aa01007387 */ /* 0x000fe80000100a00 */
[----:B------:R-:W-:Y:S01]  /*9790*/  LDGSTS.E [R21+-0x75000], desc[UR10][R168.64], P2 ;  /* 0x8b000000a8157fae */ /* 0x000fe2000912184a */
[----:B------:R-:W-:-:S03]  /*97a0*/  IMAD.WIDE R166, R8, 0x4, R250 ;  /* 0x0000000408a67825 */ /* 0x000fc600078e02fa */
[----:B------:R-:W-:Y:S04]  /*97b0*/  STL.64 [R1+0x260], R40 ;  /* 0x0002602801007387 */ /* 0x000fe80000100a00 */
[----:B------:R-:W-:Y:S04]  /*97c0*/  LDGSTS.E [R21+-0x74c00], desc[UR10][R166.64], P2 ;  /* 0x8b400000a6157fae */ /* 0x000fe8000912184a */
[----:B------:R-:W-:Y:S04]  /*97d0*/  LDGSTS.E [R21+-0x74800], desc[UR10][R36.64], P2 ;  /* 0x8b80000024157fae */ /* 0x000fe8000912184a */
[----:B------:R-:W-:Y:S04]  /*97e0*/  LDGSTS.E [R21+-0x74400], desc[UR10][R34.64], P2 ;  /* 0x8bc0000022157fae */ /* 0x000fe8000912184a */
[----:B------:R-:W-:Y:S04]  /*97f0*/  STL.64 [R1+0x290], R168 ;  /* 0x000290a801007387 */ /* 0x000fe80000100a00 */
[----:B------:R-:W-:Y:S04]  /*9800*/  LDGSTS.E [R2+-0x77e00], desc[UR10][R60.64], P2 ;  /* 0x882000003c027fae */ /* 0x000fe8000912184a */
[----:B------:R-:W-:Y:S04]  /*9810*/  STL.64 [R1+0x270], R38 ;  /* 0x0002702601007387 */ /* 0x000fe80000100a00 */
[----:B------:R-:W-:Y:S04]  /*9820*/  LDGSTS.E [R2+-0x77a00], desc[UR10][R164.64], P2 ;  /* 0x88600000a4027fae */ /* 0x000fe8000912184a */
[----:B------:R-:W-:Y:S04]  /*9830*/  STL.64 [R1+0x2b0], R166 ;  /* 0x0002b0a601007387 */ /* 0x000fe80000100a00 */
[----:B------:R-:W-:Y:S04]  /*9840*/  LDGSTS.E [R2+-0x77600], desc[UR10][R162.64], P2 ;  /* 0x88a00000a2027fae */ /* 0x000fe8000912184a */
[----:B------:R4:W-:Y:S04]  /*9850*/  STL.64 [R1+0x280], R26 ;  /* 0x0002801a01007387 */ /* 0x0009e80000100a00 */
[----:B------:R-:W-:Y:S04]  /*9860*/  LDGSTS.E [R2+-0x77200], desc[UR10][R54.64], P2 ;  /* 0x88e0000036027fae */ /* 0x000fe8000912184a */
[----:B------:R-:W-:Y:S04]  /*9870*/  STL.64 [R1+0x2d0], R36 ;  /* 0x0002d02401007387 */ /* 0x000fe80000100a00 */
[----:B------:R1:W-:Y:S04]  /*9880*/  LDGSTS.E [R2+-0x76e00], desc[UR10][R52.64], P2 ;  /* 0x8920000034027fae */ /* 0x0003e8000912184a */
[----:B------:R4:W-:Y:S04]  /*9890*/  STL.64 [R1+0x2a0], R24 ;  /* 0x0002a01801007387 */ /* 0x0009e80000100a00 */
[----:B------:R-:W-:Y:S04]  /*98a0*/  LDGSTS.E [R2+-0x76a00], desc[UR10][R50.64], P2 ;  /* 0x8960000032027fae */ /* 0x000fe8000912184a */
[----:B------:R4:W-:Y:S01]  /*98b0*/  STL.64 [R1+0x2f0], R34 ;  /* 0x0002f02201007387 */ /* 0x0009e20000100a00 */
[C---:B------:R-:W-:Y:S01]  /*98c0*/  IMAD.WIDE R248, R3.reuse, 0x4, R158 ;  /* 0x0000000403f87825 */ /* 0x040fe200078e029e */
[----:B-1----:R-:W1:Y:S02]  /*98d0*/  LDC R52, c[0x0][0x230] ;  /* 0x00008c00ff347b82 */ /* 0x002e640000000800 */
[----:B------:R-:W-:Y:S04]  /*98e0*/  LDGSTS.E [R2+-0x76600], desc[UR10][R48.64], P2 ;  /* 0x89a0000030027fae */ /* 0x000fe8000912184a */
[----:B------:R-:W-:Y:S04]  /*98f0*/  LDGSTS.E [R2+-0x76200], desc[UR10][R46.64], P2 ;  /* 0x89e000002e027fae */ /* 0x000fe8000912184a */
[----:B------:R-:W4:Y:S04]  /*9900*/  LDL.LU.64 R246, [R1+0x1c0] ;  /* 0x0001c00001f67983 */ /* 0x000f280000300a00 */
[----:B------:R3:W-:Y:S04]  /*9910*/  LDGSTS.E [R2+-0x75e00], desc[UR10][R44.64], P2 ;  /* 0x8a2000002c027fae */ /* 0x0007e8000912184a */
[----:B------:R-:W4:Y:S04]  /*9920*/  LDL.LU.64 R244, [R1+0x1b8] ;  /* 0x0001b80001f47983 */ /* 0x000f280000300a00 */
[----:B------:R2:W-:Y:S04]  /*9930*/  LDGSTS.E [R2+-0x75a00], desc[UR10][R42.64], P2 ;  /* 0x8a6000002a027fae */ /* 0x0005e8000912184a */
[----:B------:R-:W4:Y:S01]  /*9940*/  LDL.LU.64 R242, [R1+0x1b0] ;  /* 0x0001b00001f27983 */ /* 0x000f220000300a00 */
[C---:B------:R-:W-:Y:S01]  /*9950*/  IMAD.WIDE R250, R3.reuse, 0x4, R156 ;  /* 0x0000000403fa7825 */ /* 0x040fe200078e029c */
[----:B---3--:R-:W3:Y:S02]  /*9960*/  LDC R44, c[0x0][0x230] ;  /* 0x00008c00ff2c7b82 */ /* 0x008ee40000000800 */
[----:B------:R-:W-:Y:S04]  /*9970*/  LDGSTS.E [R2+-0x75600], desc[UR10][R40.64], P2 ;  /* 0x8aa0000028027fae */ /* 0x000fe8000912184a */
[----:B------:R-:W3:Y:S01]  /*9980*/  LDL.LU.64 R240, [R1+0x1a8] ;  /* 0x0001a80001f07983 */ /* 0x000ee20000300a00 */
[C---:B------:R-:W-:Y:S01]  /*9990*/  IMAD.WIDE R192, R3.reuse, 0x4, R152 ;  /* 0x0000000403c07825 */ /* 0x040fe200078e0298 */
[----:B--2---:R-:W2:Y:S02]  /*99a0*/  LDC R42, c[0x0][0x230] ;  /* 0x00008c00ff2a7b82 */ /* 0x004ea40000000800 */
[----:B------:R-:W-:Y:S04]  /*99b0*/  LDGSTS.E [R2+-0x75200], desc[UR10][R38.64], P2 ;  /* 0x8ae0000026027fae */ /* 0x000fe8000912184a */
[----:B------:R-:W3:Y:S01]  /*99c0*/  LDL.LU.64 R238, [R1+0x1a0] ;  /* 0x0001a00001ee7983 */ /* 0x000ee20000300a00 */
[C---:B------:R-:W-:Y:S01]  /*99d0*/  IMAD.WIDE R190, R3.reuse, 0x4, R150 ;  /* 0x0000000403be7825 */ /* 0x040fe200078e0296 */
[----:B------:R-:W1:Y:S02]  /*99e0*/  LDC R43, c[0x0][0x230] ;  /* 0x00008c00ff2b7b82 */ /* 0x000e640000000800 */
[----:B------:R4:W-:Y:S04]  /*99f0*/  LDGSTS.E [R2+-0x74e00], desc[UR10][R26.64], P2 ;  /* 0x8b2000001a027fae */ /* 0x0009e8000912184a */
[----:B------:R-:W3:Y:S01]  /*9a00*/  LDL.LU.64 R236, [R1+0x198] ;  /* 0x0001980001ec7983 */ /* 0x000ee20000300a00 */
[C---:B------:R-:W-:Y:S01]  /*9a10*/  IMAD.WIDE R188, R3.reuse, 0x4, R148 ;  /* 0x0000000403bc7825 */ /* 0x040fe200078e0294 */
[----:B------:R-:W3:Y:S02]  /*9a20*/  LDC R45, c[0x0][0x230] ;  /* 0x00008c00ff2d7b82 */ /* 0x000ee40000000800 */
[----:B------:R4:W-:Y:S04]  /*9a30*/  LDGSTS.E [R2+-0x74a00], desc[UR10][R24.64], P2 ;  /* 0x8b60000018027fae */ /* 0x0009e8000912184a */
[----:B------:R-:W3:Y:S01]  /*9a40*/  LDL.LU.64 R234, [R1+0x190] ;  /* 0x0001900001ea7983 */ /* 0x000ee20000300a00 */
[----:B----4-:R-:W-:-:S03]  /*9a50*/  IMAD.WIDE R26, R3, 0x4, R64 ;  /* 0x00000004031a7825 */ /* 0x010fc600078e0240 */
[----:B------:R-:W4:Y:S01]  /*9a60*/  LDL.LU.64 R180, [R1+0x188] ;  /* 0x0001880001b47983 */ /* 0x000f220000300a00 */
[----:B------:R-:W-:-:S03]  /*9a70*/  IMAD.WIDE R24, R3, 0x4, R62 ;  /* 0x0000000403187825 */ /* 0x000fc600078e023e */
[----:B------:R-:W2:Y:S01]  /*9a80*/  LDL.LU.64 R202, [R1+0x180] ;  /* 0x0001800001ca7983 */ /* 0x000ea20000300a00 */
[----:B------:R-:W4:Y:S03]  /*9a90*/  LDC R62, c[0x0][0x230] ;  /* 0x00008c00ff3e7b82 */ /* 0x000f260000000800 */
[----:B------:R4:W-:Y:S04]  /*9aa0*/  STL.64 [R1+0xc08], R22 ;  /* 0x000c081601007387 */ /* 0x0009e80000100a00 */
[----:B------:R-:W-:Y:S04]  /*9ab0*/  STL.64 [R1+0xc10], R56 ;  /* 0x000c103801007387 */ /* 0x000fe80000100a00 */
[----:B------:R-:W-:Y:S04]  /*9ac0*/  STL.64 [R1+0xc18], R58 ;  /* 0x000c183a01007387 */ /* 0x000fe80000100a00 */
[----:B------:R4:W-:Y:S04]  /*9ad0*/  STL.64 [R1+0xc20], R24 ;  /* 0x000c201801007387 */ /* 0x0009e80000100a00 */
[----:B------:R4:W-:Y:S04]  /*9ae0*/  STL.64 [R1+0xc28], R26 ;  /* 0x000c281a01007387 */ /* 0x0009e80000100a00 */
[----:B------:R-:W3:Y:S04]  /*9af0*/  LDL.LU.64 R200, [R1+0x178] ;  /* 0x0001780001c87983 */ /* 0x000ee80000300a00 */
[----:B------:R-:W4:Y:S04]  /*9b00*/  LDL.LU.64 R46, [R1+0x170] ;  /* 0x00017000012e7983 */ /* 0x000f280000300a00 */
[----:B------:R-:W4:Y:S04]  /*9b10*/  LDL.LU.64 R54, [R1+0x168] ;  /* 0x0001680001367983 */ /* 0x000f280000300a00 */
[----:B------:R-:W4:Y:S04]  /*9b20*/  LDL.LU.64 R198, [R1+0x160] ;  /* 0x0001600001c67983 */ /* 0x000f280000300a00 */
[----:B------:R-:W4:Y:S04]  /*9b30*/  LDL.LU.64 R196, [R1+0x158] ;  /* 0x0001580001c47983 */ /* 0x000f280000300a00 */
[----:B------:R-:W4:Y:S04]  /*9b40*/  LDL.LU.64 R48, [R1+0x150] ;  /* 0x0001500001307983 */ /* 0x000f280000300a00 */
[----:B------:R-:W4:Y:S04]  /*9b50*/  LDL.LU.64 R208, [R1+0x148] ;  /* 0x0001480001d07983 */ /* 0x000f280000300a00 */
[----:B------:R-:W4:Y:S04]  /*9b60*/  LDL.LU.64 R206, [R1+0x140] ;  /* 0x0001400001ce7983 */ /* 0x000f280000300a00 */
[----:B------:R-:W4:Y:S04]  /*9b70*/  LDL.LU.64 R50, [R1+0x138] ;  /* 0x0001380001327983 */ /* 0x000f280000300a00 */
[----:B------:R-:W4:Y:S01]  /*9b80*/  LDL.LU.64 R204, [R1+0x130] ;  /* 0x0001300001cc7983 */ /* 0x000f220000300a00 */
[----:B------:R-:W-:-:S04]  /*9b90*/  IMAD.WIDE R14, R8, 0x4, R32 ;  /* 0x00000004080e7825 */ /* 0x000fc800078e0220 */
[----:B------:R-:W-:Y:S01]  /*9ba0*/  IMAD.WIDE R12, R8, 0x4, R30 ;  /* 0x00000004080c7825 */ /* 0x000fe200078e021e */
[----:B------:R-:W-:Y:S04]  /*9bb0*/  LDGSTS.E [R2+-0x74600], desc[UR10][R14.64], P2 ;  /* 0x8ba000000e027fae */ /* 0x000fe8000912184a */
[----:B------:R-:W-:Y:S04]  /*9bc0*/  LDGSTS.E [R2+-0x74200], desc[UR10][R12.64], P2 ;  /* 0x8be000000c027fae */ /* 0x000fe8000912184a */
[----:B------:R-:W0:Y:S01]  /*9bd0*/  LDGDEPBAR ;  /* 0x00000000000079af */ /* 0x000e220000000000 */
[----:B------:R-:W-:Y:S01]  /*9be0*/  BAR.SYNC.DEFER_BLOCKING 0x0 ;  /* 0x0000000000007b1d */ /* 0x000fe20000010000 */
[----:B------:R-:W-:Y:S01]  /*9bf0*/  ISETP.GE.U32.AND P2, PT, R5, 0x7fffff7b, PT ;  /* 0x7fffff7b0500780c */ /* 0x000fe20003f46070 */
[----:B--2---:R-:W-:-:S04]  /*9c00*/  IMAD.WIDE R158, R3, 0x4, R202 ;  /* 0x00000004039e7825 */ /* 0x004fc800078e02ca */
[----:B------:R-:W-:Y:S01]  /*9c10*/  @!PT LDS RZ, [RZ] ;  /* 0x00000000fffff984 */ /* 0x000fe20000000800 */
[----:B------:R-:W-:Y:S01]  /*9c20*/  @!PT LDS RZ, [RZ] ;  /* 0x00000000fffff984 */ /* 0x000fe20000000800 */
[----:B------:R-:W-:Y:S01]  /*9c30*/  @!PT LDS RZ, [RZ] ;  /* 0x00000000fffff984 */ /* 0x000fe20000000800 */
[----:B------:R2:W-:Y:S04]  /*9c40*/  LDGSTS.E [R6+0x30000], desc[UR10][R22.64], !P4 ;  /* 0x3000000016067fae */ /* 0x0005e8000e12184a */
[----:B------:R-:W2:Y:S01]  /*9c50*/  LDL.LU.64 R202, [R1+0x128] ;  /* 0x0001280001ca7983 */ /* 0x000ea20000300a00 */
[----:B---3--:R-:W-:-:S04]  /*9c60*/  IMAD.WIDE R156, R3, 0x4, R200 ;  /* 0x00000004039c7825 */ /* 0x008fc800078e02c8 */
[C---:B----4-:R-:W-:Y:S01]  /*9c70*/  IMAD.WIDE R152, R3.reuse, 0x4, R54 ;  /* 0x0000000403987825 */ /* 0x050fe200078e0236 */
[----:B------:R-:W3:Y:S03]  /*9c80*/  LDL.LU.64 R200, [R1+0x120] ;  /* 0x0001200001c87983 */ /* 0x000ee60000300a00 */
[C---:B------:R-:W-:Y:S01]  /*9c90*/  IMAD.WIDE R150, R3.reuse, 0x4, R198 ;  /* 0x0000000403967825 */ /* 0x040fe200078e02c6 */
[----:B------:R-:W4:Y:S03]  /*9ca0*/  LDL.LU.64 R54, [R1+0x118] ;  /* 0x0001180001367983 */ /* 0x000f260000300a00 */
[C---:B------:R-:W-:Y:S01]  /*9cb0*/  IMAD.WIDE R148, R3.reuse, 0x4, R196 ;  /* 0x0000000403947825 */ /* 0x040fe200078e02c4 */
[----:B------:R-:W4:Y:S04]  /*9cc0*/  LDL.LU.64 R198, [R1+0x110] ;  /* 0x0001100001c67983 */ /* 0x000f280000300a00 */
[----:B------:R-:W4:Y:S01]  /*9cd0*/  LDL.LU.64 R196, [R1+0x108] ;  /* 0x0001080001c47983 */ /* 0x000f220000300a00 */
[----:B------:R-:W-:Y:S01]  /*9ce0*/  IADD3 R5, R160, -0x67, RZ ;  /* 0xffffff99a0057810 */ /* 0x000fe20007ffe0ff */
[----:B------:R-:W-:-:S02]  /*9cf0*/  IMAD.WIDE R30, R3, 0x4, R66 ;  /* 0x00000004031e7825 */ /* 0x000fc400078e0242 */
[----:B------:R-:W-:Y:S02]  /*9d00*/  LDGSTS.E [R6+0x34000], desc[UR10][R56.64], !P4 ;  /* 0x3400000038067fae */ /* 0x000fe4000e12184a */
[C---:B------:R-:W-:Y:S02]  /*9d10*/  IMAD.WIDE R32, R3.reuse, 0x4, R68 ;  /* 0x0000000403207825 */ /* 0x040fe400078e0244 */
[----:B------:R4:W-:Y:S01]  /*9d20*/  LDGSTS.E [R6+0x38000], desc[UR10][R58.64], !P4 ;  /* 0x380000003a067fae */ /* 0x0009e2000e12184a */
[----:B------:R-:W4:Y:S01]  /*9d30*/  LDC R68, c[0x0][0x230] ;  /* 0x00008c00ff447b82 */ /* 0x000f220000000800 */
[----:B------:R-:W-:Y:S02]  /*9d40*/  IMAD.WIDE R34, R3, 0x4, R70 ;  /* 0x0000000403227825 */ /* 0x000fe400078e0246 */
[----:B------:R4:W-:Y:S01]  /*9d50*/  LDGSTS.E [R6+0x3c000], desc[UR10][R24.64], !P4 ;  /* 0x3c00000018067fae */ /* 0x0009e2000e12184a */
[----:B------:R-:W-:Y:S01]  /*9d60*/  ISETP.GE.U32.AND P4, PT, R5, 0x7fffff7a, PT ;  /* 0x7fffff7a0500780c */ /* 0x000fe20003f86070 */
[----:B------:R-:W-:-:S02]  /*9d70*/  VIADD R5, R161, 0xffffff98 ;  /* 0xffffff98a1057836 */ /* 0x000fc40000000000 */
[----:B------:R4:W-:Y:S01]  /*9d80*/  LDGSTS.E [R6+0x30004], desc[UR10][R26.64], !P1 ;  /* 0x300040001a067fae */ /* 0x0009e2000c92184a */
[----:B------:R-:W-:-:S03]  /*9d90*/  IMAD.WIDE R36, R3, 0x4, R72 ;  /* 0x0000000403247825 */ /* 0x000fc600078e0248 */
[----:B------:R-:W-:Y:S01]  /*9da0*/  LDGSTS.E [R6+0x34004], desc[UR10][R30.64], !P1 ;  /* 0x340040001e067fae */ /* 0x000fe2000c92184a */
[----:B------:R-:W-:-:S03]  /*9db0*/  IMAD.WIDE R38, R3, 0x4, R74 ;  /* 0x0000000403267825 */ /* 0x000fc600078e024a */
[----:B------:R-:W-:Y:S01]  /*9dc0*/  LDGSTS.E [R6+0x38004], desc[UR10][R32.64], !P1 ;  /* 0x3800400020067fae */ /* 0x000fe2000c92184a */
[----:B------:R-:W-:Y:S02]  /*9dd0*/  IMAD.WIDE R40, R3, 0x4, R76 ;  /* 0x0000000403287825 */ /* 0x000fe400078e024c */
[----:B------:R-:W4:Y:S01]  /*9de0*/  LDC R76, c[0x0][0x230] ;  /* 0x00008c00ff4c7b82 */ /* 0x000f220000000800 */
[----:B------:R-:W-:Y:S01]  /*9df0*/  LDGSTS.E [R6+0x3c004], desc[UR10][R34.64], !P1 ;  /* 0x3c00400022067fae */ /* 0x000fe2000c92184a */
[----:B------:R-:W-:Y:S01]  /*9e00*/  ISETP.GE.U32.AND P1, PT, R5, 0x7fffff79, PT ;  /* 0x7fffff790500780c */ /* 0x000fe20003f26070 */
[----:B------:R-:W-:Y:S02]  /*9e10*/  IMAD.WIDE R160, R3, 0x4, R78 ;  /* 0x0000000403a07825 */ /* 0x000fe400078e024e */
[----:B------:R-:W-:Y:S02]  /*9e20*/  LDGSTS.E [R6+0x30008], desc[UR10][R36.64], !P0 ;  /* 0x3000800024067fae */ /* 0x000fe4000c12184a */
[----:B------:R-:W-:-:S02]  /*9e30*/  VIADD R5, R42, 0xffffff97 ;  /* 0xffffff972a057836 */ /* 0x000fc40000000000 */
[----:B------:R-:W1:Y:S01]  /*9e40*/  LDC R42, c[0x0][0x230] ;  /* 0x00008c00ff2a7b82 */ /* 0x000e620000000800 */
[----:B------:R-:W-:Y:S04]  /*9e50*/  LDGSTS.E [R6+0x34008], desc[UR10][R38.64], !P0 ;  /* 0x3400800026067fae */ /* 0x000fe8000c12184a */
[----:B------:R-:W-:Y:S01]  /*9e60*/  LDGSTS.E [R6+0x38008], desc[UR10][R40.64], !P0 ;  /* 0x3800800028067fae */ /* 0x000fe2000c12184a */
[----:B------:R-:W-:-:S03]  /*9e70*/  IMAD.WIDE R162, R3, 0x4, R80 ;  /* 0x0000000403a27825 */ /* 0x000fc600078e0250 */
[----:B------:R-:W-:Y:S01]  /*9e80*/  LDGSTS.E [R6+0x3c008], desc[UR10][R160.64], !P0 ;  /* 0x3c008000a0067fae */ /* 0x000fe2000c12184a */
[----:B------:R-:W-:Y:S02]  /*9e90*/  ISETP.GE.U32.AND P0, PT, R5, 0x7fffff78, PT ;  /* 0x7fffff780500780c */ /* 0x000fe40003f06070 */
[----:B-1----:R-:W-:Y:S01]  /*9ea0*/  IADD3 R5, R43, -0x6a, RZ ;  /* 0xffffff962b057810 */ /* 0x002fe20007ffe0ff */
[C---:B------:R-:W-:Y:S01]  /*9eb0*/  IMAD.WIDE R164, R3.reuse, 0x4, R82 ;  /* 0x0000000403a47825 */ /* 0x040fe200078e0252 */
[----:B------:R-:W1:Y:S01]  /*9ec0*/  LDC R43, c[0x0][0x230] ;  /* 0x00008c00ff2b7b82 */ /* 0x000e620000000800 */
[----:B------:R-:W-:Y:S02]  /*9ed0*/  LDGSTS.E [R6+0x3000c], desc[UR10][R162.64], !P6 ;  /* 0x3000c000a2067fae */ /* 0x000fe4000f12184a */
[C---:B------:R-:W-:Y:S02]  /*9ee0*/  IMAD.WIDE R166, R3.reuse, 0x4, R84 ;  /* 0x0000000403a67825 */ /* 0x040fe400078e0254 */
[----:B------:R-:W-:Y:S02]  /*9ef0*/  LDGSTS.E [R6+0x3400c], desc[UR10][R164.64], !P6 ;  /* 0x3400c000a4067fae */ /* 0x000fe4000f12184a */
[C---:B------:R-:W-:Y:S01]  /*9f00*/  IMAD.WIDE R168, R3.reuse, 0x4, R130 ;  /* 0x0000000403a87825 */ /* 0x040fe200078e0282 */
[----:B------:R-:W4:Y:S01]  /*9f10*/  LDC R84, c[0x0][0x230] ;  /* 0x00008c00ff547b82 */ /* 0x000f220000000800 */
[----:B------:R-:W-:Y:S02]  /*9f20*/  LDGSTS.E [R6+0x3800c], desc[UR10][R166.64], !P6 ;  /* 0x3800c000a6067fae */ /* 0x000fe4000f12184a */
[----:B------:R-:W-:-:S02]  /*9f30*/  IMAD.WIDE R170, R3, 0x4, R132 ;  /* 0x0000000403aa7825 */ /* 0x000fc400078e0284 */
[----:B------:R-:W-:Y:S01]  /*9f40*/  LDGSTS.E [R6+0x3c00c], desc[UR10][R168.64], !P6 ;  /* 0x3c00c000a8067fae */ /* 0x000fe2000f12184a */
[----:B------:R-:W-:Y:S01]  /*9f50*/  ISETP.GE.U32.AND P6, PT, R5, 0x7fffff77, PT ;  /* 0x7fffff770500780c */ /* 0x000fe20003fc6070 */
[C---:B------:R-:W-:Y:S02]  /*9f60*/  IMAD.WIDE R172, R3.reuse, 0x4, R134 ;  /* 0x0000000403ac7825 */ /* 0x040fe400078e0286 */
[----:B------:R-:W-:Y:S02]  /*9f70*/  LDGSTS.E [R7+0x30000], desc[UR10][R170.64], !P5 ;  /* 0x30000000aa077fae */ /* 0x000fe4000e92184a */
[----:B------:R-:W-:Y:S02]  /*9f80*/  IMAD.WIDE R174, R3, 0x4, R136 ;  /* 0x0000000403ae7825 */ /* 0x000fe400078e0288 */
[----:B------:R-:W-:Y:S02]  /*9f90*/  LDGSTS.E [R7+0x34000], desc[UR10][R172.64], !P5 ;  /* 0x34000000ac077fae */ /* 0x000fe4000e92184a */
[----:B------:R-:W-:-:S02]  /*9fa0*/  VIADD R5, R44, 0xffffff95 ;  /* 0xffffff952c057836 */ /* 0x000fc40000000000 */
[C---:B------:R-:W-:Y:S01]  /*9fb0*/  IMAD.WIDE R176, R3.reuse, 0x4, R138 ;  /* 0x0000000403b07825 */ /* 0x040fe200078e028a */
[----:B------:R-:W1:Y:S01]  /*9fc0*/  LDC R44, c[0x0][0x230] ;  /* 0x00008c00ff2c7b82 */ /* 0x000e620000000800 */
[----:B------:R-:W-:Y:S02]  /*9fd0*/  LDGSTS.E [R7+0x38000], desc[UR10][R174.64], !P5 ;  /* 0x38000000ae077fae */ /* 0x000fe4000e92184a */
[C---:B------:R-:W-:Y:S02]  /*9fe0*/  IMAD.WIDE R178, R3.reuse, 0x4, R140 ;  /* 0x0000000403b27825 */ /* 0x040fe400078e028c */
[----:B------:R-:W-:Y:S02]  /*9ff0*/  LDGSTS.E [R7+0x3c000], desc[UR10][R176.64], !P5 ;  /* 0x3c000000b0077fae */ /* 0x000fe4000e92184a */
[----:B------:R-:W-:Y:S01]  /*a000*/  IMAD.WIDE R182, R3, 0x4, R142 ;  /* 0x0000000403b67825 */ /* 0x000fe200078e028e */
[----:B------:R-:W-:Y:S01]  /*a010*/  ISETP.GE.U32.AND P5, PT, R5, 0x7fffff76, PT ;  /* 0x7fffff760500780c */ /* 0x000fe20003fa6070 */
[----:B------:R-:W-:Y:S02]  /*a020*/  LDGSTS.E [R7+0x30004], desc[UR10][R178.64], !P2 ;  /* 0x30004000b2077fae */ /* 0x000fe4000d12184a */
[----:B------:R-:W-:-:S02]  /*a030*/  IMAD.WIDE R184, R3, 0x4, R144 ;  /* 0x0000000403b87825 */ /* 0x000fc400078e0290 */
[----:B------:R-:W-:Y:S02]  /*a040*/  LDGSTS.E [R7+0x34004], desc[UR10][R182.64], !P2 ;  /* 0x34004000b6077fae */ /* 0x000fe4000d12184a */
[----:B------:R-:W-:Y:S02]  /*a050*/  IMAD.WIDE R186, R3, 0x4, R146 ;  /* 0x0000000403ba7825 */ /* 0x000fe400078e0292 */
[----:B------:R-:W-:Y:S02]  /*a060*/  LDGSTS.E [R7+0x38004], desc[UR10][R184.64], !P2 ;  /* 0x38004000b8077fae */ /* 0x000fe4000d12184a */
[----:B------:R-:W-:Y:S02]  /*a070*/  VIADD R5, R42, 0xffffff94 ;  /* 0xffffff942a057836 */ /* 0x000fe40000000000 */
[----:B------:R-:W1:Y:S01]  /*a080*/  LDC R42, c[0x0][0x230] ;  /* 0x00008c00ff2a7b82 */ /* 0x000e620000000800 */
[----:B------:R-:W-:Y:S02]  /*a090*/  LDGSTS.E [R7+0x3c004], desc[UR10][R186.64], !P2 ;  /* 0x3c004000ba077fae */ /* 0x000fe4000d12184a */
[----:B------:R-:W-:-:S02]  /*a0a0*/  ISETP.GE.U32.AND P2, PT, R5, 0x7fffff75, PT ;  /* 0x7fffff750500780c */ /* 0x000fc40003f46070 */
[----:B-1----:R-:W-:Y:S01]  /*a0b0*/  IADD3 R5, R43, -0x6d, RZ ;  /* 0xffffff932b057810 */ /* 0x002fe20007ffe0ff */
[C---:B------:R-:W-:Y:S01]  /*a0c0*/  IMAD.WIDE R194, R3.reuse, 0x4, R154 ;  /* 0x0000000403c27825 */ /* 0x040fe200078e029a */
[----:B------:R-:W-:Y:S01]  /*a0d0*/  LDGSTS.E [R7+0x30008], desc[UR10][R188.64], !P4 ;  /* 0x30008000bc077fae */ /* 0x000fe2000e12184a */
[----:B------:R-:W1:Y:S03]  /*a0e0*/  LDC R43, c[0x0][0x230] ;  /* 0x00008c00ff2b7b82 */ /* 0x000e660000000800 */
[----:B------:R-:W-:Y:S01]  /*a0f0*/  LDGSTS.E [R7+0x34008], desc[UR10][R190.64], !P4 ;  /* 0x34008000be077fae */ /* 0x000fe2000e12184a */
[----:B------:R-:W-:-:S03]  /*a100*/  IMAD.WIDE R246, R3, 0x4, R246 ;  /* 0x0000000403f67825 */ /* 0x000fc600078e02f6 */
[----:B------:R-:W-:Y:S01]  /*a110*/  LDGSTS.E [R7+0x38008], desc[UR10][R192.64], !P4 ;  /* 0x38008000c0077fae */ /* 0x000fe2000e12184a */
[----:B------:R-:W-:-:S03]  /*a120*/  IMAD.WIDE R244, R3, 0x4, R244 ;  /* 0x0000000403f47825 */ /* 0x000fc600078e02f4 */
[----:B------:R-:W-:Y:S01]  /*a130*/  LDGSTS.E [R7+0x3c008], desc[UR10][R194.64], !P4 ;  /* 0x3c008000c2077fae */ /* 0x000fe2000e12184a */
[----:B------:R-:W-:Y:S01]  /*a140*/  ISETP.GE.U32.AND P4, PT, R5, 0x7fffff74, PT ;  /* 0x7fffff740500780c */ /* 0x000fe20003f86070 */
[----:B------:R-:W-:Y:S02]  /*a150*/  VIADD R5, R44, 0xffffff92 ;  /* 0xffffff922c057836 */ /* 0x000fe40000000000 */
[----:B------:R-:W1:Y:S01]  /*a160*/  LDC R44, c[0x0][0x230] ;  /* 0x00008c00ff2c7b82 */ /* 0x000e620000000800 */
[----:B------:R-:W-:Y:S01]  /*a170*/  LDGSTS.E [R7+0x3000c], desc[UR10][R250.64], !P1 ;  /* 0x3000c000fa077fae */ /* 0x000fe2000c92184a */
[----:B------:R-:W-:-:S03]  /*a180*/  IMAD.WIDE R242, R3, 0x4, R242 ;  /* 0x0000000403f27825 */ /* 0x000fc600078e02f2 */
[----:B------:R-:W-:Y:S01]  /*a190*/  LDGSTS.E [R7+0x3400c], desc[UR10][R248.64], !P1 ;  /* 0x3400c000f8077fae */ /* 0x000fe2000c92184a */
[----:B------:R-:W-:-:S03]  /*a1a0*/  IMAD.WIDE R240, R3, 0x4, R240 ;  /* 0x0000000403f07825 */ /* 0x000fc600078e02f0 */
[----:B------:R-:W-:Y:S01]  /*a1b0*/  LDGSTS.E [R7+0x3800c], desc[UR10][R246.64], !P1 ;  /* 0x3800c000f6077fae */ /* 0x000fe2000c92184a */
[----:B------:R-:W-:-:S03]  /*a1c0*/  IMAD.WIDE R238, R3, 0x4, R238 ;  /* 0x0000000403ee7825 */ /* 0x000fc600078e02ee */
[----:B------:R-:W-:Y:S01]  /*a1d0*/  LDGSTS.E [R7+0x3c00c], desc[UR10][R244.64], !P1 ;  /* 0x3c00c000f4077fae */ /* 0x000fe2000c92184a */
[----:B------:R-:W-:Y:S01]  /*a1e0*/  ISETP.GE.U32.AND P1, PT, R5, 0x7fffff73, PT ;  /* 0x7fffff730500780c */ /* 0x000fe20003f26070 */
[C---:B------:R-:W-:Y:S02]  /*a1f0*/  IMAD.WIDE R236, R3.reuse, 0x4, R236 ;  /* 0x0000000403ec7825 */ /* 0x040fe400078e02ec */
[----:B------:R-:W-:Y:S02]  /*a200*/  LDGSTS.E [R10+0x30000], desc[UR10][R242.64], !P0 ;  /* 0x30000000f20a7fae */ /* 0x000fe4000c12184a */
[----:B------:R-:W-:Y:S02]  /*a210*/  VIADD R5, R42, 0xffffff91 ;  /* 0xffffff912a057836 */ /* 0x000fe40000000000 */
[C---:B------:R-:W-:Y:S01]  /*a220*/  IMAD.WIDE R234, R3.reuse, 0x4, R234 ;  /* 0x0000000403ea7825 */ /* 0x040fe200078e02ea */
[----:B------:R-:W-:Y:S03]  /*a230*/  LDGSTS.E [R10+0x34000], desc[UR10][R240.64], !P0 ;  /* 0x34000000f00a7fae */ /* 0x000fe6000c12184a */
[----:B------:R-:W-:Y:S01]  /*a240*/  IMAD.WIDE R180, R3, 0x4, R180 ;  /* 0x0000000403b47825 */ /* 0x000fe200078e02b4 */
[----:B------:R-:W-:Y:S04]  /*a250*/  LDGSTS.E [R10+0x38000], desc[UR10][R238.64], !P0 ;  /* 0x38000000ee0a7fae */ /* 0x000fe8000c12184a */
[----:B------:R-:W-:Y:S01]  /*a260*/  LDGSTS.E [R10+0x3c000], desc[UR10][R236.64], !P0 ;  /* 0x3c000000ec0a7fae */ /* 0x000fe2000c12184a */
[----:B------:R-:W-:Y:S01]  /*a270*/  ISETP.GE.U32.AND P0, PT, R5, 0x7fffff72, PT ;  /* 0x7fffff720500780c */ /* 0x000fe20003f06070 */
[----:B------:R-:W-:Y:S01]  /*a280*/  IMAD.WIDE R154, R3, 0x4, R46 ;  /* 0x00000004039a7825 */ /* 0x000fe200078e022e */
[----:B-1----:R-:W-:Y:S01]  /*a290*/  IADD3 R5, R43, -0x70, RZ ;  /* 0xffffff902b057810 */ /* 0x002fe20007ffe0ff */
[----:B------:R-:W-:Y:S04]  /*a2a0*/  LDGSTS.E [R10+0x30004], desc[UR10][R234.64], !P6 ;  /* 0x30004000ea0a7fae */ /* 0x000fe8000f12184a */
[----:B------:R-:W-:Y:S04]  /*a2b0*/  LDGSTS.E [R10+0x34004], desc[UR10][R180.64], !P6 ;  /* 0x34004000b40a7fae */ /* 0x000fe8000f12184a */
[----:B------:R-:W-:Y:S01]  /*a2c0*/  LDGSTS.E [R10+0x38004], desc[UR10][R158.64], !P6 ;  /* 0x380040009e0a7fae */ /* 0x000fe2000f12184a */
[----:B------:R-:W-:-:S03]  /*a2d0*/  IMAD.WIDE R144, R3, 0x4, R208 ;  /* 0x0000000403907825 */ /* 0x000fc600078e02d0 */
[----:B------:R-:W-:Y:S01]  /*a2e0*/  LDGSTS.E [R10+0x3c004], desc[UR10][R156.64], !P6 ;  /* 0x3c0040009c0a7fae */ /* 0x000fe2000f12184a */
[----:B------:R-:W-:Y:S01]  /*a2f0*/  ISETP.GE.U32.AND P6, PT, R5, 0x7fffff71, PT ;  /* 0x7fffff710500780c */ /* 0x000fe20003fc6070 */
[----:B------:R-:W-:Y:S02]  /*a300*/  VIADD R5, R45, 0xffffff8f ;  /* 0xffffff8f2d057836 */ /* 0x000fe40000000000 */
[----:B------:R-:W-:Y:S01]  /*a310*/  LDGSTS.E [R10+0x30008], desc[UR10][R154.64], !P5 ;  /* 0x300080009a0a7fae */ /* 0x000fe2000e92184a */
[----:B------:R-:W-:-:S03]  /*a320*/  IMAD.WIDE R146, R3, 0x4, R48 ;  /* 0x0000000403927825 */ /* 0x000fc600078e0230 */
[----:B------:R-:W-:Y:S01]  /*a330*/  LDGSTS.E [R10+0x34008], desc[UR10][R152.64], !P5 ;  /* 0x34008000980a7fae */ /* 0x000fe2000e92184a */
[----:B------:R-:W-:-:S03]  /*a340*/  IMAD.WIDE R142, R3, 0x4, R206 ;  /* 0x00000004038e7825 */ /* 0x000fc600078e02ce */
[----:B------:R-:W4:Y:S01]  /*a350*/  LDL.LU.64 R208, [R1+0x100] ;  /* 0x0001000001d07983 */ /* 0x000f220000300a00 */
[----:B------:R-:W-:-:S03]  /*a360*/  IMAD.WIDE R42, R3, 0x4, R50 ;  /* 0x00000004032a7825 */ /* 0x000fc600078e0232 */
[----:B------:R-:W-:Y:S04]  /*a370*/  LDGSTS.E [R10+0x38008], desc[UR10][R150.64], !P5 ;  /* 0x38008000960a7fae */ /* 0x000fe8000e92184a */
[----:B------:R-:W-:Y:S01]  /*a380*/  LDGSTS.E [R10+0x3c008], desc[UR10][R148.64], !P5 ;  /* 0x3c008000940a7fae */ /* 0x000fe2000e92184a */
[----:B------:R-:W-:Y:S01]  /*a390*/  ISETP.GE.U32.AND P5, PT, R5, 0x7fffff70, PT ;  /* 0x7fffff700500780c */ /* 0x000fe20003fa6070 */
[----:B------:R-:W-:Y:S02]  /*a3a0*/  VIADD R5, R44, 0xffffff8e ;  /* 0xffffff8e2c057836 */ /* 0x000fe40000000000 */
[----:B------:R-:W4:Y:S01]  /*a3b0*/  LDL.LU.64 R206, [R1+0xf8] ;  /* 0x0000f80001ce7983 */ /* 0x000f220000300a00 */
[----:B------:R-:W-:-:S03]  /*a3c0*/  IMAD.WIDE R44, R3, 0x4, R204 ;  /* 0x00000004032c7825 */ /* 0x000fc600078e02cc */
[----:B------:R-:W-:Y:S04]  /*a3d0*/  LDGSTS.E [R10+0x3000c], desc[UR10][R146.64], !P2 ;  /* 0x3000c000920a7fae */ /* 0x000fe8000d12184a */
[----:B------:R-:W-:Y:S04]  /*a3e0*/  LDGSTS.E [R10+0x3400c], desc[UR10][R144.64], !P2 ;  /* 0x3400c000900a7fae */ /* 0x000fe8000d12184a */
[----:B------:R-:W4:Y:S04]  /*a3f0*/  LDL.LU.64 R204, [R1+0xf0] ;  /* 0x0000f00001cc7983 */ /* 0x000f280000300a00 */
[----:B------:R-:W-:Y:S04]  /*a400*/  LDGSTS.E [R10+0x3800c], desc[UR10][R142.64], !P2 ;  /* 0x3800c0008e0a7fae */ /* 0x000fe8000d12184a */
[----:B------:R-:W4:Y:S04]  /*a410*/  LDL.LU.64 R22, [R1+0xe8] ;  /* 0x0000e80001167983 */ /* 0x000f280000300a00 */
[----:B------:R-:W-:Y:S01]  /*a420*/  LDGSTS.E [R10+0x3c00c], desc[UR10][R42.64], !P2 ;  /* 0x3c00c0002a0a7fae */ /* 0x000fe2000d12184a */
[----:B------:R-:W-:-:S02]  /*a430*/  ISETP.GE.U32.AND P2, PT, R5, 0x7fffff6f, PT ;  /* 0x7fffff6f0500780c */ /* 0x000fc40003f46070 */
[----:B------:R-:W-:Y:S01]  /*a440*/  IADD3 R5, R52, -0x73, RZ ;  /* 0xffffff8d34057810 */ /* 0x000fe20007ffe0ff */
[----:B------:R-:W-:Y:S01]  /*a450*/  LDGSTS.E [R11+0x30000], desc[UR10][R44.64], !P4 ;  /* 0x300000002c0b7fae */ /* 0x000fe2000e12184a */
[----:B--2---:R-:W-:-:S03]  /*a460*/  IMAD.WIDE R46, R3, 0x4, R202 ;  /* 0x00000004032e7825 */ /* 0x004fc600078e02ca */
[----:B------:R-:W2:Y:S04]  /*a470*/  LDL.LU.64 R202, [R1+0xe0] ;  /* 0x0000e00001ca7983 */ /* 0x000ea80000300a00 */
[----:B------:R-:W-:Y:S01]  /*a480*/  LDGSTS.E [R11+0x34000], desc[UR10][R46.64], !P4 ;  /* 0x340000002e0b7fae */ /* 0x000fe2000e12184a */
[----:B---3--:R-:W-:-:S03]  /*a490*/  IMAD.WIDE R48, R3, 0x4, R200 ;  /* 0x0000000403307825 */ /* 0x008fc600078e02c8 */
[----:B------:R-:W3:Y:S01]  /*a4a0*/  LDL.LU.64 R200, [R1+0xd8] ;  /* 0x0000d80001c87983 */ /* 0x000ee20000300a00 */
[----:B----4-:R-:W-:-:S03]  /*a4b0*/  IMAD.WIDE R50, R3, 0x4, R54 ;  /* 0x0000000403327825 */ /* 0x010fc600078e0236 */
[----:B------:R-:W-:Y:S01]  /*a4c0*/  LDGSTS.E [R11+0x38000], desc[UR10][R48.64], !P4 ;  /* 0x38000000300b7fae */ /* 0x000fe2000e12184a */
[----:B------:R-:W-:-:S03]  /*a4d0*/  IMAD.WIDE R52, R3, 0x4, R198 ;  /* 0x0000000403347825 */ /* 0x000fc600078e02c6 */
[----:B------:R-:W4:Y:S01]  /*a4e0*/  LDL.LU.64 R198, [R1+0xd0] ;  /* 0x0000d00001c67983 */ /* 0x000f220000300a00 */
[----:B------:R-:W-:-:S03]  /*a4f0*/  IMAD.WIDE R54, R3, 0x4, R196 ;  /* 0x0000000403367825 */ /* 0x000fc600078e02c4 */
[----:B------:R-:W4:Y:S04]  /*a500*/  LDL.LU.64 R24, [R1+0xc8] ;  /* 0x0000c80001187983 */ /* 0x000f280000300a00 */
[----:B------:R-:W4:Y:S04]  /*a510*/  LDL.LU.64 R196, [R1+0xc0] ;  /* 0x0000c00001c47983 */ /* 0x000f280000300a00 */
[----:B------:R-:W4:Y:S04]  /*a520*/  LDL.LU.64 R58, [R1+0xb8] ;  /* 0x0000b800013a7983 */ /* 0x000f280000300a00 */
[----:B------:R-:W4:Y:S04]  /*a530*/  LDL.LU.64 R56, [R1+0xb0] ;  /* 0x0000b00001387983 */ /* 0x000f280000300a00 */
[----:B------:R-:W-:Y:S01]  /*a540*/  LDGSTS.E [R11+0x3c000], desc[UR10][R50.64], !P4 ;  /* 0x3c000000320b7fae */ /* 0x000fe2000e12184a */
[----:B------:R-:W-:Y:S01]  /*a550*/  ISETP.GE.U32.AND P4, PT, R5, 0x7fffff6e, PT ;  /* 0x7fffff6e0500780c */ /* 0x000fe20003f86070 */
[----:B------:R-:W-:-:S02]  /*a560*/  VIADD R5, R62, 0xffffff8c ;  /* 0xffffff8c3e057836 */ /* 0x000fc40000000000 */
[----:B------:R-:W-:Y:S04]  /*a570*/  LDGSTS.E [R11+0x30004], desc[UR10][R52.64], !P1 ;  /* 0x30004000340b7fae */ /* 0x000fe8000c92184a */
[----:B------:R-:W-:Y:S01]  /*a580*/  LDGSTS.E [R11+0x34004], desc[UR10][R54.64], !P1 ;  /* 0x34004000360b7fae */ /* 0x000fe2000c92184a */
[----:B------:R-:W-:-:S03]  /*a590*/  IMAD.WIDE R140, R3, 0x4, R208 ;  /* 0x00000004038c7825 */ /* 0x000fc600078e02d0 */
[----:B------:R-:W4:Y:S04]  /*a5a0*/  LDL.LU.64 R208, [R1+0xa8] ;  /* 0x0000a80001d07983 */ /* 0x000f280000300a00 */
[----:B------:R-:W-:Y:S01]  /*a5b0*/  LDGSTS.E [R11+0x38004], desc[UR10][R140.64], !P1 ;  /* 0x380040008c0b7fae */ /* 0x000fe2000c92184a */
[----:B------:R-:W-:-:S03]  /*a5c0*/  IMAD.WIDE R138, R3, 0x4, R206 ;  /* 0x00000004038a7825 */ /* 0x000fc600078e02ce */
[----:B------:R-:W4:Y:S04]  /*a5d0*/  LDL.LU.64 R206, [R1+0xa0] ;  /* 0x0000a00001ce7983 */ /* 0x000f280000300a00 */
[----:B------:R-:W-:Y:S01]  /*a5e0*/  LDGSTS.E [R11+0x3c004], desc[UR10][R138.64], !P1 ;  /* 0x3c0040008a0b7fae */ /* 0x000fe2000c92184a */
[----:B------:R-:W-:Y:S01]  /*a5f0*/  ISETP.GE.U32.AND P1, PT, R5, 0x7fffff6d, PT ;  /* 0x7fffff6d0500780c */ /* 0x000fe20003f26070 */
[----:B------:R-:W-:Y:S02]  /*a600*/  IMAD.WIDE R136, R3, 0x4, R204 ;  /* 0x0000000403887825 */ /* 0x000fe400078e02cc */
[----:B------:R-:W4:Y:S02]  /*a610*/  LDL.LU.64 R204, [R1+0x98] ;  /* 0x0000980001cc7983 */ /* 0x000f240000300a00 */
[----:B------:R-:W-:-:S02]  /*a620*/  VIADD R5, R68, 0xffffff8b ;  /* 0xffffff8b44057836 */ /* 0x000fc40000000000 */
[----:B------:R-:W-:Y:S01]  /*a630*/  LDGSTS.E [R11+0x30008], desc[UR10][R136.64], !P0 ;  /* 0x30008000880b7fae */ /* 0x000fe2000c12184a */
[----:B--2---:R-:W-:-:S03]  /*a640*/  IMAD.WIDE R64, R3, 0x4, R202 ;  /* 0x0000000403407825 */ /* 0x004fc600078e02ca */
[----:B------:R-:W2:Y:S01]  /*a650*/  LDL.LU.64 R202, [R1+0x90] ;  /* 0x0000900001ca7983 */ /* 0x000ea20000300a00 */
[----:B---3--:R-:W-:-:S03]  /*a660*/  IMAD.WIDE R66, R3, 0x4, R200 ;  /* 0x0000000403427825 */ /* 0x008fc600078e02c8 */
[----:B------:R-:W3:Y:S01]  /*a670*/  LDL.LU.64 R200, [R1+0x88] ;  /* 0x0000880001c87983 */ /* 0x000ee20000300a00 */
[----:B----4-:R-:W-:-:S03]  /*a680*/  IMAD.WIDE R68, R3, 0x4, R198 ;  /* 0x0000000403447825 */ /* 0x010fc600078e02c6 */
[----:B------:R-:W4:Y:S01]  /*a690*/  LDL.LU.64 R198, [R1+0x80] ;  /* 0x0000800001c67983 */ /* 0x000f220000300a00 */
[----:B------:R-:W-:-:S03]  /*a6a0*/  IMAD.WIDE R72, R3, 0x4, R196 ;  /* 0x0000000403487825 */ /* 0x000fc600078e02c4 */
[----:B------:R-:W4:Y:S01]  /*a6b0*/  LDL.LU.64 R196, [R1+0x78] ;  /* 0x0000780001c47983 */ /* 0x000f220000300a00 */
[C---:B------:R-:W-:Y:S02]  /*a6c0*/  IMAD.WIDE R62, R3.reuse, 0x4, R22 ;  /* 0x00000004033e7825 */ /* 0x040fe400078e0216 */
[----:B------:R-:W1:Y:S03]  /*a6d0*/  LDC R22, c[0x0][0x230] ;  /* 0x00008c00ff167b82 */ /* 0x000e660000000800 */
[----:B------:R-:W-:Y:S01]  /*a6e0*/  LDGSTS.E [R11+0x34008], desc[UR10][R62.64], !P0 ;  /* 0x340080003e0b7fae */ /* 0x000fe2000c12184a */
[----:B------:R-:W-:-:S03]  /*a6f0*/  IMAD.WIDE R74, R3, 0x4, R58 ;  /* 0x00000004034a7825 */ /* 0x000fc600078e023a */
[----:B------:R-:W-:Y:S01]  /*a700*/  LDGSTS.E [R11+0x38008], desc[UR10][R64.64], !P0 ;  /* 0x38008000400b7fae */ /* 0x000fe2000c12184a */
[----:B------:R-:W-:-:S03]  /*a710*/  IMAD.WIDE R70, R3, 0x4, R24 ;  /* 0x0000000403467825 */ /* 0x000fc600078e0218 */
[----:B------:R-:W-:Y:S01]  /*a720*/  LDGSTS.E [R11+0x3c008], desc[UR10][R66.64], !P0 ;  /* 0x3c008000420b7fae */ /* 0x000fe2000c12184a */
[----:B------:R-:W-:Y:S02]  /*a730*/  ISETP.GE.U32.AND P0, PT, R5, 0x7fffff6c, PT ;  /* 0x7fffff6c0500780c */ /* 0x000fe40003f06070 */
[----:B------:R-:W-:Y:S01]  /*a740*/  IADD3 R5, R76, -0x76, RZ ;  /* 0xffffff8a4c057810 */ /* 0x000fe20007ffe0ff */
[----:B------:R-:W-:Y:S01]  /*a750*/  IMAD.WIDE R76, R3, 0x4, R56 ;  /* 0x00000004034c7825 */ /* 0x000fe200078e0238 */
[----:B------:R-:W4:Y:S04]  /*a760*/  LDL.LU.64 R58, [R1+0x70] ;  /* 0x00007000013a7983 */ /* 0x000f280000300a00 */
[----:B------:R-:W4:Y:S04]  /*a770*/  LDL.LU.64 R56, [R1+0x68] ;  /* 0x0000680001387983 */ /* 0x000f280000300a00 */
[----:B------:R-:W4:Y:S04]  /*a780*/  LDL.LU.64 R24, [R1+0x60] ;  /* 0x0000600001187983 */ /* 0x000f280000300a00 */
[----:B------:R-:W-:Y:S04]  /*a790*/  LDGSTS.E [R11+0x3000c], desc[UR10][R68.64], !P6 ;  /* 0x3000c000440b7fae */ /* 0x000fe8000f12184a */
[----:B------:R-:W-:Y:S04]  /*a7a0*/  LDGSTS.E [R11+0x3400c], desc[UR10][R70.64], !P6 ;  /* 0x3400c000460b7fae */ /* 0x000fe8000f12184a */
[----:B------:R-:W-:Y:S04]  /*a7b0*/  LDGSTS.E [R11+0x3800c], desc[UR10][R72.64], !P6 ;  /* 0x3800c000480b7fae */ /* 0x000fe8000f12184a */
[----:B------:R-:W-:Y:S01]  /*a7c0*/  LDGSTS.E [R11+0x3c00c], desc[UR10][R74.64], !P6 ;  /* 0x3c00c0004a0b7fae */ /* 0x000fe2000f12184a */
[----:B------:R-:W-:Y:S01]  /*a7d0*/  ISETP.GE.U32.AND P6, PT, R5, 0x7fffff6b, PT ;  /* 0x7fffff6b0500780c */ /* 0x000fe20003fc6070 */
[----:B------:R-:W-:-:S02]  /*a7e0*/  VIADD R5, R84, 0xffffff89 ;  /* 0xffffff8954057836 */ /* 0x000fc40000000000 */
[----:B------:R-:W-:Y:S01]  /*a7f0*/  LDGSTS.E [R16+0x30000], desc[UR10][R76.64], !P5 ;  /* 0x300000004c107fae */ /* 0x000fe2000e92184a */
[----:B------:R-:W-:-:S03]  /*a800*/  IMAD.WIDE R78, R3, 0x4, R208 ;  /* 0x00000004034e7825 */ /* 0x000fc600078e02d0 */
[----:B------:R-:W4:Y:S04]  /*a810*/  LDL.LU.64 R208, [R1+0x58] ;  /* 0x0000580001d07983 */ /* 0x000f280000300a00 */
[----:B------:R-:W-:Y:S01]  /*a820*/  LDGSTS.E [R16+0x34000], desc[UR10][R78.64], !P5 ;  /* 0x340000004e107fae */ /* 0x000fe2000e92184a */
[----:B------:R-:W-:-:S03]  /*a830*/  IMAD.WIDE R80, R3, 0x4, R206 ;  /* 0x0000000403507825 */ /* 0x000fc600078e02ce */
[----:B------:R-:W4:Y:S04]  /*a840*/  LDL.LU.64 R206, [R1+0x50] ;  /* 0x0000500001ce7983 */ /* 0x000f280000300a00 */
[----:B------:R-:W-:Y:S01]  /*a850*/  LDGSTS.E [R16+0x38000], desc[UR10][R80.64], !P5 ;  /* 0x3800000050107fae */ /* 0x000fe2000e92184a */
[----:B------:R-:W-:-:S03]  /*a860*/  IMAD.WIDE R82, R3, 0x4, R204 ;  /* 0x0000000403527825 */ /* 0x000fc600078e02cc */
[----:B------:R-:W4:Y:S04]  /*a870*/  LDL.LU.64 R204, [R1+0x48] ;  /* 0x0000480001cc7983 */ /* 0x000f280000300a00 */
[----:B------:R-:W-:Y:S01]  /*a880*/  LDGSTS.E [R16+0x3c000], desc[UR10][R82.64], !P5 ;  /* 0x3c00000052107fae */ /* 0x000fe2000e92184a */
[----:B--2---:R-:W-:-:S03]  /*a890*/  IMAD.WIDE R84, R3, 0x4, R202 ;  /* 0x0000000403547825 */ /* 0x004fc600078e02ca */
[----:B------:R-:W2:Y:S01]  /*a8a0*/  LDL.LU.64 R202, [R1+0x40] ;  /* 0x0000400001ca7983 */ /* 0x000ea20000300a00 */
[----:B---3--:R-:W-:-:S04]  /*a8b0*/  IMAD.WIDE R134, R3, 0x4, R200 ;  /* 0x0000000403867825 */ /* 0x008fc800078e02c8 */
[C---:B----4-:R-:W-:Y:S01]  /*a8c0*/  IMAD.WIDE R132, R3.reuse, 0x4, R198 ;  /* 0x0000000403847825 */ /* 0x050fe200078e02c6 */
[----:B------:R-:W3:Y:S04]  /*a8d0*/  LDL.LU.64 R200, [R1+0x38] ;  /* 0x0000380001c87983 */ /* 0x000ee80000300a00 */
[----:B------:R-:W4:Y:S01]  /*a8e0*/  LDL.LU.64 R198, [R1+0x30] ;  /* 0x0000300001c67983 */ /* 0x000f220000300a00 */
[----:B------:R-:W-:Y:S01]  /*a8f0*/  IMAD.WIDE R130, R3, 0x4, R196 ;  /* 0x0000000403827825 */ /* 0x000fe200078e02c4 */
[----:B------:R-:W-:Y:S02]  /*a900*/  ISETP.GE.U32.AND P5, PT, R5, 0x7fffff6a, PT ;  /* 0x7fffff6a0500780c */ /* 0x000fe40003fa6070 */
[----:B------:R-:W4:Y:S04]  /*a910*/  LDL.LU.64 R196, [R1+0x28] ;  /* 0x0000280001c47983 */ /* 0x000f280000300a00 */
[----:B------:R-:W4:Y:S01]  /*a920*/  LDL.LU.64 R26, [R1+0x20] ;  /* 0x00002000011a7983 */ /* 0x000f220000300a00 */
[----:B-1----:R-:W-:-:S03]  /*a930*/  VIADD R5, R22, 0xffffff88 ;  /* 0xffffff8816057836 */ /* 0x002fc60000000000 */
[----:B------:R-:W4:Y:S04]  /*a940*/  LDL.LU.64 R22, [R1+0x18] ;  /* 0x0000180001167983 */ /* 0x000f280000300a00 */
[----:B------:R-:W-:Y:S04]  /*a950*/  LDGSTS.E [R16+0x30004], desc[UR10][R84.64], !P2 ;  /* 0x3000400054107fae */ /* 0x000fe8000d12184a */
[----:B------:R-:W-:Y:S01]  /*a960*/  LDGSTS.E [R16+0x34004], desc[UR10][R134.64], !P2 ;  /* 0x3400400086107fae */ /* 0x000fe2000d12184a */
[----:B------:R-:W-:-:S03]  /*a970*/  IMAD.WIDE R58, R3, 0x4, R58 ;  /* 0x00000004033a7825 */ /* 0x000fc600078e023a */
[----:B------:R-:W-:Y:S01]  /*a980*/  LDGSTS.E [R16+0x38004], desc[UR10][R132.64], !P2 ;  /* 0x3800400084107fae */ /* 0x000fe2000d12184a */
[----:B------:R-:W-:-:S04]  /*a990*/  IMAD.WIDE R56, R3, 0x4, R56 ;  /* 0x0000000403387825 */ /* 0x000fc800078e0238 */
[C---:B------:R-:W-:Y:S01]  /*a9a0*/  IMAD.WIDE R24, R3.reuse, 0x4, R24 ;  /* 0x0000000403187825 */ /* 0x040fe200078e0218 */
[----:B------:R1:W-:Y:S04]  /*a9b0*/  STL.64 [R1+0x138], R58 ;  /* 0x0001383a01007387 */ /* 0x0003e80000100a00 */
[----:B------:R1:W-:Y:S04]  /*a9c0*/  STL.64 [R1+0x130], R56 ;  /* 0x0001303801007387 */ /* 0x0003e80000100a00 */
[----:B------:R-:W-:Y:S04]  /*a9d0*/  LDGSTS.E [R16+0x3c004], desc[UR10][R130.64], !P2 ;  /* 0x3c00400082107fae */ /* 0x000fe8000d12184a */
[----:B------:R1:W-:Y:S04]  /*a9e0*/  STL.64 [R1+0x128], R24 ;  /* 0x0001281801007387 */ /* 0x0003e80000100a00 */
[----:B------:R-:W-:Y:S04]  /*a9f0*/  LDGSTS.E [R16+0x30008], desc[UR10][R58.64], !P4 ;  /* 0x300080003a107fae */ /* 0x000fe8000e12184a */
[----:B------:R-:W-:Y:S04]  /*aa00*/  LDGSTS.E [R16+0x34008], desc[UR10][R56.64], !P4 ;  /* 0x3400800038107fae */ /* 0x000fe8000e12184a */
[----:B------:R-:W-:Y:S01]  /*aa10*/  LDGSTS.E [R16+0x38008], desc[UR10][R24.64], !P4 ;  /* 0x3800800018107fae */ /* 0x000fe2000e12184a */
[----:B------:R-:W-:-:S05]  /*aa20*/  IMAD.WIDE R208, R3, 0x4, R208 ;  /* 0x0000000403d07825 */ /* 0x000fca00078e02d0 */
[----:B------:R1:W-:Y:S04]  /*aa30*/  STL.64 [R1+0x120], R208 ;  /* 0x000120d001007387 */ /* 0x0003e80000100a00 */
[----:B-1----:R-:W4:Y:S01]  /*aa40*/  LDL.LU.64 R58, [R1+0x10] ;  /* 0x00001000013a7983 */ /* 0x002f220000300a00 */
[----:B------:R-:W-:-:S03]  /*aa50*/  IMAD.WIDE R206, R3, 0x4, R206 ;  /* 0x0000000403ce7825 */ /* 0x000fc600078e02ce */
[----:B------:R-:W4:Y:S04]  /*aa60*/  LDL.LU.64 R56, [R1+0x8] ;  /* 0x0000080001387983 */ /* 0x000f280000300a00 */
[----:B------:R-:W4:Y:S04]  /*aa70*/  LDL.LU.64 R24, [R1] ;  /* 0x0000000001187983 */ /* 0x000f280000300a00 */
[----:B------:R-:W-:Y:S01]  /*aa80*/  LDGSTS.E [R16+0x3c008], desc[UR10][R208.64], !P4 ;  /* 0x3c008000d0107fae */ /* 0x000fe2000e12184a */
[----:B------:R-:W-:-:S03]  /*aa90*/  IMAD.WIDE R204, R3, 0x4, R204 ;  /* 0x0000000403cc7825 */ /* 0x000fc600078e02cc */
[----:B------:R-:W-:Y:S04]  /*aaa0*/  LDGSTS.E [R16+0x3000c], desc[UR10][R206.64], !P1 ;  /* 0x3000c000ce107fae */ /* 0x000fe8000c92184a */
[----:B------:R-:W-:Y:S04]  /*aab0*/  LDGSTS.E [R16+0x3400c], desc[UR10][R204.64], !P1 ;  /* 0x3400c000cc107fae */ /* 0x000fe8000c92184a */
[----:B------:R-:W4:Y:S04]  /*aac0*/  LDL.LU.64 R208, [R1+0xc60] ;  /* 0x000c600001d07983 */ /* 0x000f280000300a00 */
[----:B------:R1:W-:Y:S04]  /*aad0*/  STL.64 [R1+0x118], R206 ;  /* 0x000118ce01007387 */ /* 0x0003e80000100a00 */
[----:B------:R2:W-:Y:S04]  /*aae0*/  STL.64 [R1+0x110], R204 ;  /* 0x000110cc01007387 */ /* 0x0005e80000100a00 */
[----:B-1----:R-:W4:Y:S01]  /*aaf0*/  LDL.LU.64 R206, [R1+0xc58] ;  /* 0x000c580001ce7983 */ /* 0x002f220000300a00 */
[----:B--2---:R-:W-:-:S05]  /*ab00*/  IMAD.WIDE R202, R3, 0x4, R202 ;  /* 0x0000000403ca7825 */ /* 0x004fca00078e02ca */
[----:B------:R1:W-:Y:S04]  /*ab10*/  STL.64 [R1+0x108], R202 ;  /* 0x000108ca01007387 */ /* 0x0003e80000100a00 */
[----:B------:R-:W2:Y:S04]  /*ab20*/  LDL.LU.64 R204, [R1+0xc50] ;  /* 0x000c500001cc7983 */ /* 0x000ea80000300a00 */
[----:B------:R-:W-:Y:S01]  /*ab30*/  LDGSTS.E [R16+0x3800c], desc[UR10][R202.64], !P1 ;  /* 0x3800c000ca107fae */ /* 0x000fe2000c92184a */
[----:B---3--:R-:W-:-:S04]  /*ab40*/  IMAD.WIDE R200, R3, 0x4, R200 ;  /* 0x0000000403c87825 */ /* 0x008fc800078e02c8 */
[C---:B----4-:R-:W-:Y:S01]  /*ab50*/  IMAD.WIDE R198, R3.reuse, 0x4, R198 ;  /* 0x0000000403c67825 */ /* 0x050fe200078e02c6 */
[----:B------:R3:W-:Y:S03]  /*ab60*/  STL.64 [R1+0x100], R200 ;  /* 0x000100c801007387 */ /* 0x0007e60000100a00 */
[C---:B------:R-:W-:Y:S01]  /*ab70*/  IMAD.WIDE R196, R3.reuse, 0x4, R196 ;  /* 0x0000000403c47825 */ /* 0x040fe200078e02c4 */
[----:B-1----:R-:W4:Y:S03]  /*ab80*/  LDL.LU.64 R202, [R1+0xc48] ;  /* 0x000c480001ca7983 */ /* 0x002f260000300a00 */
[----:B------:R-:W-:Y:S01]  /*ab90*/  IMAD.WIDE R26, R3, 0x4, R26 ;  /* 0x00000004031a7825 */ /* 0x000fe200078e021a */
[----:B------:R-:W-:Y:S04]  /*aba0*/  LDGSTS.E [R16+0x3c00c], desc[UR10][R200.64], !P1 ;  /* 0x3c00c000c8107fae */ /* 0x000fe8000c92184a */
[----:B------:R-:W-:Y:S04]  /*abb0*/  LDGSTS.E [R17+0x30000], desc[UR10][R198.64], !P0 ;  /* 0x30000000c6117fae */ /* 0x000fe8000c12184a */
[----:B------:R-:W-:Y:S04]  /*abc0*/  LDGSTS.E [R17+0x34000], desc[UR10][R196.64], !P0 ;  /* 0x34000000c4117fae */ /* 0x000fe8000c12184a */
[----:B---3--:R-:W3:Y:S04]  /*abd0*/  LDL.LU.64 R200, [R1+0xc40] ;  /* 0x000c400001c87983 */ /* 0x008ee80000300a00 */
[----:B------:R1:W-:Y:S04]  /*abe0*/  STL.64 [R1+0xf8], R198 ;  /* 0x0000f8c601007387 */ /* 0x0003e80000100a00 */
[----:B------:R1:W-:Y:S01]  /*abf0*/  STL.64 [R1+0xf0], R196 ;  /* 0x0000f0c401007387 */ /* 0x0003e20000100a00 */
[----:B------:R-:W-:-:S02]  /*ac00*/  ISETP.GE.U32.AND P2, PT, R5, 0x7fffff69, PT ;  /* 0x7fffff690500780c */ /* 0x000fc40003f46070 */
[----:B------:R-:W1:Y:S01]  /*ac10*/  LDC R5, c[0x0][0x230] ;  /* 0x00008c00ff057b82 */ /* 0x000e620000000800 */
[----:B------:R-:W-:Y:S01]  /*ac20*/  IMAD.WIDE R22, R3, 0x4, R22 ;  /* 0x0000000403167825 */ /* 0x000fe200078e0216 */
[----:B------:R-:W-:Y:S04]  /*ac30*/  LDGSTS.E [R17+0x38000], desc[UR10][R26.64], !P0 ;  /* 0x380000001a117fae */ /* 0x000fe8000c12184a */
[----:B-1----:R-:W2:Y:S04]  /*ac40*/  LDL.LU.64 R198, [R1+0xc38] ;  /* 0x000c380001c67983 */ /* 0x002ea80000300a00 */
[----:B------:R-:W-:Y:S04]  /*ac50*/  STL.64 [R1+0xe8], R26 ;  /* 0x0000e81a01007387 */ /* 0x000fe80000100a00 */
[----:B------:R-:W4:Y:S04]  /*ac60*/  LDL.LU.64 R196, [R1+0xc30] ;  /* 0x000c300001c47983 */ /* 0x000f280000300a00 */
[----:B------:R1:W-:Y:S01]  /*ac70*/  LDGSTS.E [R17+0x3c000], desc[UR10][R22.64], !P0 ;  /* 0x3c00000016117fae */ /* 0x0003e2000c12184a */
[----:B------:R-:W-:-:S04]  /*ac80*/  IADD3 R5, R5, -0x79, RZ ;  /* 0xffffff8705057810 */ /* 0x000fc80007ffe0ff */
[----:B------:R-:W-:Y:S02]  /*ac90*/  ISETP.GE.U32.AND P4, PT, R5, 0x7fffff68, PT ;  /* 0x7fffff680500780c */ /* 0x000fe40003f86070 */
[----:B------:R-:W1:Y:S02]  /*aca0*/  LDC R5, c[0x0][0x230] ;  /* 0x00008c00ff057b82 */ /* 0x000e640000000800 */
[----:B-1----:R-:W-:-:S05]  /*acb0*/  VIADD R5, R5, 0xffffff86 ;  /* 0xffffff8605057836 */ /* 0x002fca0000000000 */
[----:B------:R-:W-:Y:S02]  /*acc0*/  ISETP.GE.U32.AND P1, PT, R5, 0x7fffff67, PT ;  /* 0x7fffff670500780c */ /* 0x000fe40003f26070 */
[----:B------:R-:W1:Y:S02]  /*acd0*/  LDC R5, c[0x0][0x230] ;  /* 0x00008c00ff057b82 */ /* 0x000e640000000800 */
[----:B-1----:R-:W-:-:S05]  /*ace0*/  VIADD R5, R5, 0xffffff85 ;  /* 0xffffff8505057836 */ /* 0x002fca0000000000 */
[----:B------:R-:W-:Y:S02]  /*acf0*/  ISETP.GE.U32.AND P0, PT, R5, 0x7fffff66, PT ;  /* 0x7fffff660500780c */ /* 0x000fe40003f06070 */
[----:B------:R-:W1:Y:S01]  /*ad00*/  LDC R5, c[0x0][0x230] ;  /* 0x00008c00ff057b82 */ /* 0x000e620000000800 */
[----:B------:R1:W-:Y:S07]  /*ad10*/  STL.64 [R1+0xe0], R22 ;  /* 0x0000e01601007387 */ /* 0x0003ee0000100a00 */
[----:B-1----:R-:W1:Y:S08]  /*ad20*/  LDC R23, c[0x0][0x230] ;  /* 0x00008c00ff177b82 */ /* 0x002e700000000800 */
[----:B------:R-:W1:Y:S01]  /*ad30*/  LDC R22, c[0x0][0x230] ;  /* 0x00008c00ff167b82 */ /* 0x000e620000000800 */
[----:B------:R-:W-:Y:S01]  /*ad40*/  IADD3 R5, R5, -0x7c, RZ ;  /* 0xffffff8405057810 */ /* 0x000fe20007ffe0ff */
[----:B------:R-:W-:-:S04]  /*ad50*/  IMAD.WIDE R26, R3, 0x4, R24 ;  /* 0x00000004031a7825 */ /* 0x000fc800078e0218 */
[----:B------:R-:W-:-:S04]  /*ad60*/  IMAD.WIDE R58, R3, 0x4, R58 ;  /* 0x00000004033a7825 */ /* 0x000fc800078e023a */
[C---:B------:R-:W-:Y:S01]  /*ad70*/  IMAD.WIDE R56, R3.reuse, 0x4, R56 ;  /* 0x0000000403387825 */ /* 0x040fe200078e0238 */
[----:B------:R2:W-:Y:S04]  /*ad80*/  LDGSTS.E [R17+0x30004], desc[UR10][R58.64], !P6 ;  /* 0x300040003a117fae */ /* 0x0005e8000f12184a */
[----:B------:R3:W-:Y:S04]  /*ad90*/  LDGSTS.E [R17+0x34004], desc[UR10][R56.64], !P6 ;  /* 0x3400400038117fae */ /* 0x0007e8000f12184a */
[----:B------:R1:W-:Y:S04]  /*ada0*/  LDGSTS.E [R17+0x38004], desc[UR10][R26.64], !P6 ;  /* 0x380040001a117fae */ /* 0x0003e8000f12184a */
[----:B------:R2:W-:Y:S04]  /*adb0*/  STL.64 [R1+0xd8], R58 ;  /* 0x0000d83a01007387 */ /* 0x0005e80000100a00 */
[----:B------:R3:W-:Y:S04]  /*adc0*/  STL.64 [R1+0xd0], R56 ;  /* 0x0000d03801007387 */ /* 0x0007e80000100a00 */
[----:B------:R1:W-:Y:S01]  /*add0*/  STL.64 [R1+0xc8], R26 ;  /* 0x0000c81a01007387 */ /* 0x0003e20000100a00 */
[----:B----4-:R-:W-:-:S02]  /*ade0*/  IMAD.WIDE R24, R3, 0x4, R196 ;  /* 0x0000000403187825 */ /* 0x010fc400078e02c4 */
[----:B------:R-:W4:Y:S03]  /*adf0*/  LDC R197, c[0x0][0x230] ;  /* 0x00008c00ffc57b82 */ /* 0x000f260000000800 */
[----:B------:R1:W-:Y:S01]  /*ae00*/  LDGSTS.E [R17+0x3c004], desc[UR10][R24.64], !P6 ;  /* 0x3c00400018117fae */ /* 0x0003e2000f12184a */
[----:B------:R-:W-:Y:S01]  /*ae10*/  ISETP.GE.U32.AND P6, PT, R5, 0x7fffff65, PT ;  /* 0x7fffff650500780c */ /* 0x000fe20003fc6070 */
[----:B--2---:R-:W-:-:S04]  /*ae20*/  IMAD.WIDE R58, R3, 0x4, R198 ;  /* 0x00000004033a7825 */ /* 0x004fc800078e02c6 */
[----:B---3--:R-:W-:Y:S01]  /*ae30*/  IMAD.WIDE R56, R3, 0x4, R200 ;  /* 0x0000000403387825 */ /* 0x008fe200078e02c8 */
[----:B------:R2:W-:Y:S01]  /*ae40*/  STL.64 [R1+0xc0], R24 ;  /* 0x0000c01801007387 */ /* 0x0005e20000100a00 */
[----:B------:R-:W3:Y:S02]  /*ae50*/  LDC R198, c[0x0][0x230] ;  /* 0x00008c00ffc67b82 */ /* 0x000ee40000000800 */
[----:B----4-:R-:W-:Y:S01]  /*ae60*/  VIADD R5, R197, 0xffffff83 ;  /* 0xffffff83c5057836 */ /* 0x010fe20000000000 */
[----:B------:R4:W-:Y:S05]  /*ae70*/  LDGSTS.E [R17+0x30008], desc[UR10][R58.64], !P5 ;  /* 0x300080003a117fae */ /* 0x0009ea000e92184a */
[----:B------:R-:W3:Y:S01]  /*ae80*/  LDC R197, c[0x0][0x230] ;  /* 0x00008c00ffc57b82 */ /* 0x000ee20000000800 */
[C---:B-1----:R-:W-:Y:S01]  /*ae90*/  IMAD.WIDE R26, R3.reuse, 0x4, R202 ;  /* 0x00000004031a7825 */ /* 0x042fe200078e02ca */
[----:B------:R4:W-:Y:S03]  /*aea0*/  STL.64 [R1+0xb8], R58 ;  /* 0x0000b83a01007387 */ /* 0x0009e60000100a00 */
[C---:B--2---:R-:W-:Y:S01]  /*aeb0*/  IMAD.WIDE R24, R3.reuse, 0x4, R204 ;  /* 0x0000000403187825 */ /* 0x044fe200078e02cc */
[----:B------:R1:W-:Y:S04]  /*aec0*/  STL.64 [R1+0xb0], R56 ;  /* 0x0000b03801007387 */ /* 0x0003e80000100a00 */
[----:B------:R1:W-:Y:S01]  /*aed0*/  LDGSTS.E [R17+0x34008], desc[UR10][R56.64], !P5 ;  /* 0x3400800038117fae */ /* 0x0003e2000e92184a */
[----:B----4-:R-:W-:-:S03]  /*aee0*/  IMAD.WIDE R58, R3, 0x4, R206 ;  /* 0x00000004033a7825 */ /* 0x010fc600078e02ce */
[----:B------:R2:W-:Y:S04]  /*aef0*/  STL.64 [R1+0xa8], R26 ;  /* 0x0000a81a01007387 */ /* 0x0005e80000100a00 */
[----:B------:R2:W-:Y:S01]  /*af00*/  LDGSTS.E [R17+0x38008], desc[UR10][R26.64], !P5 ;  /* 0x380080001a117fae */ /* 0x0005e2000e92184a */
[----:B-1----:R-:W-:-:S03]  /*af10*/  IMAD.WIDE R56, R3, 0x4, R208 ;  /* 0x0000000403387825 */ /* 0x002fc600078e02d0 */
[----:B------:R1:W-:Y:S04]  /*af20*/  STL.64 [R1+0xa0], R24 ;  /* 0x0000a01801007387 */ /* 0x0003e80000100a00 */
[----:B------:R1:W-:Y:S01]  /*af30*/  LDGSTS.E [R17+0x3c008], desc[UR10][R24.64], !P5 ;  /* 0x3c00800018117fae */ /* 0x0003e2000e92184a */
[----:B------:R-:W-:Y:S01]  /*af40*/  ISETP.GE.U32.AND P5, PT, R5, 0x7fffff64, PT ;  /* 0x7fffff640500780c */ /* 0x000fe20003fa6070 */
[----:B---3--:R-:W-:Y:S02]  /*af50*/  VIADD R5, R197, 0xffffff82 ;  /* 0xffffff82c5057836 */ /* 0x008fe40000000000 */
[C---:B--2---:R-:W-:Y:S01]  /*af60*/  IMAD.WIDE R26, R3.reuse, 0x4, R210 ;  /* 0x00000004031a7825 */ /* 0x044fe200078e02d2 */
[----:B------:R2:W-:Y:S01]  /*af70*/  STL.64 [R1+0x98], R58 ;  /* 0x0000983a01007387 */ /* 0x0005e20000100a00 */
[----:B------:R-:W3:Y:S03]  /*af80*/  LDC R197, c[0x0][0x230] ;  /* 0x00008c00ffc57b82 */ /* 0x000ee60000000800 */
[----:B------:R2:W-:Y:S01]  /*af90*/  LDGSTS.E [R17+0x3000c], desc[UR10][R58.64], !P2 ;  /* 0x3000c0003a117fae */ /* 0x0005e2000d12184a */
[----:B------:R-:W-:-:S03]  /*afa0*/  IMAD.WIDE R204, R3, 0x4, R218 ;  /* 0x0000000403cc7825 */ /* 0x000fc600078e02da */
[----:B------:R4:W-:Y:S01]  /*afb0*/  STL.64 [R1+0x90], R56 ;  /* 0x0000903801007387 */ /* 0x0009e20000100a00 */
[----:B-1----:R-:W-:-:S03]  /*afc0*/  IMAD.WIDE R24, R3, 0x4, R212 ;  /* 0x0000000403187825 */ /* 0x002fc600078e02d4 */
[----:B------:R4:W-:Y:S01]  /*afd0*/  LDGSTS.E [R17+0x3400c], desc[UR10][R56.64], !P2 ;  /* 0x3400c00038117fae */ /* 0x0009e2000d12184a */
[----:B------:R-:W-:-:S04]  /*afe0*/  IMAD.WIDE R202, R3, 0x4, R220 ;  /* 0x0000000403ca7825 */ /* 0x000fc800078e02dc */
[C---:B--2---:R-:W-:Y:S01]  /*aff0*/  IMAD.WIDE R58, R3.reuse, 0x4, R214 ;  /* 0x00000004033a7825 */ /* 0x044fe200078e02d6 */
[----:B------:R1:W-:Y:S03]  /*b000*/  STL.64 [R1+0x88], R26 ;  /* 0x0000881a01007387 */ /* 0x0003e60000100a00 */
[C---:B------:R-:W-:Y:S01]  /*b010*/  IMAD.WIDE R200, R3.reuse, 0x4, R222 ;  /* 0x0000000403c87825 */ /* 0x040fe200078e02de */
[----:B------:R1:W-:Y:S03]  /*b020*/  LDGSTS.E [R17+0x3800c], desc[UR10][R26.64], !P2 ;  /* 0x3800c0001a117fae */ /* 0x0003e6000d12184a */
[----:B----4-:R-:W-:Y:S01]  /*b030*/  IMAD.WIDE R56, R3, 0x4, R216 ;  /* 0x0000000403387825 */ /* 0x010fe200078e02d8 */
[----:B------:R2:W-:Y:S04]  /*b040*/  STL.64 [R1+0x80], R24 ;  /* 0x0000801801007387 */ /* 0x0005e80000100a00 */
[----:B------:R2:W-:Y:S01]  /*b050*/  LDGSTS.E [R17+0x3c00c], desc[UR10][R24.64], !P2 ;  /* 0x3c00c00018117fae */ /* 0x0005e2000d12184a */
[----:B------:R-:W-:Y:S01]  /*b060*/  ISETP.GE.U32.AND P2, PT, R5, 0x7fffff63, PT ;  /* 0x7fffff630500780c */ /* 0x000fe20003f46070 */
[----:B------:R-:W-:Y:S01]  /*b070*/  VIADD R196, R22, 0xffffff80 ;  /* 0xffffff8016c47836 */ /* 0x000fe20000000000 */
[----:B------:R-:W-:Y:S01]  /*b080*/  IADD3 R5, R23, -0x7f, RZ ;  /* 0xffffff8117057810 */ /* 0x000fe20007ffe0ff */
[----:B------:R-:W-:Y:S01]  /*b090*/  STL.64 [R1+0x78], R58 ;  /* 0x0000783a01007387 */ /* 0x000fe20000100a00 */
[----:B-1----:R-:W-:-:S03]  /*b0a0*/  IMAD.WIDE R26, R3, 0x4, R224 ;  /* 0x00000004031a7825 */ /* 0x002fc600078e02e0 */
[----:B------:R-:W-:Y:S01]  /*b0b0*/  LDGSTS.E [R19+0x30000], desc[UR10][R58.64], !P4 ;  /* 0x300000003a137fae */ /* 0x000fe2000e12184a */
[----:B------:R-:W-:-:S03]  /*b0c0*/  IMAD.WIDE R22, R3, 0x4, R228 ;  /* 0x0000000403167825 */ /* 0x000fc600078e02e4 */
[----:B------:R1:W-:Y:S01]  /*b0d0*/  STL.64 [R1+0x70], R56 ;  /* 0x0000703801007387 */ /* 0x0003e20000100a00 */
[----:B--2---:R-:W-:-:S03]  /*b0e0*/  IMAD.WIDE R24, R3, 0x4, R226 ;  /* 0x0000000403187825 */ /* 0x004fc600078e02e2 */
[----:B------:R-:W-:Y:S04]  /*b0f0*/  LDGSTS.E [R19+0x34000], desc[UR10][R204.64], !P4 ;  /* 0x34000000cc137fae */ /* 0x000fe8000e12184a */
[----:B------:R-:W-:Y:S04]  /*b100*/  STL.64 [R1+0x60], R204 ;  /* 0x000060cc01007387 */ /* 0x000fe80000100a00 */
[----:B------:R-:W-:Y:S04]  /*b110*/  LDGSTS.E [R19+0x38000], desc[UR10][R202.64], !P4 ;  /* 0x38000000ca137fae */ /* 0x000fe8000e12184a */
[----:B------:R-:W-:Y:S04]  /*b120*/  STL.64 [R1+0x58], R202 ;  /* 0x000058ca01007387 */ /* 0x000fe80000100a00 */
[----:B------:R-:W-:Y:S04]  /*b130*/  LDGSTS.E [R19+0x3c000], desc[UR10][R200.64], !P4 ;  /* 0x3c000000c8137fae */ /* 0x000fe8000e12184a */
[----:B------:R-:W-:Y:S04]  /*b140*/  STL.64 [R1+0x50], R200 ;  /* 0x000050c801007387 */ /* 0x000fe80000100a00 */
[----:B------:R1:W-:Y:S04]  /*b150*/  LDGSTS.E [R19+0x30004], desc[UR10][R56.64], !P1 ;  /* 0x3000400038137fae */ /* 0x0003e8000c92184a */
        /* <DEDUP_REMOVED lines=9> */
[----:B------:R-:W-:Y:S04]  /*b1f0*/  STL.64 [R1+0x30], R56 ;  /* 0x0000303801007387 */ /* 0x000fe80000100a00 */
[----:B------:R-:W-:Y:S01]  /*b200*/  LDGSTS.E [R19+0x30008], desc[UR10][R56.64], !P0 ;  /* 0x3000800038137fae */ /* 0x000fe2000c12184a */
[----:B--2---:R-:W-:-:S03]  /*b210*/  IMAD.WIDE R22, R3, 0x4, R108 ;  /* 0x0000000403167825 */ /* 0x004fc600078e026c */
[----:B------:R1:W-:Y:S01]  /*b220*/  STL.64 [R1+0x28], R26 ;  /* 0x0000281a01007387 */ /* 0x0003e20000100a00 */
[----:B------:R-:W2:Y:S03]  /*b230*/  LDC R108, c[0x0][0x230] ;  /* 0x00008c00ff6c7b82 */ /* 0x000ea60000000800 */
[----:B------:R1:W-:Y:S04]  /*b240*/  LDGSTS.E [R19+0x34008], desc[UR10][R26.64], !P0 ;  /* 0x340080001a137fae */ /* 0x0003e8000c12184a */
[----:B------:R4:W-:Y:S04]  /*b250*/  STL.64 [R1+0x20], R24 ;  /* 0x0000201801007387 */ /* 0x0009e80000100a00 */
[----:B------:R4:W-:Y:S01]  /*b260*/  LDGSTS.E [R19+0x38008], desc[UR10][R24.64], !P0 ;  /* 0x3800800018137fae */ /* 0x0009e2000c12184a */
[----:B-1----:R-:W-:-:S03]  /*b270*/  IMAD.WIDE R26, R3, 0x4, R110 ;  /* 0x00000004031a7825 */ /* 0x002fc600078e026e */
[----:B------:R1:W-:Y:S04]  /*b280*/  STL.64 [R1+0x18], R22 ;  /* 0x0000181601007387 */ /* 0x0003e80000100a00 */
[----:B------:R1:W-:Y:S01]  /*b290*/  LDGSTS.E [R19+0x3c008], desc[UR10][R22.64], !P0 ;  /* 0x3c00800016137fae */ /* 0x0003e2000c12184a */
[----:B----4-:R-:W-:-:S03]  /*b2a0*/  IMAD.WIDE R24, R3, 0x4, R86 ;  /* 0x0000000403187825 */ /* 0x010fc600078e0256 */
[----:B------:R4:W-:Y:S01]  /*b2b0*/  STL.64 [R1+0x10], R26 ;  /* 0x0000101a01007387 */ /* 0x0009e20000100a00 */
[----:B------:R-:W3:Y:S01]  /*b2c0*/  S2R R59, SR_TID.X ;  /* 0x00000000003b7919 */ /* 0x000ee20000002100 */
[----:B------:R-:W-:Y:S01]  /*b2d0*/  ISETP.GE.U32.AND P1, PT, R5, 0x7fffff62, PT ;  /* 0x7fffff620500780c */ /* 0x000fe20003f26070 */
[C---:B------:R-:W-:Y:S01]  /*b2e0*/  IMAD.WIDE R232, R3.reuse, 0x4, R100 ;  /* 0x0000000403e87825 */ /* 0x040fe200078e0264 */
[----:B------:R-:W2:Y:S03]  /*b2f0*/  LDC R87, c[0x0][0x230] ;  /* 0x00008c00ff577b82 */ /* 0x000ea60000000800 */
[C---:B-1----:R-:W-:Y:S01]  /*b300*/  IMAD.WIDE R22, R3.reuse, 0x4, R106 ;  /* 0x0000000403167825 */ /* 0x042fe200078e026a */
[----:B------:R1:W-:Y:S04]  /*b310*/  STL.64 [R1+0x8], R24 ;  /* 0x0000081801007387 */ /* 0x0003e80000100a00 */
[----:B------:R2:W-:Y:S01]  /*b320*/  LDGSTS.E [R19+0x3000c], desc[UR10][R26.64], !P6 ;  /* 0x3000c0001a137fae */ /* 0x0005e2000f12184a */
[C---:B------:R-:W-:Y:S01]  /*b330*/  IMAD.WIDE R230, R3.reuse, 0x4, R90 ;  /* 0x0000000403e67825 */ /* 0x040fe200078e025a */
[----:B------:R-:W2:Y:S02]  /*b340*/  LDC R86, c[0x0][0x230] ;  /* 0x00008c00ff567b82 */ /* 0x000ea40000000800 */
[----:B------:R3:W-:Y:S04]  /*b350*/  STL.64 [R1], R22 ;  /* 0x0000001601007387 */ /* 0x0007e80000100a00 */
[----:B------:R2:W-:Y:S01]  /*b360*/  LDGSTS.E [R19+0x3400c], desc[UR10][R24.64], !P6 ;  /* 0x3400c00018137fae */ /* 0x0005e2000f12184a */
[----:B------:R-:W-:Y:S01]  /*b370*/  IMAD.WIDE R228, R3, 0x4, R102 ;  /* 0x0000000403e47825 */ /* 0x000fe200078e0266 */
[----:B------:R-:W2:Y:S02]  /*b380*/  LDC R90, c[0x0][0x230] ;  /* 0x00008c00ff5a7b82 */ /* 0x000ea40000000800 */
[----:B----4-:R-:W4:Y:S04]  /*b390*/  LDL.LU.64 R26, [R1+0x1d0] ;  /* 0x0001d000011a7983 */ /* 0x010f280000300a00 */
[----:B------:R-:W4:Y:S04]  /*b3a0*/  LDL.LU.64 R106, [R1+0x1c8] ;  /* 0x0001c800016a7983 */ /* 0x000f280000300a00 */
[----:B-1----:R-:W4:Y:S04]  /*b3b0*/  LDL.LU.64 R24, [R1+0x1e0] ;  /* 0x0001e00001187983 */ /* 0x002f280000300a00 */
[----:B------:R-:W4:Y:S01]  /*b3c0*/  LDL.LU.64 R110, [R1+0x1d8] ;  /* 0x0001d800016e7983 */ /* 0x000f220000300a00 */
[----:B---3--:R-:W-:-:S03]  /*b3d0*/  LOP3.LUT R59, R59, 0x1f, RZ, 0xc0, !PT ;  /* 0x0000001f3b3b7812 */ /* 0x008fc600078ec0ff */
[----:B------:R1:W-:Y:S01]  /*b3e0*/  LDGSTS.E [R19+0x3800c], desc[UR10][R22.64], !P6 ;  /* 0x3800c00016137fae */ /* 0x0003e2000f12184a */
[----:B------:R-:W-:-:S03]  /*b3f0*/  ISETP.GE.AND P4, PT, R59, R196, PT ;  /* 0x000000c43b00720c */ /* 0x000fc60003f86270 */
[----:B------:R-:W3:Y:S01]  /*b400*/  LDL.LU.64 R58, [R1+0x1f0] ;  /* 0x0001f000013a7983 */ /* 0x000ee20000300a00 */
[----:B------:R-:W-:Y:S02]  /*b410*/  SEL R5, RZ, 0x4, P4 ;  /* 0x00000004ff057807 */ /* 0x000fe40002000000 */
[----:B------:R-:W-:Y:S01]  /*b420*/  ISETP.GT.AND P4, PT, R9, 0x9f, PT ;  /* 0x0000009f0900780c */ /* 0x000fe20003f84270 */
[----:B------:R-:W3:Y:S03]  /*b430*/  LDL.LU.64 R56, [R1+0x200] ;  /* 0x0002000001387983 */ /* 0x000ee60000300a00 */
[----:B------:R-:W-:Y:S01]  /*b440*/  SEL R5, R5, RZ, P4 ;  /* 0x000000ff05057207 */ /* 0x000fe20002000000 */
[----:B------:R-:W1:Y:S03]  /*b450*/  LDL.LU.64 R22, [R1+0x210] ;  /* 0x0002100001167983 */ /* 0x000e660000300a00 */
[----:B------:R-:W-:Y:S01]  /*b460*/  ISETP.NE.U32.AND P0, PT, R5, RZ, PT ;  /* 0x000000ff0500720c */ /* 0x000fe20003f05070 */
[----:B------:R-:W-:Y:S01]  /*b470*/  VIADD R5, R198, 0xffffff7f ;  /* 0xffffff7fc6057836 */ /* 0x000fe20000000000 */
[----:B------:R-:W3:Y:S01]  /*b480*/  LDL.LU.64 R100, [R1+0x208] ;  /* 0x0002080001647983 */ /* 0x000ee20000300a00 */
[----:B------:R-:W-:-:S03]  /*b490*/  IMAD.WIDE R226, R3, 0x4, R104 ;  /* 0x0000000403e27825 */ /* 0x000fc600078e0268 */
[----:B------:R-:W3:Y:S01]  /*b4a0*/  LDL.LU.64 R112, [R1+0x220] ;  /* 0x0002200001707983 */ /* 0x000ee20000300a00 */
[----:B------:R-:W-:-:S03]  /*b4b0*/  IMAD.WIDE R224, R3, 0x4, R98 ;  /* 0x0000000403e07825 */ /* 0x000fc600078e0262 */
[----:B------:R-:W3:Y:S04]  /*b4c0*/  LDL.LU.64 R102, [R1+0x1f8] ;  /* 0x0001f80001667983 */ /* 0x000ee80000300a00 */
[----:B------:R-:W3:Y:S04]  /*b4d0*/  LDL.LU.64 R104, [R1+0x1e8] ;  /* 0x0001e80001687983 */ /* 0x000ee80000300a00 */
[----:B------:R-:W-:Y:S01]  /*b4e0*/  LDGSTS.E [R19+0x3c00c], desc[UR10][R232.64], !P6 ;  /* 0x3c00c000e8137fae */ /* 0x000fe2000f12184a */
[----:B------:R-:W-:Y:S02]  /*b4f0*/  ISETP.GE.U32.AND P6, PT, R5, 0x7fffff60, PT ;  /* 0x7fffff600500780c */ /* 0x000fe40003fc6070 */
[----:B------:R-:W-:Y:S01]  /*b500*/  IADD3 R5, R197, -0x82, RZ ;  /* 0xffffff7ec5057810 */ /* 0x000fe20007ffe0ff */
[----:B------:R-:W-:Y:S04]  /*b510*/  LDGSTS.E [R20+0x30000], desc[UR10][R230.64], !P5 ;  /* 0x30000000e6147fae */ /* 0x000fe8000e92184a */
[----:B------:R-:W-:Y:S04]  /*b520*/  LDGSTS.E [R20+0x34000], desc[UR10][R228.64], !P5 ;  /* 0x34000000e4147fae */ /* 0x000fe8000e92184a */
[----:B------:R-:W-:Y:S04]  /*b530*/  LDGSTS.E [R20+0x38000], desc[UR10][R226.64], !P5 ;  /* 0x38000000e2147fae */ /* 0x000fe8000e92184a */
[----:B------:R-:W-:Y:S01]  /*b540*/  LDGSTS.E [R20+0x3c000], desc[UR10][R224.64], !P5 ;  /* 0x3c000000e0147fae */ /* 0x000fe2000e92184a */
[----:B------:R-:W-:Y:S01]  /*b550*/  ISETP.GE.U32.AND P5, PT, R5, 0x7fffff5f, PT ;  /* 0x7fffff5f0500780c */ /* 0x000fe20003fa6070 */
[----:B--2---:R-:W-:-:S02]  /*b560*/  VIADD R5, R108, 0xffffff7d ;  /* 0xffffff7d6c057836 */ /* 0x004fc40000000000 */
[----:B------:R-:W2:Y:S01]  /*b570*/  LDL.LU.64 R98, [R1+0x218] ;  /* 0x0002180001627983 */ /* 0x000ea20000300a00 */
[----:B----4-:R-:W-:-:S04]  /*b580*/  IMAD.WIDE R108, R8, 0x4, R106 ;  /* 0x00000004086c7825 */ /* 0x010fc800078e026a */
[----:B------:R-:W-:Y:S02]  /*b590*/  IMAD.WIDE R106, R8, 0x4, R110 ;  /* 0x00000004086a7825 */ /* 0x000fe400078e026e */
[----:B------:R-:W4:Y:S02]  /*b5a0*/  LDL.LU.64 R110, [R1+0x230] ;  /* 0x00023000016e7983 */ /* 0x000f240000300a00 */
[----:B------:R-:W-:Y:S01]  /*b5b0*/  IMAD.WIDE R222, R3, 0x4, R126 ;  /* 0x0000000403de7825 */ /* 0x000fe200078e027e */
[----:B------:R-:W-:-:S03]  /*b5c0*/  ISETP.GE.U32.AND P4, PT, R196, 0x7fffff61, PT ;  /* 0x7fffff61c400780c */ /* 0x000fc60003f86070 */
[C---:B------:R-:W-:Y:S01]  /*b5d0*/  IMAD.WIDE R220, R3.reuse, 0x4, R114 ;  /* 0x0000000403dc7825 */ /* 0x040fe200078e0272 */
[----:B------:R-:W-:Y:S03]  /*b5e0*/  LDGSTS.E [R20+0x30004], desc[UR10][R222.64], !P2 ;  /* 0x30004000de147fae */ /* 0x000fe6000d12184a */
[C---:B------:R-:W-:Y:S01]  /*b5f0*/  IMAD.WIDE R218, R3.reuse, 0x4, R124 ;  /* 0x0000000403da7825 */ /* 0x040fe200078e027c */
[----:B------:R-:W-:Y:S03]  /*b600*/  LDGSTS.E [R20+0x34004], desc[UR10][R220.64], !P2 ;  /* 0x34004000dc147fae */ /* 0x000fe6000d12184a */
[C---:B------:R-:W-:Y:S01]  /*b610*/  IMAD.WIDE R216, R3.reuse, 0x4, R122 ;  /* 0x0000000403d87825 */ /* 0x040fe200078e027a */
[----:B------:R-:W-:Y:S03]  /*b620*/  LDGSTS.E [R20+0x38004], desc[UR10][R218.64], !P2 ;  /* 0x38004000da147fae */ /* 0x000fe6000d12184a */
[----:B------:R-:W-:Y:S01]  /*b630*/  IMAD.WIDE R214, R3, 0x4, R96 ;  /* 0x0000000403d67825 */ /* 0x000fe200078e0260 */
[----:B------:R-:W-:Y:S03]  /*b640*/  LDGSTS.E [R20+0x3c004], desc[UR10][R216.64], !P2 ;  /* 0x3c004000d8147fae */ /* 0x000fe6000d12184a */
[----:B------:R-:W-:Y:S01]  /*b650*/  IMAD.WIDE R26, R8, 0x4, R26 ;  /* 0x00000004081a7825 */ /* 0x000fe200078e021a */
[----:B------:R-:W-:Y:S01]  /*b660*/  ISETP.GE.U32.AND P2, PT, R5, 0x7fffff5e, PT ;  /* 0x7fffff5e0500780c */ /* 0x000fe20003f46070 */
[----:B------:R-:W-:Y:S02]  /*b670*/  LDGSTS.E [R20+0x30008], desc[UR10][R214.64], !P1 ;  /* 0x30008000d6147fae */ /* 0x000fe4000c92184a */
[----:B------:R-:W-:-:S04]  /*b680*/  IMAD.WIDE R212, R3, 0x4, R88 ;  /* 0x0000000403d47825 */ /* 0x000fc800078e0258 */
[C---:B------:R-:W-:Y:S01]  /*b690*/  IMAD.WIDE R210, R3.reuse, 0x4, R92 ;  /* 0x0000000403d27825 */ /* 0x040fe200078e025c */
[----:B------:R-:W-:Y:S03]  /*b6a0*/  STL.64 [R1+0x68], R26 ;  /* 0x0000681a01007387 */ /* 0x000fe60000100a00 */
[----:B------:R-:W-:Y:S01]  /*b6b0*/  IMAD.WIDE R208, R3, 0x4, R116 ;  /* 0x0000000403d07825 */ /* 0x000fe200078e0274 */
[----:B------:R-:W-:Y:S03]  /*b6c0*/  LDGSTS.E [R20+0x34008], desc[UR10][R212.64], !P1 ;  /* 0x34008000d4147fae */ /* 0x000fe6000c92184a */
[----:B------:R-:W-:Y:S01]  /*b6d0*/  VIADD R5, R87, 0xffffff7c ;  /* 0xffffff7c57057836 */ /* 0x000fe20000000000 */
[----:B------:R-:W4:Y:S01]  /*b6e0*/  LDL.LU.64 R96, [R1+0x228] ;  /* 0x0002280001607983 */ /* 0x000f220000300a00 */
[----:B------:R-:W-:Y:S01]  /*b6f0*/  IMAD.WIDE R24, R8, 0x4, R24 ;  /* 0x0000000408187825 */ /* 0x000fe200078e0218 */
[----:B------:R-:W4:Y:S02]  /*b700*/  LDC R87, c[0x0][0x230] ;  /* 0x00008c00ff577b82 */ /* 0x000f240000000800 */
[----:B------:R-:W-:Y:S01]  /*b710*/  LDGSTS.E [R20+0x38008], desc[UR10][R210.64], !P1 ;  /* 0x38008000d2147fae */ /* 0x000fe2000c92184a */
[----:B------:R-:W-:-:S03]  /*b720*/  IMAD.WIDE R206, R3, 0x4, R128 ;  /* 0x0000000403ce7825 */ /* 0x000fc600078e0280 */
[----:B------:R-:W4:Y:S01]  /*b730*/  LDL.LU.64 R124, [R1+0x240] ;  /* 0x00024000017c7983 */ /* 0x000f220000300a00 */
[----:B------:R-:W-:-:S03]  /*b740*/  IMAD.WIDE R196, R3, 0x4, R120 ;  /* 0x0000000403c47825 */ /* 0x000fc600078e0278 */
[----:B------:R-:W-:Y:S01]  /*b750*/  LDGSTS.E [R20+0x3c008], desc[UR10][R208.64], !P1 ;  /* 0x3c008000d0147fae */ /* 0x000fe2000c92184a */
[----:B------:R-:W-:Y:S01]  /*b760*/  IMAD.WIDE R198, R3, 0x4, R118 ;  /* 0x0000000403c67825 */ /* 0x000fe200078e0276 */
[----:B------:R-:W-:Y:S02]  /*b770*/  ISETP.GE.U32.AND P1, PT, R5, 0x7fffff5d, PT ;  /* 0x7fffff5d0500780c */ /* 0x000fe40003f26070 */
[----:B------:R-:W-:Y:S01]  /*b780*/  STL.64 [R1+0x148], R108 ;  /* 0x0001486c01007387 */ /* 0x000fe20000100a00 */
[----:B------:R-:W-:Y:S01]  /*b790*/  IMAD.WIDE R200, R3, 0x4, R94 ;  /* 0x0000000403c87825 */ /* 0x000fe200078e025e */
[----:B------:R-:W-:Y:S02]  /*b7a0*/  IADD3 R5, R86, -0x85, RZ ;  /* 0xffffff7b56057810 */ /* 0x000fe40007ffe0ff */
[----:B------:R-:W-:Y:S01]  /*b7b0*/  STL.64 [R1+0x158], R24 ;  /* 0x0001581801007387 */ /* 0x000fe20000100a00 */
[C---:B---3--:R-:W-:Y:S01]  /*b7c0*/  IMAD.WIDE R58, R8.reuse, 0x4, R58 ;  /* 0x00000004083a7825 */ /* 0x048fe200078e023a */
[----:B------:R-:W3:Y:S02]  /*b7d0*/  LDC R86, c[0x0][0x230] ;  /* 0x00008c00ff567b82 */ /* 0x000ee40000000800 */
[----:B------:R-:W-:Y:S04]  /*b7e0*/  LDGSTS.E [R20+0x3000c], desc[UR10][R206.64], !P4 ;  /* 0x3000c000ce147fae */ /* 0x000fe8000e12184a */
[----:B------:R-:W3:Y:S04]  /*b7f0*/  LDL.LU.64 R94, [R1+0x238] ;  /* 0x00023800015e7983 */ /* 0x000ee80000300a00 */
[----:B------:R-:W-:Y:S04]  /*b800*/  LDGSTS.E [R20+0x3400c], desc[UR10][R196.64], !P4 ;  /* 0x3400c000c4147fae */ /* 0x000fe8000e12184a */
[----:B------:R-:W3:Y:S01]  /*b810*/  LDL.LU.64 R122, [R1+0x250] ;  /* 0x00025000017a7983 */ /* 0x000ee20000300a00 */
[----:B------:R-:W-:-:S03]  /*b820*/  IMAD.WIDE R56, R8, 0x4, R56 ;  /* 0x0000000408387825 */ /* 0x000fc600078e0238 */
[----:B------:R-:W-:Y:S04]  /*b830*/  LDGSTS.E [R20+0x3800c], desc[UR10][R198.64], !P4 ;  /* 0x3800c000c6147fae */ /* 0x000fe8000e12184a */
[----:B------:R-:W3:Y:S01]  /*b840*/  LDL.LU.64 R92, [R1+0x248] ;  /* 0x00024800015c7983 */ /* 0x000ee20000300a00 */
[----:B------:R-:W-:-:S03]  /*b850*/  IMAD.WIDE R104, R8, 0x4, R104 ;  /* 0x0000000408687825 */ /* 0x000fc600078e0268 */
[----:B------:R-:W-:Y:S01]  /*b860*/  LDGSTS.E [R20+0x3c00c], desc[UR10][R200.64], !P4 ;  /* 0x3c00c000c8147fae */ /* 0x000fe2000e12184a */
[----:B------:R-:W-:Y:S01]  /*b870*/  ISETP.GE.U32.AND P4, PT, R5, 0x7fffff5c, PT ;  /* 0x7fffff5c0500780c */ /* 0x000fe20003f86070 */
[----:B------:R-:W-:Y:S02]  /*b880*/  VIADD R5, R90, 0xffffff7a ;  /* 0xffffff7a5a057836 */ /* 0x000fe40000000000 */
[----:B------:R-:W3:Y:S04]  /*b890*/  LDL.LU.64 R120, [R1+0x258] ;  /* 0x0002580001787983 */ /* 0x000ee80000300a00 */
[----:B------:R-:W-:Y:S04]  /*b8a0*/  STL.64 [R1+0x178], R58 ;  /* 0x0001783a01007387 */ /* 0x000fe80000100a00 */
[----:B------:R-:W-:Y:S04]  /*b8b0*/  STL.64 [R1+0x168], R106 ;  /* 0x0001686a01007387 */ /* 0x000fe80000100a00 */
[----:B------:R-:W3:Y:S04]  /*b8c0*/  LDL.LU.64 R90, [R1+0x260] ;  /* 0x00026000015a7983 */ /* 0x000ee80000300a00 */
[----:B------:R-:W3:Y:S01]  /*b8d0*/  LDL.LU.64 R118, [R1+0x278] ;  /* 0x0002780001767983 */ /* 0x000ee20000300a00 */
[----:B------:R-:W-:-:S03]  /*b8e0*/  IMAD.WIDE R204, R8, 0x4, R60 ;  /* 0x0000000408cc7825 */ /* 0x000fc600078e023c */
[----:B------:R-:W3:Y:S01]  /*b8f0*/  LDL.LU.64 R88, [R1+0x270] ;  /* 0x0002700001587983 */ /* 0x000ee20000300a00 */
[----:B-1----:R-:W-:-:S03]  /*b900*/  IMAD.WIDE R22, R8, 0x4, R22 ;  /* 0x0000000408167825 */ /* 0x002fc600078e0216 */
[----:B------:R-:W3:Y:S01]  /*b910*/  LDL.LU.64 R116, [R1+0x290] ;  /* 0x0002900001747983 */ /* 0x000ee20000300a00 */
[----:B------:R-:W-:-:S03]  /*b920*/  IMAD.WIDE R102, R8, 0x4, R102 ;  /* 0x0000000408667825 */ /* 0x000fc600078e0266 */
[----:B------:R-:W-:Y:S01]  /*b930*/  STL.64 [R1+0x198], R56 ;  /* 0x0001983801007387 */ /* 0x000fe20000100a00 */
[----:B------:R-:W-:-:S03]  /*b940*/  IMAD.WIDE R202, R8, 0x4, R28 ;  /* 0x0000000408ca7825 */ /* 0x000fc600078e021c */
[----:B------:R-:W-:Y:S01]  /*b950*/  STL.64 [R1+0x188], R104 ;  /* 0x0001886801007387 */ /* 0x000fe20000100a00 */
[----:B------:R-:W-:-:S03]  /*b960*/  IMAD.WIDE R128, R8, 0x4, R112 ;  /* 0x0000000408807825 */ /* 0x000fc600078e0270 */
[----:B------:R-:W3:Y:S04]  /*b970*/  LDL.LU.64 R60, [R1+0x280] ;  /* 0x00028000013c7983 */ /* 0x000ee80000300a00 */
[----:B------:R-:W3:Y:S04]  /*b980*/  LDL.LU.64 R114, [R1+0x2b0] ;  /* 0x0002b00001727983 */ /* 0x000ee80000300a00 */
[----:B------:R-:W3:Y:S04]  /*b990*/  LDL.LU.64 R28, [R1+0x2a0] ;  /* 0x0002a000011c7983 */ /* 0x000ee80000300a00 */
[----:B------:R-:W3:Y:S04]  /*b9a0*/  LDL.LU.64 R112, [R1+0x2d0] ;  /* 0x0002d00001707983 */ /* 0x000ee80000300a00 */
[----:B------:R-:W-:Y:S04]  /*b9b0*/  STL.64 [R1+0x1b8], R22 ;  /* 0x0001b81601007387 */ /* 0x000fe80000100a00 */
[----:B------:R-:W-:Y:S01]  /*b9c0*/  STL.64 [R1+0x1a8], R102 ;  /* 0x0001a86601007387 */ /* 0x000fe20000100a00 */
[----:B------:R-:W-:-:S03]  /*b9d0*/  IMAD.WIDE R100, R8, 0x4, R100 ;  /* 0x0000000408647825 */ /* 0x000fc600078e0264 */
[----:B------:R-:W0:Y:S01]  /*b9e0*/  LDGDEPBAR ;  /* 0x00000000000079af */ /* 0x000e220000000000 */
[----:B--2---:R-:W-:-:S03]  /*b9f0*/  IMAD.WIDE R98, R8, 0x4, R98 ;  /* 0x0000000408627825 */ /* 0x004fc600078e0262 */
[----:B------:R-:W-:Y:S01]  /*ba00*/  LDGSTS.E [R21+-0x74000], desc[UR10][R202.64], P3 ;  /* 0x8c000000ca157fae */ /* 0x000fe2000992184a */
[----:B------:R-:W-:-:S03]  /*ba10*/  IMAD.WIDE R14, R8, 0x4, R14 ;  /* 0x00000004080e7825 */ /* 0x000fc600078e020e */
[----:B------:R-:W-:Y:S01]  /*ba20*/  LDGSTS.E [R21+-0x73c00], desc[UR10][R26.64], P3 ;  /* 0x8c4000001a157fae */ /* 0x000fe2000992184a */
[----:B------:R-:W-:-:S03]  /*ba30*/  IMAD.WIDE R12, R8, 0x4, R12 ;  /* 0x00000004080c7825 */ /* 0x000fc600078e020c */
[----:B------:R-:W-:Y:S04]  /*ba40*/  LDGSTS.E [R21+-0x73800], desc[UR10][R24.64], P3 ;  /* 0x8c80000018157fae */ /* 0x000fe8000992184a */
[----:B------:R-:W-:Y:S04]  /*ba50*/  LDGSTS.E [R21+-0x73400], desc[UR10][R58.64], P3 ;  /* 0x8cc000003a157fae */ /* 0x000fe8000992184a */
[----:B------:R-:W-:Y:S04]  /*ba60*/  LDGSTS.E [R21+-0x73000], desc[UR10][R56.64], P3 ;  /* 0x8d00000038157fae */ /* 0x000fe8000992184a */
[----:B------:R-:W-:Y:S04]  /*ba70*/  LDGSTS.E [R21+-0x72c00], desc[UR10][R22.64], P3 ;  /* 0x8d40000016157fae */ /* 0x000fe8000992184a */
[----:B------:R-:W-:Y:S01]  /*ba80*/  LDGSTS.E [R21+-0x72800], desc[UR10][R128.64], P3 ;  /* 0x8d80000080157fae */ /* 0x000fe2000992184a */
[----:B----4-:R-:W-:-:S03]  /*ba90*/  IMAD.WIDE R126, R8, 0x4, R110 ;  /* 0x00000004087e7825 */ /* 0x010fc600078e026e */
[----:B------:R-:W2:Y:S04]  /*baa0*/  LDL.LU.64 R110, [R1+0x2f0] ;  /* 0x0002f000016e7983 */ /* 0x000ea80000300a00 */
[----:B------:R-:W-:Y:S04]  /*bab0*/  STL.64 [R1+0x1d8], R128 ;  /* 0x0001d88001007387 */ /* 0x000fe80000100a00 */
[----:B------:R-:W-:Y:S04]  /*bac0*/  STL.64 [R1+0x1c8], R100 ;  /* 0x0001c86401007387 */ /* 0x000fe80000100a00 */
[----:B------:R-:W-:Y:S04]  /*bad0*/  STL.64 [R1+0x1f8], R126 ;  /* 0x0001f87e01007387 */ /* 0x000fe80000100a00 */
[----:B------:R-:W-:Y:S04]  /*bae0*/  STL.64 [R1+0x1e8], R98 ;  /* 0x0001e86201007387 */ /* 0x000fe80000100a00 */
[----:B------:R-:W-:Y:S01]  /*baf0*/  LDGSTS.E [R21+-0x72400], desc[UR10][R126.64], P3 ;  /* 0x8dc000007e157fae */ /* 0x000fe2000992184a */
[----:B------:R-:W-:-:S04]  /*bb00*/  IMAD.WIDE R96, R8, 0x4, R96 ;  /* 0x0000000408607825 */ /* 0x000fc800078e0260 */
[----:B------:R-:W-:-:S05]  /*bb10*/  IMAD.WIDE R124, R8, 0x4, R124 ;  /* 0x00000004087c7825 */ /* 0x000fca00078e027c */
[----:B------:R1:W-:Y:S04]  /*bb20*/  STL.64 [R1+0x218], R124 ;  /* 0x0002187c01007387 */ /* 0x0003e80000100a00 */
[----:B------:R-:W-:Y:S04]  /*bb30*/  STL.64 [R1+0x208], R96 ;  /* 0x0002086001007387 */ /* 0x000fe80000100a00 */
[----:B------:R1:W-:Y:S01]  /*bb40*/  LDGSTS.E [R21+-0x72000], desc[UR10][R124.64], P3 ;  /* 0x8e0000007c157fae */ /* 0x0003e2000992184a */
[----:B---3--:R-:W-:-:S04]  /*bb50*/  IMAD.WIDE R94, R8, 0x4, R94 ;  /* 0x00000004085e7825 */ /* 0x008fc800078e025e */
[----:B------:R-:W-:Y:S01]  /*bb60*/  IMAD.WIDE R250, R3, 0x4, R250 ;  /* 0x0000000403fa7825 */ /* 0x000fe200078e02fa */
[----:B-1----:R-:W1:Y:S03]  /*bb70*/  LDC R124, c[0x0][0x230] ;  /* 0x00008c00ff7c7b82 */ /* 0x002e660000000800 */
[----:B------:R-:W-:-:S05]  /*bb80*/  IMAD.WIDE R122, R8, 0x4, R122 ;  /* 0x00000004087a7825 */ /* 0x000fca00078e027a */
[----:B------:R-:W-:Y:S01]  /*bb90*/  STL.64 [R1+0x238], R122 ;  /* 0x0002387a01007387 */ /* 0x000fe20000100a00 */
[----:B------:R-:W-:-:S03]  /*bba0*/  IMAD.WIDE R92, R8, 0x4, R92 ;  /* 0x00000004085c7825 */ /* 0x000fc600078e025c */
[----:B------:R-:W-:Y:S04]  /*bbb0*/  STL.64 [R1+0x228], R94 ;  /* 0x0002285e01007387 */ /* 0x000fe80000100a00 */
[----:B------:R-:W-:Y:S01]  /*bbc0*/  LDGSTS.E [R21+-0x71c00], desc[UR10][R122.64], P3 ;  /* 0x8e4000007a157fae */ /* 0x000fe2000992184a */
[----:B------:R-:W-:-:S05]  /*bbd0*/  IMAD.WIDE R120, R8, 0x4, R120 ;  /* 0x0000000408787825 */ /* 0x000fca00078e0278 */
[----:B------:R-:W-:Y:S04]  /*bbe0*/  STL.64 [R1+0x258], R120 ;  /* 0x0002587801007387 */ /* 0x000fe80000100a00 */
[----:B------:R-:W-:Y:S01]  /*bbf0*/  STL.64 [R1+0x248], R92 ;  /* 0x0002485c01007387 */ /* 0x000fe20000100a00 */
[----:B------:R-:W-:-:S03]  /*bc00*/  IMAD.WIDE R90, R8, 0x4, R90 ;  /* 0x00000004085a7825 */ /* 0x000fc600078e025a */
[----:B------:R-:W-:Y:S01]  /*bc10*/  LDGSTS.E [R21+-0x71800], desc[UR10][R120.64], P3 ;  /* 0x8e80000078157fae */ /* 0x000fe2000992184a */
[----:B------:R-:W-:-:S04]  /*bc20*/  IMAD.WIDE R118, R8, 0x4, R118 ;  /* 0x0000000408767825 */ /* 0x000fc800078e0276 */
[C---:B------:R-:W-:Y:S01]  /*bc30*/  IMAD.WIDE R88, R8.reuse, 0x4, R88 ;  /* 0x0000000408587825 */ /* 0x040fe200078e0258 */
[----:B------:R-:W-:Y:S03]  /*bc40*/  STL.64 [R1+0x278], R118 ;  /* 0x0002787601007387 */ /* 0x000fe60000100a00 */
[C---:B------:R-:W-:Y:S01]  /*bc50*/  IMAD.WIDE R116, R8.reuse, 0x4, R116 ;  /* 0x0000000408747825 */ /* 0x040fe200078e0274 */
[----:B------:R-:W-:Y:S04]  /*bc60*/  STL.64 [R1+0x268], R90 ;  /* 0x0002685a01007387 */ /* 0x000fe80000100a00 */
[----:B------:R3:W-:Y:S04]  /*bc70*/  STL.64 [R1+0x298], R116 ;  /* 0x0002987401007387 */ /* 0x0007e80000100a00 */
[----:B------:R4:W-:Y:S01]  /*bc80*/  STL.64 [R1+0x288], R88 ;  /* 0x0002885801007387 */ /* 0x0009e20000100a00 */
[----:B------:R-:W-:-:S03]  /*bc90*/  IMAD.WIDE R60, R8, 0x4, R60 ;  /* 0x00000004083c7825 */ /* 0x000fc600078e023c */
[----:B------:R-:W-:Y:S01]  /*bca0*/  LDGSTS.E [R21+-0x71400], desc[UR10][R118.64], P3 ;  /* 0x8ec0000076157fae */ /* 0x000fe2000992184a */
[----:B------:R-:W-:-:S03]  /*bcb0*/  IMAD.WIDE R114, R8, 0x4, R114 ;  /* 0x0000000408727825 */ /* 0x000fc600078e0272 */
[----:B------:R3:W-:Y:S01]  /*bcc0*/  LDGSTS.E [R21+-0x71000], desc[UR10][R116.64], P3 ;  /* 0x8f00000074157fae */ /* 0x0007e2000992184a */
[----:B------:R-:W-:-:S03]  /*bcd0*/  IMAD.WIDE R28, R8, 0x4, R28 ;  /* 0x00000004081c7825 */ /* 0x000fc600078e021c */
[----:B------:R-:W-:Y:S01]  /*bce0*/  STL.64 [R1+0x2b8], R114 ;  /* 0x0002b87201007387 */ /* 0x000fe20000100a00 */
[----:B------:R-:W-:-:S03]  /*bcf0*/  IMAD.WIDE R112, R8, 0x4, R112 ;  /* 0x0000000408707825 */ /* 0x000fc600078e0270 */
[----:B------:R-:W-:Y:S04]  /*bd00*/  STL.64 [R1+0x2a8], R60 ;  /* 0x0002a83c01007387 */ /* 0x000fe80000100a00 */
[----:B------:R-:W-:Y:S01]  /*bd10*/  STL.64 [R1+0x2d8], R112 ;  /* 0x0002d87001007387 */ /* 0x000fe20000100a00 */
[----:B------:R-:W-:Y:S01]  /*bd20*/  IMAD.WIDE R248, R3, 0x4, R248 ;  /* 0x0000000403f87825 */ /* 0x000fe200078e02f8 */
[----:B---3--:R-:W3:Y:S02]  /*bd30*/  LDC R116, c[0x0][0x230] ;  /* 0x00008c00ff747b82 */ /* 0x008ee40000000800 */
[----:B------:R1:W-:Y:S04]  /*bd40*/  STL.64 [R1+0x2c8], R28 ;  /* 0x0002c81c01007387 */ /* 0x0003e80000100a00 */
[----:B------:R-:W-:Y:S04]  /*bd50*/  LDGSTS.E [R21+-0x70c00], desc[UR10][R114.64], P3 ;  /* 0x8f40000072157fae */ /* 0x000fe8000992184a */
[----:B------:R-:W-:Y:S01]  /*bd60*/  LDGSTS.E [R21+-0x70800], desc[UR10][R112.64], P3 ;  /* 0x8f80000070157fae */ /* 0x000fe2000992184a */
[----:B--2---:R-:W-:-:S05]  /*bd70*/  IMAD.WIDE R110, R8, 0x4, R110 ;  /* 0x00000004086e7825 */ /* 0x004fca00078e026e */
[----:B------:R-:W-:Y:S04]  /*bd80*/  STL.64 [R1+0x2f8], R110 ;  /* 0x0002f86e01007387 */ /* 0x000fe80000100a00 */
[----:B------:R-:W-:Y:S04]  /*bd90*/  STL.64 [R1+0x2e8], R14 ;  /* 0x0002e80e01007387 */ /* 0x000fe80000100a00 */
[----:B------:R-:W2:Y:S04]  /*bda0*/  LDL.LU.64 R26, [R1+0xc28] ;  /* 0x000c2800011a7983 */ /* 0x000ea80000300a00 */
[----:B------:R3:W-:Y:S04]  /*bdb0*/  STL.64 [R1+0x300], R12 ;  /* 0x0003000c01007387 */ /* 0x0007e80000100a00 */
[----:B------:R-:W3:Y:S04]  /*bdc0*/  LDL.LU.64 R24, [R1+0xc20] ;  /* 0x000c200001187983 */ /* 0x000ee80000300a00 */
[----:B------:R-:W3:Y:S04]  /*bdd0*/  LDL.LU.64 R58, [R1+0xc18] ;  /* 0x000c1800013a7983 */ /* 0x000ee80000300a00 */
[----:B------:R-:W3:Y:S04]  /*bde0*/  LDL.LU.64 R56, [R1+0xc10] ;  /* 0x000c100001387983 */ /* 0x000ee80000300a00 */
[----:B------:R-:W3:Y:S04]  /*bdf0*/  LDL.LU.64 R22, [R1+0xc08] ;  /* 0x000c080001167983 */ /* 0x000ee80000300a00 */
[----:B------:R-:W-:Y:S04]  /*be00*/  LDGSTS.E [R21+-0x70400], desc[UR10][R110.64], P3 ;  /* 0x8fc000006e157fae */ /* 0x000fe8000992184a */
[----:B------:R-:W-:Y:S04]  /*be10*/  LDGSTS.E [R2+-0x73e00], desc[UR10][R204.64], P3 ;  /* 0x8c200000cc027fae */ /* 0x000fe8000992184a */
[----:B------:R4:W-:Y:S04]  /*be20*/  LDGSTS.E [R2+-0x73a00], desc[UR10][R108.64], P3 ;  /* 0x8c6000006c027fae */ /* 0x0009e8000992184a */
[----:B------:R-:W-:Y:S04]  /*be30*/  LDGSTS.E [R2+-0x73600], desc[UR10][R106.64], P3 ;  /* 0x8ca000006a027fae */ /* 0x000fe8000992184a */
[----:B------:R-:W-:Y:S04]  /*be40*/  LDGSTS.E [R2+-0x73200], desc[UR10][R104.64], P3 ;  /* 0x8ce0000068027fae */ /* 0x000fe8000992184a */
[----:B------:R-:W-:Y:S01]  /*be50*/  LDGSTS.E [R2+-0x72e00], desc[UR10][R102.64], P3 ;  /* 0x8d20000066027fae */ /* 0x000fe2000992184a */
[C---:B------:R-:W-:Y:S01]  /*be60*/  IMAD.WIDE R246, R3.reuse, 0x4, R246 ;  /* 0x0000000403f67825 */ /* 0x040fe200078e02f6 */
[----:B----4-:R-:W4:Y:S02]  /*be70*/  LDC R108, c[0x0][0x230] ;  /* 0x00008c00ff6c7b82 */ /* 0x010f240000000800 */
[----:B------:R1:W-:Y:S04]  /*be80*/  LDGSTS.E [R2+-0x72a00], desc[UR10][R100.64], P3 ;  /* 0x8d60000064027fae */ /* 0x0003e8000992184a */
[----:B------:R-:W-:Y:S04]  /*be90*/  LDGSTS.E [R2+-0x72600], desc[UR10][R98.64], P3 ;  /* 0x8da0000062027fae */ /* 0x000fe8000992184a */
[----:B------:R-:W-:Y:S04]  /*bea0*/  LDGSTS.E [R2+-0x72200], desc[UR10][R96.64], P3 ;  /* 0x8de0000060027fae */ /* 0x000fe8000992184a */
[----:B------:R-:W-:Y:S01]  /*beb0*/  LDGSTS.E [R2+-0x71e00], desc[UR10][R94.64], P3 ;  /* 0x8e2000005e027fae */ /* 0x000fe2000992184a */
[C---:B------:R-:W-:Y:S01]  /*bec0*/  IMAD.WIDE R244, R3.reuse, 0x4, R244 ;  /* 0x0000000403f47825 */ /* 0x040fe200078e02f4 */
[----:B-1----:R-:W1:Y:S02]  /*bed0*/  LDC R100, c[0x0][0x230] ;  /* 0x00008c00ff647b82 */ /* 0x002e640000000800 */
[----:B------:R4:W-:Y:S04]  /*bee0*/  LDGSTS.E [R2+-0x71a00], desc[UR10][R92.64], P3 ;  /* 0x8e6000005c027fae */ /* 0x0009e8000992184a */
[----:B------:R-:W-:Y:S04]  /*bef0*/  LDGSTS.E [R2+-0x71600], desc[UR10][R90.64], P3 ;  /* 0x8ea000005a027fae */ /* 0x000fe8000992184a */
[----:B------:R4:W-:Y:S04]  /*bf00*/  LDGSTS.E [R2+-0x71200], desc[UR10][R88.64], P3 ;  /* 0x8ee0000058027fae */ /* 0x0009e8000992184a */
[----:B------:R-:W-:Y:S01]  /*bf10*/  LDGSTS.E [R2+-0x70e00], desc[UR10][R60.64], P3 ;  /* 0x8f2000003c027fae */ /* 0x000fe2000992184a */
[C---:B------:R-:W-:Y:S01]  /*bf20*/  IMAD.WIDE R242, R3.reuse, 0x4, R242 ;  /* 0x0000000403f27825 */ /* 0x040fe200078e02f2 */
[----:B----4-:R-:W4:Y:S02]  /*bf30*/  LDC R92, c[0x0][0x230] ;  /* 0x00008c00ff5c7b82 */ /* 0x010f240000000800 */
[----:B------:R1:W-:Y:S04]  /*bf40*/  LDGSTS.E [R2+-0x70a00], desc[UR10][R28.64], P3 ;  /* 0x8f6000001c027fae */ /* 0x0003e8000992184a */
[----:B------:R-:W-:Y:S01]  /*bf50*/  LDGSTS.E [R2+-0x70600], desc[UR10][R14.64], P3 ;  /* 0x8fa000000e027fae */ /* 0x000fe2000992184a */
[----:B------:R-:W-:Y:S01]  /*bf60*/  IMAD.WIDE R240, R3, 0x4, R240 ;  /* 0x0000000403f07825 */ /* 0x000fe200078e02f0 */
[----:B------:R-:W4:Y:S02]  /*bf70*/  LDC R88, c[0x0][0x230] ;  /* 0x00008c00ff587b82 */ /* 0x000f240000000800 */
[----:B------:R3:W-:Y:S04]  /*bf80*/  LDGSTS.E [R2+-0x70200], desc[UR10][R12.64], P3 ;  /* 0x8fe000000c027fae */ /* 0x0007e8000992184a */
[----:B------:R-:W0:Y:S02]  /*bf90*/  LDGDEPBAR ;  /* 0x00000000000079af */ /* 0x000e240000000000 */
[----:B-1----:R-:W1:Y:S01]  /*bfa0*/  LDC R28, c[0x0][0x230] ;  /* 0x00008c00ff1c7b82 */ /* 0x002e620000000800 */
[----:B------:R-:W-:Y:S01]  /*bfb0*/  ISETP.GE.U32.AND P3, PT, R5, 0x7fffff5b, PT ;  /* 0x7fffff5b0500780c */ /* 0x000fe20003f66070 */
[----:B------:R-:W-:-:S02]  /*bfc0*/  VIADD R5, R86, 0xffffff79 ;  /* 0xffffff7956057836 */ /* 0x000fc40000000000 */
[----:B------:R-:W-:-:S04]  /*bfd0*/  IMAD.WIDE R238, R3, 0x4, R238 ;  /* 0x0000000403ee7825 */ /* 0x000fc800078e02ee */
[C---:B------:R-:W-:Y:S01]  /*bfe0*/  IMAD.WIDE R236, R3.reuse, 0x4, R236 ;  /* 0x0000000403ec7825 */ /* 0x040fe200078e02ec */
[----:B------:R-:W4:Y:S03]  /*bff0*/  LDC R60, c[0x0][0x230] ;  /* 0x00008c00ff3c7b82 */ /* 0x000f260000000800 */
[----:B------:R-:W-:-:S04]  /*c000*/  IMAD.WIDE R234, R3, 0x4, R234 ;  /* 0x0000000403ea7825 */ /* 0x000fc800078e02ea */
[C---:B------:R-:W-:Y:S01]  /*c010*/  IMAD.WIDE R42, R3.reuse, 0x4, R42 ;  /* 0x00000004032a7825 */ /* 0x040fe200078e022a */
[----:B------:R-:W4:Y:S08]  /*c020*/  LDC R86, c[0x0][0x230] ;  /* 0x00008c00ff567b82 */ /* 0x000f300000000800 */
[----:B------:R-:W-:Y:S01]  /*c030*/  BAR.SYNC.DEFER_BLOCKING 0x0 ;  /* 0x0000000000007b1d */ /* 0x000fe20000010000 */
[----:B--2---:R-:W-:-:S04]  /*c040*/  IMAD.WIDE R26, R3, 0x4, R26 ;  /* 0x00000004031a7825 */ /* 0x004fc800078e021a */
[----:B---3--:R-:W-:-:S04]  /*c050*/  IMAD.WIDE R12, R3, 0x4, R24 ;  /* 0x00000004030c7825 */ /* 0x008fc800078e0218 */
[----:B------:R-:W-:-:S04]  /*c060*/  IMAD.WIDE R14, R3, 0x4, R58 ;  /* 0x00000004030e7825 */ /* 0x000fc800078e023a */
[----:B------:R-:W-:-:S04]  /*c070*/  IMAD.WIDE R56, R3, 0x4, R56 ;  /* 0x0000000403387825 */ /* 0x000fc800078e0238 */
[----:B------:R-:W-:-:S05]  /*c080*/  IMAD.WIDE R22, R3, 0x4, R22 ;  /* 0x0000000403167825 */ /* 0x000fca00078e0216 */
[----:B------:R2:W-:Y:S01]  /*c090*/  STL.64 [R1+0x2f0], R22 ;  /* 0x0002f01601007387 */ /* 0x0005e20000100a00 */
[----:B------:R-:W-:-:S03]  /*c0a0*/  IMAD.WIDE R24, R3, 0x4, R30 ;  /* 0x0000000403187825 */ /* 0x000fc600078e021e */
[----:B------:R-:W-:Y:S01]  /*c0b0*/  @!PT LDS RZ, [RZ] ;  /* 0x00000000fffff984 */ /* 0x000fe20000000800 */
[----:B------:R-:W-:Y:S01]  /*c0c0*/  @!PT LDS RZ, [RZ] ;  /* 0x00000000fffff984 */ /* 0x000fe20000000800 */
[----:B------:R-:W-:Y:S01]  /*c0d0*/  @!PT LDS RZ, [RZ] ;  /* 0x00000000fffff984 */ /* 0x000fe20000000800 */
[----:B------:R2:W-:Y:S04]  /*c0e0*/  LDGSTS.E [R6+0x40000], desc[UR10][R22.64], !P6 ;  /* 0x4000000016067fae */ /* 0x0005e8000f12184a */
[----:B------:R-:W-:Y:S04]  /*c0f0*/  STL.64 [R1+0x2e0], R56 ;  /* 0x0002e03801007387 */ /* 0x000fe80000100a00 */
[----:B------:R-:W-:Y:S04]  /*c100*/  LDGSTS.E [R6+0x44000], desc[UR10][R56.64], !P6 ;  /* 0x4400000038067fae */ /* 0x000fe8000f12184a */
[----:B------:R3:W-:Y:S01]  /*c110*/  STL.64 [R1+0x2d0], R14 ;  /* 0x0002d00e01007387 */ /* 0x0007e20000100a00 */
[----:B------:R-:W-:Y:S01]  /*c120*/  IMAD.WIDE R30, R3, 0x4, R36 ;  /* 0x00000004031e7825 */ /* 0x000fe200078e0224 */
[----:B--2---:R-:W2:Y:S02]  /*c130*/  LDC R23, c[0x0][0x230] ;  /* 0x00008c00ff177b82 */ /* 0x004ea40000000800 */
[----:B------:R3:W-:Y:S04]  /*c140*/  LDGSTS.E [R6+0x48000], desc[UR10][R14.64], !P6 ;  /* 0x480000000e067fae */ /* 0x0007e8000f12184a */
[----:B------:R1:W-:Y:S02]  /*c150*/  STL.64 [R1+0x2c0], R12 ;  /* 0x0002c00c01007387 */ /* 0x0003e40000100a00 */
[----:B------:R-:W4:Y:S02]  /*c160*/  LDC R22, c[0x0][0x230] ;  /* 0x00008c00ff167b82 */ /* 0x000f240000000800 */
[----:B------:R1:W-:Y:S01]  /*c170*/  LDGSTS.E [R6+0x4c000], desc[UR10][R12.64], !P6 ;  /* 0x4c0000000c067fae */ /* 0x0003e2000f12184a */
[----:B------:R-:W-:Y:S01]  /*c180*/  ISETP.GE.U32.AND P6, PT, R5, 0x7fffff5a, PT ;  /* 0x7fffff5a0500780c */ /* 0x000fe20003fc6070 */
[----:B---3--:R-:W-:-:S02]  /*c190*/  IMAD.WIDE R14, R3, 0x4, R32 ;  /* 0x00000004030e7825 */ /* 0x008fc400078e0220 */
[----:B------:R3:W-:Y:S01]  /*c1a0*/  STL.64 [R1+0x2b0], R26 ;  /* 0x0002b01a01007387 */ /* 0x0007e20000100a00 */
[----:B------:R-:W-:Y:S01]  /*c1b0*/  IADD3 R5, R87, -0x88, RZ ;  /* 0xffffff7857057810 */ /* 0x000fe20007ffe0ff */
[----:B------:R-:W4:Y:S02]  /*c1c0*/  LDC R36, c[0x0][0x230] ;  /* 0x00008c00ff247b82 */ /* 0x000f240000000800 */
[----:B------:R3:W-:Y:S01]  /*c1d0*/  LDGSTS.E [R6+0x40004], desc[UR10][R26.64], !P5 ;  /* 0x400040001a067fae */ /* 0x0007e2000e92184a */
[----:B-1----:R-:W-:-:S03]  /*c1e0*/  IMAD.WIDE R12, R3, 0x4, R34 ;  /* 0x00000004030c7825 */ /* 0x002fc600078e0222 */
[----:B------:R1:W-:Y:S02]  /*c1f0*/  LDGSTS.E [R6+0x44004], desc[UR10][R24.64], !P5 ;  /* 0x4400400018067fae */ /* 0x0003e4000e92184a */
[----:B------:R-:W4:Y:S02]  /*c200*/  LDC R56, c[0x0][0x230] ;  /* 0x00008c00ff387b82 */ /* 0x000f240000000800 */
[----:B------:R1:W-:Y:S01]  /*c210*/  STL.64 [R1+0x2a0], R24 ;  /* 0x0002a01801007387 */ /* 0x0003e20000100a00 */
[----:B---3--:R-:W-:-:S03]  /*c220*/  IMAD.WIDE R26, R3, 0x4, R38 ;  /* 0x00000004031a7825 */ /* 0x008fc600078e0226 */
[----:B------:R3:W-:Y:S02]  /*c230*/  LDGSTS.E [R6+0x48004], desc[UR10][R14.64], !P5 ;  /* 0x480040000e067fae */ /* 0x0007e4000e92184a */
[----:B------:R-:W4:Y:S02]  /*c240*/  LDC R57, c[0x0][0x230] ;  /* 0x00008c00ff397b82 */ /* 0x000f240000000800 */
[----:B------:R3:W-:Y:S04]  /*c250*/  STL.64 [R1+0x290], R14 ;  /* 0x0002900e01007387 */ /* 0x0007e80000100a00 */
[----:B------:R2:W-:Y:S01]  /*c260*/  LDGSTS.E [R6+0x4c004], desc[UR10][R12.64], !P5 ;  /* 0x4c0040000c067fae */ /* 0x0005e2000e92184a */
[----:B------:R-:W-:Y:S01]  /*c270*/  ISETP.GE.U32.AND P5, PT, R5, 0x7fffff59, PT ;  /* 0x7fffff590500780c */ /* 0x000fe20003fa6070 */
[----:B------:R-:W-:Y:S01]  /*c280*/  VIADD R5, R28, 0xffffff77 ;  /* 0xffffff771c057836 */ /* 0x000fe20000000000 */
[----:B-1----:R-:W1:Y:S01]  /*c290*/  LDC R24, c[0x0][0x230] ;  /* 0x00008c00ff187b82 */ /* 0x002e620000000800 */
[----:B------:R2:W-:Y:S01]  /*c2a0*/  STL.64 [R1+0x280], R12 ;  /* 0x0002800c01007387 */ /* 0x0005e20000100a00 */
[----:B------:R-:W-:-:S03]  /*c2b0*/  IMAD.WIDE R28, R3, 0x4, R162 ;  /* 0x00000004031c7825 */ /* 0x000fc600078e02a2 */
[----:B------:R-:W-:Y:S01]  /*c2c0*/  STL.64 [R1+0x270], R30 ;  /* 0x0002701e01007387 */ /* 0x000fe20000100a00 */
[C---:B---3--:R-:W-:Y:S02]  /*c2d0*/  IMAD.WIDE R14, R3.reuse, 0x4, R40 ;  /* 0x00000004030e7825 */ /* 0x048fe400078e0228 */
[----:B------:R-:W3:Y:S01]  /*c2e0*/  LDC R87, c[0x0][0x230] ;  /* 0x00008c00ff577b82 */ /* 0x000ee20000000800 */
[----:B------:R-:W-:Y:S01]  /*c2f0*/  LDGSTS.E [R6+0x40008], desc[UR10][R30.64], !P2 ;  /* 0x400080001e067fae */ /* 0x000fe2000d12184a */
[----:B--2---:R-:W-:-:S03]  /*c300*/  IMAD.WIDE R12, R3, 0x4, R160 ;  /* 0x00000004030c7825 */ /* 0x004fc600078e02a0 */
[----:B------:R2:W-:Y:S04]  /*c310*/  STL.64 [R1+0x260], R26 ;  /* 0x0002601a01007387 */ /* 0x0005e80000100a00 */
[----:B------:R2:W-:Y:S04]  /*c320*/  LDGSTS.E [R6+0x44008], desc[UR10][R26.64], !P2 ;  /* 0x440080001a067fae */ /* 0x0005e8000d12184a */
[----:B------:R4:W-:Y:S04]  /*c330*/  STL.64 [R1+0x250], R14 ;  /* 0x0002500e01007387 */ /* 0x0009e80000100a00 */
[----:B------:R4:W-:Y:S01]  /*c340*/  LDGSTS.E [R6+0x48008], desc[UR10][R14.64], !P2 ;  /* 0x480080000e067fae */ /* 0x0009e2000d12184a */
[----:B--2---:R-:W-:-:S03]  /*c350*/  IMAD.WIDE R26, R3, 0x4, R164 ;  /* 0x00000004031a7825 */ /* 0x004fc600078e02a4 */
[----:B------:R2:W-:Y:S04]  /*c360*/  STL.64 [R1+0x240], R12 ;  /* 0x0002400c01007387 */ /* 0x0005e80000100a00 */
[----:B------:R2:W-:Y:S01]  /*c370*/  LDGSTS.E [R6+0x4c008], desc[UR10][R12.64], !P2 ;  /* 0x4c0080000c067fae */ /* 0x0005e2000d12184a */
[----:B----4-:R-:W-:-:S03]  /*c380*/  IMAD.WIDE R14, R3, 0x4, R166 ;  /* 0x00000004030e7825 */ /* 0x010fc600078e02a6 */
        /* <DEDUP_REMOVED lines=31> */
[----:B------:R3:W-:Y:S01]  /*c580*/  STL.64 [R1+0x180], R12 ;  /* 0x0001800c01007387 */ /* 0x0007e20000100a00 */
[----:B--2---:R-:W-:-:S03]  /*c590*/  IMAD.WIDE R26, R3, 0x4, R190 ;  /* 0x00000004031a7825 */ /* 0x004fc600078e02be */
[----:B------:R2:W-:Y:S04]  /*c5a0*/  STL.64 [R1+0x170], R28 ;  /* 0x0001701c01007387 */ /* 0x0005e80000100a00 */
[----:B------:R2:W-:Y:S04]  /*c5b0*/  STL.64 [R1+0x160], R26 ;  /* 0x0001601a01007387 */ /* 0x0005e80000100a00 */
[----:B------:R-:W2:Y:S04]  /*c5c0*/  LDL.LU.64 R114, [R1+0x138] ;  /* 0x0001380001727983 */ /* 0x000ea80000300a00 */
[----:B------:R-:W2:Y:S04]  /*c5d0*/  LDL.LU.64 R110, [R1+0x130] ;  /* 0x00013000016e7983 */ /* 0x000ea80000300a00 */
[----:B------:R-:W2:Y:S01]  /*c5e0*/  LDL.LU.64 R112, [R1+0x128] ;  /* 0x0001280001707983 */ /* 0x000ea20000300a00 */
[----:B------:R-:W-:Y:S01]  /*c5f0*/  ISETP.GE.U32.AND P2, PT, R5, 0x7fffff58, PT ;  /* 0x7fffff580500780c */ /* 0x000fe20003f46070 */
[----:B------:R-:W-:-:S02]  /*c600*/  VIADD R5, R23, 0xffffff76 ;  /* 0xffffff7617057836 */ /* 0x000fc40000000000 */
[----:B------:R-:W2:Y:S01]  /*c610*/  LDC R23, c[0x0][0x230] ;  /* 0x00008c00ff177b82 */ /* 0x000ea20000000800 */
[----:B------:R4:W-:Y:S02]  /*c620*/  LDGSTS.E [R7+0x48004], desc[UR10][R14.64], !P3 ;  /* 0x480040000e077fae */ /* 0x0009e4000d92184a */
[----:B------:R-:W-:Y:S02]  /*c630*/  ISETP.GE.U32.AND P1, PT, R5, 0x7fffff57, PT ;  /* 0x7fffff570500780c */ /* 0x000fe40003f26070 */
[----:B-1----:R-:W-:Y:S01]  /*c640*/  IADD3 R5, R24, -0x8b, RZ ;  /* 0xffffff7518057810 */ /* 0x002fe20007ffe0ff */
[----:B------:R3:W-:Y:S02]  /*c650*/  LDGSTS.E [R7+0x4c004], desc[UR10][R12.64], !P3 ;  /* 0x4c0040000c077fae */ /* 0x0007e4000d92184a */
[----:B------:R-:W1:Y:S01]  /*c660*/  LDC R24, c[0x0][0x230] ;  /* 0x00008c00ff187b82 */ /* 0x000e620000000800 */
[----:B------:R-:W-:Y:S01]  /*c670*/  ISETP.GE.U32.AND P4, PT, R5, 0x7fffff56, PT ;  /* 0x7fffff560500780c */ /* 0x000fe20003f86070 */
[----:B------:R-:W-:Y:S01]  /*c680*/  VIADD R5, R22, 0xffffff74 ;  /* 0xffffff7416057836 */ /* 0x000fe20000000000 */
[----:B------:R2:W-:Y:S01]  /*c690*/  LDGSTS.E [R7+0x40008], desc[UR10][R28.64], !P6 ;  /* 0x400080001c077fae */ /* 0x0005e2000f12184a */
[----:B------:R-:W-:-:S03]  /*c6a0*/  IMAD.WIDE R30, R3, 0x4, R152 ;  /* 0x00000004031e7825 */ /* 0x000fc600078e0298 */
[----:B------:R-:W2:Y:S01]  /*c6b0*/  LDL.LU.64 R98, [R1+0x120] ;  /* 0x0001200001627983 */ /* 0x000ea20000300a00 */
[----:B------:R-:W1:Y:S01]  /*c6c0*/  LDC R22, c[0x0][0x230] ;  /* 0x00008c00ff167b82 */ /* 0x000e620000000800 */
[----:B----4-:R-:W-:Y:S01]  /*c6d0*/  IMAD.WIDE R14, R3, 0x4, R192 ;  /* 0x00000004030e7825 */ /* 0x010fe200078e02c0 */
[----:B------:R-:W-:Y:S01]  /*c6e0*/  ISETP.GE.U32.AND P3, PT, R5, 0x7fffff55, PT ;  /* 0x7fffff550500780c */ /* 0x000fe20003f66070 */
[----:B------:R4:W-:Y:S02]  /*c6f0*/  LDGSTS.E [R7+0x44008], desc[UR10][R26.64], !P6 ;  /* 0x440080001a077fae */ /* 0x0009e4000f12184a */
[----:B---3--:R-:W-:Y:S02]  /*c700*/  IMAD.WIDE R12, R3, 0x4, R194 ;  /* 0x00000004030c7825 */ /* 0x008fe400078e02c2 */
[----:B------:R-:W-:Y:S01]  /*c710*/  LDGSTS.E [R7+0x48008], desc[UR10][R14.64], !P6 ;  /* 0x480080000e077fae */ /* 0x000fe2000f12184a */
[----:B--2---:R-:W2:Y:S01]  /*c720*/  LDC R28, c[0x0][0x230] ;  /* 0x00008c00ff1c7b82 */ /* 0x004ea20000000800 */
[----:B------:R-:W-:-:S02]  /*c730*/  VIADD R5, R23, 0xffffff73 ;  /* 0xffffff7317057836 */ /* 0x000fc40000000000 */
[----:B------:R-:W-:Y:S03]  /*c740*/  LDGSTS.E [R7+0x4c008], desc[UR10][R12.64], !P6 ;  /* 0x4c0080000c077fae */ /* 0x000fe6000f12184a */
[----:B------:R-:W-:Y:S01]  /*c750*/  ISETP.GE.U32.AND P6, PT, R5, 0x7fffff54, PT ;  /* 0x7fffff540500780c */ /* 0x000fe20003fc6070 */
[----:B------:R-:W-:Y:S01]  /*c760*/  LDGSTS.E [R7+0x4000c], desc[UR10][R250.64], !P5 ;  /* 0x4000c000fa077fae */ /* 0x000fe2000e92184a */
[----:B-1----:R-:W-:Y:S01]  /*c770*/  IADD3 R5, R24, -0x8e, RZ ;  /* 0xffffff7218057810 */ /* 0x002fe20007ffe0ff */
[----:B----4-:R-:W-:Y:S01]  /*c780*/  IMAD.WIDE R26, R3, 0x4, R156 ;  /* 0x00000004031a7825 */ /* 0x010fe200078e029c */
[----:B------:R-:W1:Y:S01]  /*c790*/  LDC R194, c[0x0][0x230] ;  /* 0x00008c00ffc27b82 */ /* 0x000e620000000800 */
[----:B------:R-:W-:Y:S04]  /*c7a0*/  LDGSTS.E [R7+0x4400c], desc[UR10][R248.64], !P5 ;  /* 0x4400c000f8077fae */ /* 0x000fe8000e92184a */
[----:B------:R-:W-:Y:S04]  /*c7b0*/  LDGSTS.E [R7+0x4800c], desc[UR10][R246.64], !P5 ;  /* 0x4800c000f6077fae */ /* 0x000fe8000e92184a */
[----:B------:R-:W-:Y:S01]  /*c7c0*/  LDGSTS.E [R7+0x4c00c], desc[UR10][R244.64], !P5 ;  /* 0x4c00c000f4077fae */ /* 0x000fe2000e92184a */
[----:B------:R-:W-:Y:S01]  /*c7d0*/  ISETP.GE.U32.AND P5, PT, R5, 0x7fffff53, PT ;  /* 0x7fffff530500780c */ /* 0x000fe20003fa6070 */
[----:B------:R-:W-:-:S02]  /*c7e0*/  VIADD R5, R22, 0xffffff71 ;  /* 0xffffff7116057836 */ /* 0x000fc40000000000 */
[----:B------:R-:W-:Y:S01]  /*c7f0*/  LDGSTS.E [R10+0x40000], desc[UR10][R242.64], !P2 ;  /* 0x40000000f20a7fae */ /* 0x000fe2000d12184a */
[----:B------:R-:W-:-:S03]  /*c800*/  IMAD.WIDE R22, R3, 0x4, R180 ;  /* 0x0000000403167825 */ /* 0x000fc600078e02b4 */
[----:B------:R3:W-:Y:S01]  /*c810*/  LDGSTS.E [R10+0x44000], desc[UR10][R240.64], !P2 ;  /* 0x44000000f00a7fae */ /* 0x0007e2000d12184a */
[----:B------:R-:W-:-:S03]  /*c820*/  IMAD.WIDE R24, R3, 0x4, R158 ;  /* 0x0000000403187825 */ /* 0x000fc600078e029e */
[----:B------:R-:W-:Y:S04]  /*c830*/  LDGSTS.E [R10+0x48000], desc[UR10][R238.64], !P2 ;  /* 0x48000000ee0a7fae */ /* 0x000fe8000d12184a */
[----:B------:R-:W-:Y:S01]  /*c840*/  LDGSTS.E [R10+0x4c000], desc[UR10][R236.64], !P2 ;  /* 0x4c000000ec0a7fae */ /* 0x000fe2000d12184a */
[----:B------:R-:W-:Y:S01]  /*c850*/  ISETP.GE.U32.AND P2, PT, R5, 0x7fffff52, PT ;  /* 0x7fffff520500780c */ /* 0x000fe20003f46070 */
[----:B--2---:R-:W-:Y:S02]  /*c860*/  VIADD R5, R28, 0xffffff70 ;  /* 0xffffff701c057836 */ /* 0x004fe40000000000 */
[----:B------:R-:W-:Y:S01]  /*c870*/  LDGSTS.E [R10+0x40004], desc[UR10][R234.64], !P1 ;  /* 0x40004000ea0a7fae */ /* 0x000fe2000c92184a */
[----:B------:R-:W-:-:S03]  /*c880*/  IMAD.WIDE R28, R3, 0x4, R154 ;  /* 0x00000004031c7825 */ /* 0x000fc600078e029a */
[----:B------:R2:W-:Y:S01]  /*c890*/  LDGSTS.E [R10+0x44004], desc[UR10][R22.64], !P1 ;  /* 0x44004000160a7fae */ /* 0x0005e2000c92184a */
[----:B------:R-:W-:-:S03]  /*c8a0*/  IMAD.WIDE R32, R3, 0x4, R150 ;  /* 0x0000000403207825 */ /* 0x000fc600078e0296 */
[----:B------:R-:W-:Y:S01]  /*c8b0*/  LDGSTS.E [R10+0x48004], desc[UR10][R24.64], !P1 ;  /* 0x48004000180a7fae */ /* 0x000fe2000c92184a */
[----:B------:R-:W-:-:S03]  /*c8c0*/  IMAD.WIDE R34, R3, 0x4, R148 ;  /* 0x0000000403227825 */ /* 0x000fc600078e0294 */
[----:B------:R-:W-:Y:S01]  /*c8d0*/  LDGSTS.E [R10+0x4c004], desc[UR10][R26.64], !P1 ;  /* 0x4c0040001a0a7fae */ /* 0x000fe2000c92184a */
[----:B------:R-:W-:Y:S02]  /*c8e0*/  ISETP.GE.U32.AND P1, PT, R5, 0x7fffff51, PT ;  /* 0x7fffff510500780c */ /* 0x000fe40003f26070 */
[----:B------:R-:W-:Y:S01]  /*c8f0*/  IADD3 R5, R36, -0x91, RZ ;  /* 0xffffff6f24057810 */ /* 0x000fe20007ffe0ff */
[----:B------:R-:W-:Y:S01]  /*c900*/  LDGSTS.E [R10+0x40008], desc[UR10][R28.64], !P4 ;  /* 0x400080001c0a7fae */ /* 0x000fe2000e12184a */
[----:B------:R-:W-:-:S03]  /*c910*/  IMAD.WIDE R36, R3, 0x4, R146 ;  /* 0x0000000403247825 */ /* 0x000fc600078e0292 */
[----:B------:R-:W-:Y:S01]  /*c920*/  LDGSTS.E [R10+0x44008], desc[UR10][R30.64], !P4 ;  /* 0x440080001e0a7fae */ /* 0x000fe2000e12184a */
[----:B------:R-:W-:-:S03]  /*c930*/  IMAD.WIDE R38, R3, 0x4, R144 ;  /* 0x0000000403267825 */ /* 0x000fc600078e0290 */
[----:B------:R4:W-:Y:S01]  /*c940*/  LDGSTS.E [R10+0x48008], desc[UR10][R32.64], !P4 ;  /* 0x48008000200a7fae */ /* 0x0009e2000e12184a */
        /* <DEDUP_REMOVED lines=12> */
[----:B------:R-:W-:Y:S02]  /*ca10*/  IMAD.WIDE R50, R3, 0x4, R50 ;  /* 0x0000000403327825 */ /* 0x000fe400078e0232 */
[----:B------:R-:W-:Y:S02]  /*ca20*/  LDGSTS.E [R11+0x40000], desc[UR10][R44.64], !P6 ;  /* 0x400000002c0b7fae */ /* 0x000fe4000f12184a */
[----:B------:R-:W-:Y:S02]  /*ca30*/  VIADD R5, R57, 0xffffff6d ;  /* 0xffffff6d39057836 */ /* 0x000fe40000000000 */
[C---:B------:R-:W-:Y:S01]  /*ca40*/  IMAD.WIDE R52, R3.reuse, 0x4, R52 ;  /* 0x0000000403347825 */ /* 0x040fe200078e0234 */
[----:B------:R-:W-:Y:S03]  /*ca50*/  LDGSTS.E [R11+0x44000], desc[UR10][R46.64], !P6 ;  /* 0x440000002e0b7fae */ /* 0x000fe6000f12184a */
[C---:B------:R-:W-:Y:S01]  /*ca60*/  IMAD.WIDE R54, R3.reuse, 0x4, R54 ;  /* 0x0000000403367825 */ /* 0x040fe200078e0236 */
[----:B------:R-:W-:Y:S03]  /*ca70*/  LDGSTS.E [R11+0x48000], desc[UR10][R48.64], !P6 ;  /* 0x48000000300b7fae */ /* 0x000fe6000f12184a */
[----:B------:R-:W-:Y:S01]  /*ca80*/  IMAD.WIDE R56, R3, 0x4, R140 ;  /* 0x0000000403387825 */ /* 0x000fe200078e028c */
[----:B------:R-:W-:Y:S01]  /*ca90*/  LDGSTS.E [R11+0x4c000], desc[UR10][R50.64], !P6 ;  /* 0x4c000000320b7fae */ /* 0x000fe2000f12184a */
[----:B------:R-:W-:Y:S01]  /*caa0*/  ISETP.GE.U32.AND P6, PT, R5, 0x7fffff4e, PT ;  /* 0x7fffff4e0500780c */ /* 0x000fe20003fc6070 */
[----:B------:R-:W1:Y:S01]  /*cab0*/  LDC R140, c[0x0][0x230] ;  /* 0x00008c00ff8c7b82 */ /* 0x000e620000000800 */
[----:B------:R-:W-:Y:S01]  /*cac0*/  IMAD.WIDE R58, R3, 0x4, R138 ;  /* 0x00000004033a7825 */ /* 0x000fe200078e028a */
[----:B------:R-:W4:Y:S01]  /*cad0*/  LDL.LU.64 R126, [R1+0x118] ;  /* 0x00011800017e7983 */ /* 0x000f220000300a00 */
[----:B------:R-:W-:-:S02]  /*cae0*/  IADD3 R5, R60, -0x94, RZ ;  /* 0xffffff6c3c057810 */ /* 0x000fc40007ffe0ff */
[C---:B------:R-:W-:Y:S01]  /*caf0*/  IMAD.WIDE R60, R3.reuse, 0x4, R136 ;  /* 0x00000004033c7825 */ /* 0x040fe200078e0288 */
[----:B------:R-:W4:Y:S02]  /*cb00*/  LDL.LU.64 R102, [R1+0x110] ;  /* 0x0001100001667983 */ /* 0x000f240000300a00 */
[----:B------:R-:W1:Y:S02]  /*cb10*/  LDC R141, c[0x0][0x230] ;  /* 0x00008c00ff8d7b82 */ /* 0x000e640000000800 */
[----:B------:R-:W-:Y:S01]  /*cb20*/  LDGSTS.E [R11+0x40004], desc[UR10][R52.64], !P5 ;  /* 0x40004000340b7fae */ /* 0x000fe2000e92184a */
[----:B------:R-:W-:-:S03]  /*cb30*/  IMAD.WIDE R62, R3, 0x4, R62 ;  /* 0x00000004033e7825 */ /* 0x000fc600078e023e */
[----:B------:R-:W4:Y:S01]  /*cb40*/  LDL.LU.64 R104, [R1+0x108] ;  /* 0x0001080001687983 */ /* 0x000f220000300a00 */
[----:B------:R-:W-:-:S03]  /*cb50*/  IMAD.WIDE R64, R3, 0x4, R64 ;  /* 0x0000000403407825 */ /* 0x000fc600078e0240 */
[----:B------:R-:W-:Y:S01]  /*cb60*/  LDGSTS.E [R11+0x44004], desc[UR10][R54.64], !P5 ;  /* 0x44004000360b7fae */ /* 0x000fe2000e92184a */
[----:B------:R-:W-:-:S03]  /*cb70*/  IMAD.WIDE R66, R3, 0x4, R66 ;  /* 0x0000000403427825 */ /* 0x000fc600078e0242 */
[----:B------:R-:W4:Y:S04]  /*cb80*/  LDL.LU.64 R106, [R1+0x100] ;  /* 0x00010000016a7983 */ /* 0x000f280000300a00 */
[----:B------:R-:W-:Y:S04]  /*cb90*/  LDGSTS.E [R11+0x48004], desc[UR10][R56.64], !P5 ;  /* 0x48004000380b7fae */ /* 0x000fe8000e92184a */
[----:B------:R-:W-:Y:S04]  /*cba0*/  STL.64 [R1+0xb88], R14 ;  /* 0x000b880e01007387 */ /* 0x000fe80000100a00 */
[----:B------:R-:W-:Y:S01]  /*cbb0*/  LDGSTS.E [R11+0x4c004], desc[UR10][R58.64], !P5 ;  /* 0x4c0040003a0b7fae */ /* 0x000fe2000e92184a */
[----:B------:R-:W-:Y:S01]  /*cbc0*/  ISETP.GE.U32.AND P5, PT, R5, 0x7fffff4d, PT ;  /* 0x7fffff4d0500780c */ /* 0x000fe20003fa6070 */
[----:B------:R-:W-:-:S02]  /*cbd0*/  VIADD R5, R87, 0xffffff6b ;  /* 0xffffff6b57057836 */ /* 0x000fc40000000000 */
[----:B------:R-:W-:Y:S01]  /*cbe0*/  STL.64 [R1+0xb90], R12 ;  /* 0x000b900c01007387 */ /* 0x000fe20000100a00 */
[----:B------:R-:W-:-:S03]  /*cbf0*/  IMAD.WIDE R68, R3, 0x4, R68 ;  /* 0x0000000403447825 */ /* 0x000fc600078e0244 */
[----:B------:R-:W-:Y:S01]  /*cc00*/  STL.64 [R1+0xb78], R250 ;  /* 0x000b78fa01007387 */ /* 0x000fe20000100a00 */
[----:B------:R-:W-:-:S03]  /*cc10*/  IMAD.WIDE R70, R3, 0x4, R70 ;  /* 0x0000000403467825 */ /* 0x000fc600078e0246 */
[----:B------:R-:W-:Y:S01]  /*cc20*/  STL.64 [R1+0xb80], R248 ;  /* 0x000b80f801007387 */ /* 0x000fe20000100a00 */
[----:B------:R-:W-:-:S03]  /*cc30*/  IMAD.WIDE R72, R3, 0x4, R72 ;  /* 0x0000000403487825 */ /* 0x000fc600078e0248 */
[----:B------:R-:W-:Y:S01]  /*cc40*/  LDGSTS.E [R11+0x40008], desc[UR10][R60.64], !P2 ;  /* 0x400080003c0b7fae */ /* 0x000fe2000d12184a */
[----:B------:R-:W-:-:S03]  /*cc50*/  IMAD.WIDE R74, R3, 0x4, R74 ;  /* 0x00000004034a7825 */ /* 0x000fc600078e024a */
[----:B------:R-:W-:Y:S04]  /*cc60*/  STL.64 [R1+0xb98], R246 ;  /* 0x000b98f601007387 */ /* 0x000fe80000100a00 */
[----:B------:R-:W-:Y:S04]  /*cc70*/  LDGSTS.E [R11+0x44008], desc[UR10][R62.64], !P2 ;  /* 0x440080003e0b7fae */ /* 0x000fe8000d12184a */
[----:B------:R-:W-:Y:S04]  /*cc80*/  STL.64 [R1+0xbe8], R6 ;  /* 0x000be80601007387 */ /* 0x000fe80000100a00 */
[----:B------:R-:W-:Y:S01]  /*cc90*/  LDGSTS.E [R11+0x48008], desc[UR10][R64.64], !P2 ;  /* 0x48008000400b7fae */ /* 0x000fe2000d12184a */
[----:B------:R-:W-:-:S03]  /*cca0*/  IMAD.WIDE R76, R3, 0x4, R76 ;  /* 0x00000004034c7825 */ /* 0x000fc600078e024c */
[----:B------:R-:W-:Y:S04]  /*ccb0*/  STL.64 [R1+0xba0], R244 ;  /* 0x000ba0f401007387 */ /* 0x000fe80000100a00 */
[----:B------:R-:W-:Y:S01]  /*ccc0*/  LDGSTS.E [R11+0x4c008], desc[UR10][R66.64], !P2 ;  /* 0x4c008000420b7fae */ /* 0x000fe2000d12184a */
[----:B------:R-:W-:Y:S01]  /*ccd0*/  ISETP.GE.U32.AND P2, PT, R5, 0x7fffff4c, PT ;  /* 0x7fffff4c0500780c */ /* 0x000fe20003f46070 */
[----:B------:R-:W-:Y:S02]  /*cce0*/  VIADD R5, R86, 0xffffff6a ;  /* 0xffffff6a56057836 */ /* 0x000fe40000000000 */
[----:B------:R-:W-:Y:S01]  /*ccf0*/  STL.64 [R1+0xba8], R242 ;  /* 0x000ba8f201007387 */ /* 0x000fe20000100a00 */
[----:B------:R-:W-:-:S03]  /*cd00*/  IMAD.WIDE R78, R3, 0x4, R78 ;  /* 0x00000004034e7825 */ /* 0x000fc600078e024e */
[----:B------:R3:W-:Y:S01]  /*cd10*/  STL.64 [R1+0xbb0], R240 ;  /* 0x000bb0f001007387 */ /* 0x0007e20000100a00 */
[----:B------:R-:W-:-:S03]  /*cd20*/  IMAD.WIDE R80, R3, 0x4, R80 ;  /* 0x0000000403507825 */ /* 0x000fc600078e0250 */
[----:B------:R-:W-:Y:S01]  /*cd30*/  STL.64 [R1+0xbb8], R238 ;  /* 0x000bb8ee01007387 */ /* 0x000fe20000100a00 */
[----:B------:R-:W-:-:S03]  /*cd40*/  IMAD.WIDE R82, R3, 0x4, R82 ;  /* 0x0000000403527825 */ /* 0x000fc600078e0252 */
[----:B------:R-:W-:Y:S04]  /*cd50*/  LDGSTS.E [R11+0x4000c], desc[UR10][R68.64], !P1 ;  /* 0x4000c000440b7fae */ /* 0x000fe8000c92184a */
[----:B------:R-:W-:Y:S01]  /*cd60*/  STL.64 [R1+0xbc0], R236 ;  /* 0x000bc0ec01007387 */ /* 0x000fe20000100a00 */
[----:B------:R-:W-:-:S03]  /*cd70*/  IMAD.WIDE R94, R3, 0x4, R110 ;  /* 0x00000004035e7825 */ /* 0x000fc600078e026e */
[----:B------:R-:W-:Y:S01]  /*cd80*/  LDGSTS.E [R11+0x4400c], desc[UR10][R70.64], !P1 ;  /* 0x4400c000460b7fae */ /* 0x000fe2000c92184a */
[----:B---3--:R-:W3:Y:S03]  /*cd90*/  LDC R240, c[0x0][0x230] ;  /* 0x00008c00fff07b82 */ /* 0x008ee60000000800 */
[----:B------:R-:W-:Y:S04]  /*cda0*/  STL.64 [R1+0xbc8], R234 ;  /* 0x000bc8ea01007387 */ /* 0x000fe80000100a00 */
[----:B------:R-:W-:Y:S04]  /*cdb0*/  LDGSTS.E [R11+0x4800c], desc[UR10][R72.64], !P1 ;  /* 0x4800c000480b7fae */ /* 0x000fe8000c92184a */
[----:B------:R2:W-:Y:S04]  /*cdc0*/  STL.64 [R1+0xbd0], R22 ;  /* 0x000bd01601007387 */ /* 0x0005e80000100a00 */
[----:B------:R-:W-:Y:S01]  /*cdd0*/  LDGSTS.E [R11+0x4c00c], desc[UR10][R74.64], !P1 ;  /* 0x4c00c0004a0b7fae */ /* 0x000fe2000c92184a */
[----:B------:R-:W-:-:S02]  /*cde0*/  ISETP.GE.U32.AND P1, PT, R5, 0x7fffff4b, PT ;  /* 0x7fffff4b0500780c */ /* 0x000fc40003f26070 */
[----:B------:R-:W-:Y:S01]  /*cdf0*/  IADD3 R5, R88, -0x97, RZ ;  /* 0xffffff6958057810 */ /* 0x000fe20007ffe0ff */
[----:B------:R-:W-:Y:S04]  /*ce00*/  STL.64 [R1+0xbd8], R24 ;  /* 0x000bd81801007387 */ /* 0x000fe80000100a00 */
[----:B------:R-:W-:Y:S01]  /*ce10*/  STL.64 [R1+0xbe0], R26 ;  /* 0x000be01a01007387 */ /* 0x000fe20000100a00 */
[----:B------:R-:W-:Y:S01]  /*ce20*/  IMAD.WIDE R96, R3, 0x4, R112 ;  /* 0x0000000403607825 */ /* 0x000fe200078e0270 */
[----:B--2---:R-:W2:Y:S02]  /*ce30*/  LDC R22, c[0x0][0x230] ;  /* 0x00008c00ff167b82 */ /* 0x004ea40000000800 */
[----:B------:R-:W-:Y:S04]  /*ce40*/  LDGSTS.E [R16+0x40000], desc[UR10][R76.64], !P4 ;  /* 0x400000004c107fae */ /* 0x000fe8000e12184a */
[----:B------:R-:W-:Y:S04]  /*ce50*/  STL.64 [R1+0xbf0], R28 ;  /* 0x000bf01c01007387 */ /* 0x000fe80000100a00 */
[----:B------:R-:W-:Y:S04]  /*ce60*/  LDGSTS.E [R16+0x44000], desc[UR10][R78.64], !P4 ;  /* 0x440000004e107fae */ /* 0x000fe8000e12184a */
[----:B------:R-:W-:Y:S04]  /*ce70*/  STL.64 [R1+0xbf8], R30 ;  /* 0x000bf81e01007387 */ /* 0x000fe80000100a00 */
[----:B------:R-:W-:Y:S04]  /*ce80*/  LDGSTS.E [R16+0x48000], desc[UR10][R80.64], !P4 ;  /* 0x4800000050107fae */ /* 0x000fe8000e12184a */
[----:B------:R-:W-:Y:S04]  /*ce90*/  STL.64 [R1+0xc00], R32 ;  /* 0x000c002001007387 */ /* 0x000fe80000100a00 */
[----:B------:R-:W-:Y:S01]  /*cea0*/  LDGSTS.E [R16+0x4c000], desc[UR10][R82.64], !P4 ;  /* 0x4c00000052107fae */ /* 0x000fe2000e12184a */
[----:B------:R-:W-:Y:S01]  /*ceb0*/  ISETP.GE.U32.AND P4, PT, R5, 0x7fffff4a, PT ;  /* 0x7fffff4a0500780c */ /* 0x000fe20003f86070 */
[----:B------:R-:W-:-:S02]  /*cec0*/  VIADD R5, R92, 0xffffff68 ;  /* 0xffffff685c057836 */ /* 0x000fc40000000000 */
[----:B------:R-:W3:Y:S01]  /*ced0*/  LDL.LU.64 R162, [R1+0xf8] ;  /* 0x0000f80001a27983 */ /* 0x000ee20000300a00 */
[----:B------:R-:W-:-:S03]  /*cee0*/  IMAD.WIDE R92, R3, 0x4, R114 ;  /* 0x00000004035c7825 */ /* 0x000fc600078e0272 */
[----:B------:R-:W2:Y:S04]  /*cef0*/  LDL.LU.64 R110, [R1+0xf0] ;  /* 0x0000f000016e7983 */ /* 0x000ea80000300a00 */
[----:B------:R-:W2:Y:S04]  /*cf00*/  LDL.LU.64 R112, [R1+0xe8] ;  /* 0x0000e80001707983 */ /* 0x000ea80000300a00 */
[----:B------:R-:W2:Y:S04]  /*cf10*/  LDL.LU.64 R114, [R1+0xe0] ;  /* 0x0000e00001727983 */ /* 0x000ea80000300a00 */
[----:B------:R-:W3:Y:S01]  /*cf20*/  LDL.LU.64 R160, [R1+0xd8] ;  /* 0x0000d80001a07983 */ /* 0x000ee20000300a00 */
[----:B------:R-:W-:-:S03]  /*cf30*/  IMAD.WIDE R84, R3, 0x4, R84 ;  /* 0x0000000403547825 */ /* 0x000fc600078e0254 */
[----:B------:R-:W2:Y:S01]  /*cf40*/  LDL.LU.64 R118, [R1+0xd0] ;  /* 0x0000d00001767983 */ /* 0x000ea20000300a00 */
[----:B------:R-:W-:-:S03]  /*cf50*/  IMAD.WIDE R86, R3, 0x4, R134 ;  /* 0x0000000403567825 */ /* 0x000fc600078e0286 */
[----:B------:R-:W-:Y:S01]  /*cf60*/  LDGSTS.E [R16+0x40004], desc[UR10][R84.64], !P3 ;  /* 0x4000400054107fae */ /* 0x000fe2000d92184a */
[C---:B------:R-:W-:Y:S02]  /*cf70*/  IMAD.WIDE R88, R3.reuse, 0x4, R132 ;  /* 0x0000000403587825 */ /* 0x040fe400078e0284 */
[----:B------:R-:W1:Y:S01]  /*cf80*/  LDC R132, c[0x0][0x230] ;  /* 0x00008c00ff847b82 */ /* 0x000e620000000800 */
[----:B------:R-:W-:Y:S01]  /*cf90*/  LDGSTS.E [R16+0x44004], desc[UR10][R86.64], !P3 ;  /* 0x4400400056107fae */ /* 0x000fe2000d92184a */
[----:B------:R-:W-:-:S03]  /*cfa0*/  IMAD.WIDE R90, R3, 0x4, R130 ;  /* 0x00000004035a7825 */ /* 0x000fc600078e0282 */
[----:B------:R-:W-:Y:S04]  /*cfb0*/  LDGSTS.E [R16+0x48004], desc[UR10][R88.64], !P3 ;  /* 0x4800400058107fae */ /* 0x000fe8000d92184a */
[----:B------:R-:W-:Y:S01]  /*cfc0*/  LDGSTS.E [R16+0x4c004], desc[UR10][R90.64], !P3 ;  /* 0x4c0040005a107fae */ /* 0x000fe2000d92184a */
[----:B------:R-:W-:Y:S01]  /*cfd0*/  ISETP.GE.U32.AND P3, PT, R5, 0x7fffff49, PT ;  /* 0x7fffff490500780c */ /* 0x000fe20003f66070 */
[----:B------:R-:W-:Y:S02]  /*cfe0*/  VIADD R5, R100, 0xffffff67 ;  /* 0xffffff6764057836 */ /* 0x000fe40000000000 */
[----:B------:R-:W2:Y:S04]  /*cff0*/  LDL.LU.64 R120, [R1+0xc8] ;  /* 0x0000c80001787983 */ /* 0x000ea80000300a00 */
[----:B------:R-:W2:Y:S04]  /*d000*/  LDL.LU.64 R122, [R1+0xc0] ;  /* 0x0000c000017a7983 */ /* 0x000ea80000300a00 */
[----:B------:R-:W2:Y:S01]  /*d010*/  LDL.LU.64 R166, [R1+0xb8] ;  /* 0x0000b80001a67983 */ /* 0x000ea20000300a00 */
[----:B------:R-:W-:-:S03]  /*d020*/  IMAD.WIDE R98, R3, 0x4, R98 ;  /* 0x0000000403627825 */ /* 0x000fc600078e0262 */
[----:B------:R-:W-:Y:S04]  /*d030*/  LDGSTS.E [R16+0x40008], desc[UR10][R92.64], !P6 ;  /* 0x400080005c107fae */ /* 0x000fe8000f12184a */
[----:B------:R-:W-:Y:S04]  /*d040*/  LDGSTS.E [R16+0x44008], desc[UR10][R94.64], !P6 ;  /* 0x440080005e107fae */ /* 0x000fe8000f12184a */
[----:B------:R-:W-:Y:S04]  /*d050*/  LDGSTS.E [R16+0x48008], desc[UR10][R96.64], !P6 ;  /* 0x4800800060107fae */ /* 0x000fe8000f12184a */
[----:B------:R-:W-:Y:S01]  /*d060*/  LDGSTS.E [R16+0x4c008], desc[UR10][R98.64], !P6 ;  /* 0x4c00800062107fae */ /* 0x000fe2000f12184a */
[----:B----4-:R-:W-:-:S03]  /*d070*/  IMAD.WIDE R100, R3, 0x4, R126 ;  /* 0x0000000403647825 */ /* 0x010fc600078e027e */
[----:B------:R-:W4:Y:S04]  /*d080*/  LDL.LU.64 R126, [R1+0xb0] ;  /* 0x0000b000017e7983 */ /* 0x000f280000300a00 */
[----:B------:R-:W4:Y:S04]  /*d090*/  LDL.LU.64 R128, [R1+0xa8] ;  /* 0x0000a80001807983 */ /* 0x000f280000300a00 */
[----:B------:R-:W4:Y:S01]  /*d0a0*/  LDL.LU.64 R164, [R1+0xa0] ;  /* 0x0000a00001a47983 */ /* 0x000f220000300a00 */
[----:B------:R-:W-:Y:S01]  /*d0b0*/  IMAD.WIDE R102, R3, 0x4, R102 ;  /* 0x0000000403667825 */ /* 0x000fe200078e0266 */
[----:B------:R-:W-:-:S03]  /*d0c0*/  ISETP.GE.U32.AND P6, PT, R5, 0x7fffff48, PT ;  /* 0x7fffff480500780c */ /* 0x000fc60003fc6070 */
[C---:B------:R-:W-:Y:S01]  /*d0d0*/  IMAD.WIDE R104, R3.reuse, 0x4, R104 ;  /* 0x0000000403687825 */ /* 0x040fe200078e0268 */
[----:B------:R-:W-:Y:S01]  /*d0e0*/  IADD3 R5, R108, -0x9a, RZ ;  /* 0xffffff666c057810 */ /* 0x000fe20007ffe0ff */
[----:B------:R-:W-:Y:S02]  /*d0f0*/  LDGSTS.E [R16+0x4000c], desc[UR10][R100.64], !P5 ;  /* 0x4000c00064107fae */ /* 0x000fe4000e92184a */
[----:B------:R-:W-:Y:S02]  /*d100*/  IMAD.WIDE R106, R3, 0x4, R106 ;  /* 0x00000004036a7825 */ /* 0x000fe400078e026a */
[----:B------:R-:W-:Y:S04]  /*d110*/  LDGSTS.E [R16+0x4400c], desc[UR10][R102.64], !P5 ;  /* 0x4400c00066107fae */ /* 0x000fe8000e92184a */
[----:B------:R-:W-:Y:S04]  /*d120*/  LDGSTS.E [R16+0x4800c], desc[UR10][R104.64], !P5 ;  /* 0x4800c00068107fae */ /* 0x000fe8000e92184a */
[----:B------:R-:W-:Y:S01]  /*d130*/  LDGSTS.E [R16+0x4c00c], desc[UR10][R106.64], !P5 ;  /* 0x4c00c0006a107fae */ /* 0x000fe2000e92184a */
[----:B------:R-:W-:Y:S01]  /*d140*/  ISETP.GE.U32.AND P5, PT, R5, 0x7fffff47, PT ;  /* 0x7fffff470500780c */ /* 0x000fe20003fa6070 */
[----:B------:R-:W-:-:S02]  /*d150*/  VIADD R5, R116, 0xffffff65 ;  /* 0xffffff6574057836 */ /* 0x000fc40000000000 */
[----:B------:R-:W4:Y:S04]  /*d160*/  LDL.LU.64 R174, [R1+0x98] ;  /* 0x0000980001ae7983 */ /* 0x000f280000300a00 */
[----:B------:R-:W4:Y:S04]  /*d170*/  LDL.LU.64 R172, [R1+0x90] ;  /* 0x0000900001ac7983 */ /* 0x000f280000300a00 */
[----:B------:R-:W4:Y:S01]  /*d180*/  LDL.LU.64 R170, [R1+0x88] ;  /* 0x0000880001aa7983 */ /* 0x000f220000300a00 */
[----:B---3--:R-:W-:-:S03]  /*d190*/  IMAD.WIDE R116, R3, 0x4, R160 ;  /* 0x0000000403747825 */ /* 0x008fc600078e02a0 */
[----:B------:R-:W3:Y:S04]  /*d1a0*/  LDL.LU.64 R160, [R1+0x80] ;  /* 0x0000800001a07983 */ /* 0x000ee80000300a00 */
[----:B------:R-:W3:Y:S04]  /*d1b0*/  LDL.LU.64 R188, [R1+0x78] ;  /* 0x0000780001bc7983 */ /* 0x000ee80000300a00 */
[----:B------:R-:W3:Y:S04]  /*d1c0*/  LDL.LU.64 R186, [R1+0x70] ;  /* 0x0000700001ba7983 */ /* 0x000ee80000300a00 */
[----:B------:R-:W3:Y:S01]  /*d1d0*/  LDL.LU.64 R168, [R1+0x60] ;  /* 0x0000600001a87983 */ /* 0x000ee20000300a00 */
[----:B------:R-:W-:-:S02]  /*d1e0*/  IMAD.WIDE R108, R3, 0x4, R162 ;  /* 0x00000004036c7825 */ /* 0x000fc400078e02a2 */
[----:B------:R-:W3:Y:S02]  /*d1f0*/  LDC R162, c[0x0][0x230] ;  /* 0x00008c00ffa27b82 */ /* 0x000ee40000000800 */
[C---:B--2---:R-:W-:Y:S01]  /*d200*/  IMAD.WIDE R110, R3.reuse, 0x4, R110 ;  /* 0x00000004036e7825 */ /* 0x044fe200078e026e */
        /* <DEDUP_REMOVED lines=8> */
[C---:B------:R-:W-:Y:S01]  /*d290*/  IMAD.WIDE R124, R3.reuse, 0x4, R166 ;  /* 0x00000004037c7825 */ /* 0x040fe200078e02a6 */
[----:B------:R-:W-:Y:S04]  /*d2a0*/  LDGSTS.E [R17+0x40004], desc[UR10][R116.64], !P1 ;  /* 0x4000400074117fae */ /* 0x000fe8000c92184a */
[----:B------:R-:W2:Y:S01]  /*d2b0*/  LDL.LU.64 R166, [R1+0x58] ;  /* 0x0000580001a67983 */ /* 0x000ea20000300a00 */
[----:B------:R-:W-:-:S04]  /*d2c0*/  IMAD.WIDE R118, R3, 0x4, R118 ;  /* 0x0000000403767825 */ /* 0x000fc800078e0276 */
[C---:B------:R-:W-:Y:S01]  /*d2d0*/  IMAD.WIDE R120, R3.reuse, 0x4, R120 ;  /* 0x0000000403787825 */ /* 0x040fe200078e0278 */
[----:B------:R-:W-:Y:S03]  /*d2e0*/  LDGSTS.E [R17+0x44004], desc[UR10][R118.64], !P1 ;  /* 0x4400400076117fae */ /* 0x000fe6000c92184a */
[C---:B------:R-:W-:Y:S01]  /*d2f0*/  IMAD.WIDE R122, R3.reuse, 0x4, R122 ;  /* 0x00000004037a7825 */ /* 0x040fe200078e027a */
[----:B------:R-:W-:Y:S04]  /*d300*/  LDGSTS.E [R17+0x48004], desc[UR10][R120.64], !P1 ;  /* 0x4800400078117fae */ /* 0x000fe8000c92184a */
[----:B------:R-:W-:Y:S01]  /*d310*/  LDGSTS.E [R17+0x4c004], desc[UR10][R122.64], !P1 ;  /* 0x4c0040007a117fae */ /* 0x000fe2000c92184a */
[----:B----4-:R-:W-:Y:S01]  /*d320*/  IMAD.WIDE R130, R3, 0x4, R164 ;  /* 0x0000000403827825 */ /* 0x010fe200078e02a4 */
[----:B------:R-:W-:-:S02]  /*d330*/  ISETP.GE.U32.AND P1, PT, R5, 0x7fffff45, PT ;  /* 0x7fffff450500780c */ /* 0x000fc40003f26070 */
[----:B------:R-:W4:Y:S04]  /*d340*/  LDL.LU.64 R164, [R1+0x50] ;  /* 0x0000500001a47983 */ /* 0x000f280000300a00 */
[----:B------:R-:W4:Y:S04]  /*d350*/  LDL.LU.64 R184, [R1+0x48] ;  /* 0x0000480001b87983 */ /* 0x000f280000300a00 */
[----:B------:R-:W4:Y:S04]  /*d360*/  LDL.LU.64 R182, [R1+0x40] ;  /* 0x0000400001b67983 */ /* 0x000f280000300a00 */
[----:B------:R-:W4:Y:S01]  /*d370*/  LDL.LU.64 R178, [R1+0x38] ;  /* 0x0000380001b27983 */ /* 0x000f220000300a00 */
[----:B-1----:R-:W-:-:S03]  /*d380*/  IADD3 R5, R132, -0x9d, RZ ;  /* 0xffffff6384057810 */ /* 0x002fc60007ffe0ff */
[----:B------:R-:W4:Y:S01]  /*d390*/  LDL.LU.64 R176, [R1+0x30] ;  /* 0x0000300001b07983 */ /* 0x000f220000300a00 */
[----:B------:R-:W-:-:S04]  /*d3a0*/  IMAD.WIDE R134, R3, 0x4, R172 ;  /* 0x0000000403867825 */ /* 0x000fc800078e02ac */
[----:B---3--:R-:W-:-:S04]  /*d3b0*/  IMAD.WIDE R138, R3, 0x4, R160 ;  /* 0x00000004038a7825 */ /* 0x008fc800078e02a0 */
[----:B------:R-:W-:-:S04]  /*d3c0*/  IMAD.WIDE R6, R3, 0x4, R186 ;  /* 0x0000000403067825 */ /* 0x000fc800078e02ba */
[C---:B------:R-:W-:Y:S01]  /*d3d0*/  IMAD.WIDE R142, R3.reuse, 0x4, R168 ;  /* 0x00000004038e7825 */ /* 0x040fe200078e02a8 */
[----:B------:R-:W1:Y:S03]  /*d3e0*/  S2R R163, SR_TID.X ;  /* 0x0000000000a37919 */ /* 0x000e660000002100 */
[C---:B------:R-:W-:Y:S01]  /*d3f0*/  IMAD.WIDE R126, R3.reuse, 0x4, R126 ;  /* 0x00000004037e7825 */ /* 0x040fe200078e027e */
[----:B------:R-:W-:Y:S03]  /*d400*/  LDGSTS.E [R17+0x40008], desc[UR10][R124.64], !P4 ;  /* 0x400080007c117fae */ /* 0x000fe6000e12184a */
[C---:B------:R-:W-:Y:S01]  /*d410*/  IMAD.WIDE R128, R3.reuse, 0x4, R128 ;  /* 0x0000000403807825 */ /* 0x040fe200078e0280 */
[----:B------:R-:W-:Y:S03]  /*d420*/  LDGSTS.E [R17+0x44008], desc[UR10][R126.64], !P4 ;  /* 0x440080007e117fae */ /* 0x000fe6000e12184a */
[C---:B------:R-:W-:Y:S01]  /*d430*/  IMAD.WIDE R136, R3.reuse, 0x4, R170 ;  /* 0x0000000403887825 */ /* 0x040fe200078e02aa */
[----:B------:R-:W-:Y:S01]  /*d440*/  LDGSTS.E [R17+0x48008], desc[UR10][R128.64], !P4 ;  /* 0x4800800080117fae */ /* 0x000fe2000e12184a */
[----:B------:R-:W3:Y:S02]  /*d450*/  LDC R170, c[0x0][0x230] ;  /* 0x00008c00ffaa7b82 */ /* 0x000ee40000000800 */
[----:B------:R-:W-:Y:S01]  /*d460*/  IMAD.WIDE R132, R3, 0x4, R174 ;  /* 0x0000000403847825 */ /* 0x000fe200078e02ae */
[----:B------:R-:W-:Y:S04]  /*d470*/  LDGSTS.E [R17+0x4c008], desc[UR10][R130.64], !P4 ;  /* 0x4c00800082117fae */ /* 0x000fe8000e12184a */
[----:B------:R-:W3:Y:S01]  /*d480*/  LDL.LU.64 R174, [R1+0x28] ;  /* 0x0000280001ae7983 */ /* 0x000ee20000300a00 */
[----:B------:R-:W-:Y:S01]  /*d490*/  IADD3 R162, R162, -0xa0, RZ ;  /* 0xffffff60a2a27810 */ /* 0x000fe20007ffe0ff */
[----:B------:R-:W3:Y:S02]  /*d4a0*/  LDC R186, c[0x0][0x230] ;  /* 0x00008c00ffba7b82 */ /* 0x000ee40000000800 */
[----:B------:R-:W3:Y:S04]  /*d4b0*/  LDL.LU.64 R172, [R1+0x20] ;  /* 0x0000200001ac7983 */ /* 0x000ee80000300a00 */
[----:B------:R-:W3:Y:S04]  /*d4c0*/  LDL.LU.64 R160, [R1+0x18] ;  /* 0x0000180001a07983 */ /* 0x000ee80000300a00 */
[----:B------:R1:W-:Y:S04]  /*d4d0*/  STL.64 [R1+0x308], R6 ;  /* 0x0003080601007387 */ /* 0x0003e80000100a00 */
[----:B------:R-:W3:Y:S01]  /*d4e0*/  LDL.LU.64 R168, [R1+0x10] ;  /* 0x0000100001a87983 */ /* 0x000ee20000300a00 */
[----:B------:R-:W-:Y:S01]  /*d4f0*/  ISETP.GE.U32.AND P4, PT, R5, 0x7fffff44, PT ;  /* 0x7fffff440500780c */ /* 0x000fe20003f86070 */
[----:B------:R-:W-:-:S02]  /*d500*/  VIADD R5, R140, 0xffffff62 ;  /* 0xffffff628c057836 */ /* 0x000fc40000000000 */
[----:B------:R-:W-:Y:S01]  /*d510*/  LDGSTS.E [R17+0x4000c], desc[UR10][R132.64], !P3 ;  /* 0x4000c00084117fae */ /* 0x000fe2000d92184a */
[----:B--2---:R-:W-:-:S03]  /*d520*/  IMAD.WIDE R144, R3, 0x4, R166 ;  /* 0x0000000403907825 */ /* 0x004fc600078e02a6 */
[----:B------:R-:W-:Y:S04]  /*d530*/  LDGSTS.E [R17+0x4400c], desc[UR10][R134.64], !P3 ;  /* 0x4400c00086117fae */ /* 0x000fe8000d92184a */
[----:B------:R-:W-:Y:S04]  /*d540*/  LDGSTS.E [R17+0x4800c], desc[UR10][R136.64], !P3 ;  /* 0x4800c00088117fae */ /* 0x000fe8000d92184a */
[----:B------:R-:W-:Y:S01]  /*d550*/  LDGSTS.E [R17+0x4c00c], desc[UR10][R138.64], !P3 ;  /* 0x4c00c0008a117fae */ /* 0x000fe2000d92184a */
[----:B------:R-:W-:Y:S01]  /*d560*/  ISETP.GE.U32.AND P3, PT, R5, 0x7fffff43, PT ;  /* 0x7fffff430500780c */ /* 0x000fe20003f66070 */
[----:B------:R-:W-:-:S02]  /*d570*/  VIADD R5, R141, 0xffffff61 ;  /* 0xffffff618d057836 */ /* 0x000fc40000000000 */
[C---:B----4-:R-:W-:Y:S02]  /*d580*/  IMAD.WIDE R146, R3.reuse, 0x4, R164 ;  /* 0x0000000403927825 */ /* 0x050fe400078e02a4 */
[----:B------:R-:W2:Y:S04]  /*d590*/  LDL.LU.64 R164, [R1+0x8] ;  /* 0x0000080001a47983 */ /* 0x000ea80000300a00 */
[----:B------:R-:W4:Y:S01]  /*d5a0*/  LDL.LU.64 R166, [R1] ;  /* 0x0000000001a67983 */ /* 0x000f220000300a00 */
[----:B------:R-:W-:Y:S01]  /*d5b0*/  IMAD.WIDE R140, R3, 0x4, R188 ;  /* 0x00000004038c7825 */ /* 0x000fe200078e02bc */
[----:B-1----:R-:W-:-:S03]  /*d5c0*/  LOP3.LUT R163, R163, 0x1f, RZ, 0xc0, !PT ;  /* 0x0000001fa3a37812 */ /* 0x002fc600078ec0ff */
[C---:B------:R-:W-:Y:S01]  /*d5d0*/  IMAD.WIDE R148, R3.reuse, 0x4, R184 ;  /* 0x0000000403947825 */ /* 0x040fe200078e02b8 */
[----:B------:R-:W-:Y:S03]  /*d5e0*/  LDGSTS.E [R19+0x40000], desc[UR10][R140.64], !P6 ;  /* 0x400000008c137fae */ /* 0x000fe6000f12184a */
[C---:B------:R-:W-:Y:S01]  /*d5f0*/  IMAD.WIDE R150, R3.reuse, 0x4, R182 ;  /* 0x0000000403967825 */ /* 0x040fe200078e02b6 */
[----:B------:R-:W-:Y:S03]  /*d600*/  LDGSTS.E [R19+0x44000], desc[UR10][R142.64], !P6 ;  /* 0x440000008e137fae */ /* 0x000fe6000f12184a */
[----:B------:R-:W-:Y:S01]  /*d610*/  IMAD.WIDE R152, R3, 0x4, R178 ;  /* 0x0000000403987825 */ /* 0x000fe200078e02b2 */
[----:B------:R-:W-:Y:S01]  /*d620*/  LDGSTS.E [R19+0x48000], desc[UR10][R144.64], !P6 ;  /* 0x4800000090137fae */ /* 0x000fe2000f12184a */
[----:B------:R-:W1:Y:S03]  /*d630*/  LDC R178, c[0x0][0x230] ;  /* 0x00008c00ffb27b82 */ /* 0x000e660000000800 */
[----:B------:R-:W-:Y:S01]  /*d640*/  LDGSTS.E [R19+0x4c000], desc[UR10][R146.64], !P6 ;  /* 0x4c00000092137fae */ /* 0x000fe2000f12184a */
[----:B------:R-:W-:-:S03]  /*d650*/  ISETP.GE.AND P6, PT, R163, R162, PT ;  /* 0x000000a2a300720c */ /* 0x000fc60003fc6270 */
[----:B------:R1:W-:Y:S04]  /*d660*/  LDGSTS.E [R19+0x40004], desc[UR10][R6.64], !P5 ;  /* 0x4000400006137fae */ /* 0x0003e8000e92184a */
[----:B------:R-:W-:Y:S01]  /*d670*/  LDGSTS.E [R19+0x44004], desc[UR10][R148.64], !P5 ;  /* 0x4400400094137fae */ /* 0x000fe2000e92184a */
[----:B------:R-:W-:-:S03]  /*d680*/  IMAD.WIDE R154, R3, 0x4, R176 ;  /* 0x00000004039a7825 */ /* 0x000fc600078e02b0 */
[----:B------:R-:W-:Y:S04]  /*d690*/  LDGSTS.E [R19+0x48004], desc[UR10][R150.64], !P5 ;  /* 0x4800400096137fae */ /* 0x000fe8000e92184a */
[----:B------:R-:W4:Y:S04]  /*d6a0*/  LDL.LU.64 R6, [R1+0x68] ;  /* 0x0000680001067983 */ /* 0x000f280000300a00 */
[----:B------:R-:W4:Y:S04]  /*d6b0*/  LDL.LU.64 R246, [R1+0x148] ;  /* 0x0001480001f67983 */ /* 0x000f280000300a00 */
[----:B------:R-:W4:Y:S04]  /*d6c0*/  LDL.LU.64 R236, [R1+0x158] ;  /* 0x0001580001ec7983 */ /* 0x000f280000300a00 */
[----:B------:R-:W-:Y:S01]  /*d6d0*/  LDGSTS.E [R19+0x4c004], desc[UR10][R152.64], !P5 ;  /* 0x4c00400098137fae */ /* 0x000fe2000e92184a */
[----:B------:R-:W-:-:S03]  /*d6e0*/  ISETP.GE.U32.AND P5, PT, R5, 0x7fffff42, PT ;  /* 0x7fffff420500780c */ /* 0x000fc60003fa6070 */
[----:B------:R-:W4:Y:S01]  /*d6f0*/  LDL.LU.64 R244, [R1+0x168] ;  /* 0x0001680001f47983 */ /* 0x000f220000300a00 */
[----:B------:R-:W-:-:S03]  /*d700*/  SEL R5, RZ, 0x4, P6 ;  /* 0x00000004ff057807 */ /* 0x000fc60003000000 */
[----:B------:R-:W4:Y:S01]  /*d710*/  LDL.LU.64 R242, [R1+0x178] ;  /* 0x0001780001f27983 */ /* 0x000f220000300a00 */
[----:B------:R-:W-:-:S03]  /*d720*/  ISETP.GT.AND P6, PT, R9, 0xbf, PT ;  /* 0x000000bf0900780c */ /* 0x000fc60003fc4270 */
[----:B------:R-:W4:Y:S04]  /*d730*/  LDL.LU.64 R12, [R1+0x188] ;  /* 0x00018800010c7983 */ /* 0x000f280000300a00 */
[----:B------:R-:W4:Y:S01]  /*d740*/  LDL.LU.64 R234, [R1+0x198] ;  /* 0x0001980001ea7983 */ /* 0x000f220000300a00 */
[----:B------:R-:W-:-:S03]  /*d750*/  SEL R5, R5, RZ, P6 ;  /* 0x000000ff05057207 */ /* 0x000fc60003000000 */
[----:B------:R-:W4:Y:S04]  /*d760*/  LDL.LU.64 R14, [R1+0x1a8] ;  /* 0x0001a800010e7983 */ /* 0x000f280000300a00 */
[----:B------:R-:W4:Y:S04]  /*d770*/  LDL.LU.64 R24, [R1+0x1b8] ;  /* 0x0001b80001187983 */ /* 0x000f280000300a00 */
[----:B------:R-:W4:Y:S01]  /*d780*/  LDL.LU.64 R238, [R1+0x1c8] ;  /* 0x0001c80001ee7983 */ /* 0x000f220000300a00 */
[----:B------:R-:W-:-:S03]  /*d790*/  ISETP.GE.U32.AND P6, PT, R162, 0x7fffff41, PT ;  /* 0x7fffff41a200780c */ /* 0x000fc60003fc6070 */
[----:B------:R-:W-:Y:S04]  /*d7a0*/  LDGSTS.E [R19+0x40008], desc[UR10][R154.64], !P2 ;  /* 0x400080009a137fae */ /* 0x000fe8000d12184a */
[----:B------:R-:W4:Y:S04]  /*d7b0*/  LDL.LU.64 R26, [R1+0x1e8] ;  /* 0x0001e800011a7983 */ /* 0x000f280000300a00 */
[----:B------:R-:W4:Y:S04]  /*d7c0*/  LDL.LU.64 R32, [R1+0x218] ;  /* 0x0002180001207983 */ /* 0x000f280000300a00 */
[----:B------:R-:W4:Y:S04]  /*d7d0*/  LDL.LU.64 R30, [R1+0x228] ;  /* 0x00022800011e7983 */ /* 0x000f280000300a00 */
[----:B------:R-:W4:Y:S04]  /*d7e0*/  LDL.LU.64 R250, [R1+0x238] ;  /* 0x0002380001fa7983 */ /* 0x000f280000300a00 */
[----:B------:R-:W4:Y:S04]  /*d7f0*/  LDL.LU.64 R28, [R1+0x248] ;  /* 0x00024800011c7983 */ /* 0x000f280000300a00 */
[----:B------:R-:W4:Y:S01]  /*d800*/  LDL.LU.64 R248, [R1+0x258] ;  /* 0x0002580001f87983 */ /* 0x000f220000300a00 */
[----:B---3--:R-:W-:-:S04]  /*d810*/  IMAD.WIDE R156, R3, 0x4, R174 ;  /* 0x00000004039c7825 */ /* 0x008fc800078e02ae */
[C---:B------:R-:W-:Y:S01]  /*d820*/  IMAD.WIDE R158, R3.reuse, 0x4, R172 ;  /* 0x00000004039e7825 */ /* 0x040fe200078e02ac */
[----:B------:R-:W-:Y:S03]  /*d830*/  LDGSTS.E [R19+0x44008], desc[UR10][R156.64], !P2 ;  /* 0x440080009c137fae */ /* 0x000fe6000d12184a */
[----:B------:R-:W-:Y:S01]  /*d840*/  IMAD.WIDE R160, R3, 0x4, R160 ;  /* 0x0000000403a07825 */ /* 0x000fe200078e02a0 */
[----:B------:R-:W-:Y:S04]  /*d850*/  LDGSTS.E [R19+0x48008], desc[UR10][R158.64], !P2 ;  /* 0x480080009e137fae */ /* 0x000fe8000d12184a */
[----:B------:R-:W-:Y:S01]  /*d860*/  LDGSTS.E [R19+0x4c008], desc[UR10][R160.64], !P2 ;  /* 0x4c008000a0137fae */ /* 0x000fe2000d12184a */
[----:B------:R-:W-:Y:S01]  /*d870*/  ISETP.NE.U32.AND P2, PT, R5, RZ, PT ;  /* 0x000000ff0500720c */ /* 0x000fe20003f45070 */
[----:B------:R-:W-:-:S02]  /*d880*/  VIADD R5, R170, 0xffffff5f ;  /* 0xffffff5faa057836 */ /* 0x000fc40000000000 */
[----:B------:R-:W-:-:S04]  /*d890*/  IMAD.WIDE R162, R3, 0x4, R168 ;  /* 0x0000000403a27825 */ /* 0x000fc800078e02a8 */
[C---:B------:R-:W-:Y:S01]  /*d8a0*/  IMAD.WIDE R168, R3.reuse, 0x4, R232 ;  /* 0x0000000403a87825 */ /* 0x040fe200078e02e8 */
[----:B------:R-:W-:Y:S03]  /*d8b0*/  LDGSTS.E [R19+0x4000c], desc[UR10][R162.64], !P1 ;  /* 0x4000c000a2137fae */ /* 0x000fe6000c92184a */
[C---:B------:R-:W-:Y:S01]  /*d8c0*/  IMAD.WIDE R170, R3.reuse, 0x4, R230 ;  /* 0x0000000403aa7825 */ /* 0x040fe200078e02e6 */
[----:B------:R-:W3:Y:S03]  /*d8d0*/  LDL.LU.64 R232, [R1+0x208] ;  /* 0x0002080001e87983 */ /* 0x000ee60000300a00 */
[C---:B------:R-:W-:Y:S01]  /*d8e0*/  IMAD.WIDE R172, R3.reuse, 0x4, R228 ;  /* 0x0000000403ac7825 */ /* 0x040fe200078e02e4 */
[----:B------:R-:W3:Y:S04]  /*d8f0*/  LDL.LU.64 R230, [R1+0x1f8] ;  /* 0x0001f80001e67983 */ /* 0x000ee80000300a00 */
[----:B------:R-:W3:Y:S01]  /*d900*/  LDL.LU.64 R228, [R1+0x1d8] ;  /* 0x0001d80001e47983 */ /* 0x000ee20000300a00 */
[----:B------:R-:W-:-:S02]  /*d910*/  IMAD.WIDE R176, R3, 0x4, R224 ;  /* 0x0000000403b07825 */ /* 0x000fc400078e02e0 */
[----:B------:R-:W1:Y:S02]  /*d920*/  LDC R224, c[0x0][0x230] ;  /* 0x00008c00ffe07b82 */ /* 0x000e640000000800 */
[----:B--2---:R-:W-:-:S06]  /*d930*/  IMAD.WIDE R164, R3, 0x4, R164 ;  /* 0x0000000403a47825 */ /* 0x004fcc00078e02a4 */
[----:B------:R-:W2:Y:S01]  /*d940*/  LDC R225, c[0x0][0x230] ;  /* 0x00008c00ffe17b82 */ /* 0x000ea20000000800 */
[C---:B----4-:R-:W-:Y:S01]  /*d950*/  IMAD.WIDE R166, R3.reuse, 0x4, R166 ;  /* 0x0000000403a67825 */ /* 0x050fe200078e02a6 */
[----:B------:R-:W-:Y:S03]  /*d960*/  LDGSTS.E [R19+0x4400c], desc[UR10][R164.64], !P1 ;  /* 0x4400c000a4137fae */ /* 0x000fe6000c92184a */
[----:B------:R-:W-:Y:S01]  /*d970*/  IMAD.WIDE R174, R3, 0x4, R226 ;  /* 0x0000000403ae7825 */ /* 0x000fe200078e02e2 */
[----:B------:R-:W-:Y:S04]  /*d980*/  LDGSTS.E [R19+0x4800c], desc[UR10][R166.64], !P1 ;  /* 0x4800c000a6137fae */ /* 0x000fe8000c92184a */
[----:B------:R-:W-:Y:S01]  /*d990*/  LDGSTS.E [R19+0x4c00c], desc[UR10][R168.64], !P1 ;  /* 0x4c00c000a8137fae */ /* 0x000fe2000c92184a */
[----:B------:R-:W-:Y:S01]  /*d9a0*/  ISETP.GE.U32.AND P1, PT, R5, 0x7fffff40, PT ;  /* 0x7fffff400500780c */ /* 0x000fe20003f26070 */
[----:B-1----:R-:W-:-:S02]  /*d9b0*/  VIADD R5, R178, 0xffffff5e ;  /* 0xffffff5eb2057836 */ /* 0x002fc40000000000 */
[----:B------:R-:W-:Y:S01]  /*d9c0*/  LDGSTS.E [R20+0x40000], desc[UR10][R170.64], !P4 ;  /* 0x40000000aa147fae */ /* 0x000fe2000e12184a */
[----:B------:R-:W-:-:S03]  /*d9d0*/  IMAD.WIDE R178, R3, 0x4, R222 ;  /* 0x0000000403b27825 */ /* 0x000fc600078e02de */
[----:B------:R-:W-:Y:S01]  /*d9e0*/  LDGSTS.E [R20+0x44000], desc[UR10][R172.64], !P4 ;  /* 0x44000000ac147fae */ /* 0x000fe2000e12184a */
[----:B------:R-:W-:-:S03]  /*d9f0*/  IMAD.WIDE R180, R3, 0x4, R220 ;  /* 0x0000000403b47825 */ /* 0x000fc600078e02dc */
[----:B------:R-:W-:Y:S01]  /*da00*/  LDGSTS.E [R20+0x48000], desc[UR10][R174.64], !P4 ;  /* 0x48000000ae147fae */ /* 0x000fe2000e12184a */
[----:B------:R-:W-:-:S03]  /*da10*/  IMAD.WIDE R182, R3, 0x4, R218 ;  /* 0x0000000403b67825 */ /* 0x000fc600078e02da */
[----:B------:R-:W-:Y:S01]  /*da20*/  LDGSTS.E [R20+0x4c000], desc[UR10][R176.64], !P4 ;  /* 0x4c000000b0147fae */ /* 0x000fe2000e12184a */
[----:B------:R-:W-:Y:S01]  /*da30*/  IMAD.WIDE R184, R3, 0x4, R216 ;  /* 0x0000000403b87825 */ /* 0x000fe200078e02d8 */
[----:B------:R-:W-:Y:S02]  /*da40*/  ISETP.GE.U32.AND P4, PT, R5, 0x7fffff3f, PT ;  /* 0x7fffff3f0500780c */ /* 0x000fe40003f86070 */
[----:B------:R-:W-:Y:S01]  /*da50*/  IADD3 R5, R186, -0xa3, RZ ;  /* 0xffffff5dba057810 */ /* 0x000fe20007ffe0ff */
        /* <DEDUP_REMOVED lines=11> */
[----:B------:R-:W-:Y:S01]  /*db10*/  LDGSTS.E [R20+0x44008], desc[UR10][R188.64], !P5 ;  /* 0x44008000bc147fae */ /* 0x000fe2000e92184a */
[----:B------:R-:W-:-:S03]  /*db20*/  IMAD.WIDE R194, R3, 0x4, R206 ;  /* 0x0000000403c27825 */ /* 0x000fc600078e02ce */
[----:B------:R-:W-:Y:S01]  /*db30*/  LDGSTS.E [R20+0x48008], desc[UR10][R190.64], !P5 ;  /* 0x48008000be147fae */ /* 0x000fe2000e92184a */
[----:B------:R-:W-:-:S03]  /*db40*/  IMAD.WIDE R196, R3, 0x4, R196 ;  /* 0x0000000403c47825 */ /* 0x000fc600078e02c4 */
[----:B------:R-:W-:Y:S01]  /*db50*/  LDGSTS.E [R20+0x4c008], desc[UR10][R192.64], !P5 ;  /* 0x4c008000c0147fae */ /* 0x000fe2000e92184a */
[----:B------:R-:W-:Y:S01]  /*db60*/  IMAD.WIDE R198, R3, 0x4, R198 ;  /* 0x0000000403c67825 */ /* 0x000fe200078e02c6 */
[----:B------:R-:W-:Y:S02]  /*db70*/  ISETP.GE.U32.AND P5, PT, R5, 0x7fffff3d, PT ;  /* 0x7fffff3d0500780c */ /* 0x000fe40003fa6070 */
[----:B------:R-:W-:Y:S01]  /*db80*/  LDGSTS.E [R20+0x4000c], desc[UR10][R194.64], !P6 ;  /* 0x4000c000c2147fae */ /* 0x000fe2000f12184a */
[----:B------:R-:W-:-:S03]  /*db90*/  IMAD.WIDE R206, R8, 0x4, R6 ;  /* 0x0000000408ce7825 */ /* 0x000fc600078e0206 */
[----:B------:R-:W4:Y:S01]  /*dba0*/  LDL.LU.64 R6, [R1+0x268] ;  /* 0x0002680001067983 */ /* 0x000f220000300a00 */
[----:B------:R-:W-:-:S03]  /*dbb0*/  IMAD.WIDE R200, R3, 0x4, R200 ;  /* 0x0000000403c87825 */ /* 0x000fc600078e02c8 */
[----:B------:R-:W-:Y:S01]  /*dbc0*/  LDGSTS.E [R20+0x4400c], desc[UR10][R196.64], !P6 ;  /* 0x4400c000c4147fae */ /* 0x000fe2000f12184a */
[----:B------:R-:W-:-:S03]  /*dbd0*/  IMAD.WIDE R208, R8, 0x4, R246 ;  /* 0x0000000408d07825 */ /* 0x000fc600078e02f6 */
[----:B------:R-:W4:Y:S01]  /*dbe0*/  LDL.LU.64 R246, [R1+0x278] ;  /* 0x0002780001f67983 */ /* 0x000f220000300a00 */
[----:B------:R-:W-:Y:S02]  /*dbf0*/  VIADD R5, R224, 0xffffff5b ;  /* 0xffffff5be0057836 */ /* 0x000fe40000000000 */
[C---:B------:R-:W-:Y:S01]  /*dc00*/  IMAD.WIDE R212, R8.reuse, 0x4, R244 ;  /* 0x0000000408d47825 */ /* 0x040fe200078e02f4 */
[----:B------:R-:W-:Y:S03]  /*dc10*/  LDGSTS.E [R20+0x4800c], desc[UR10][R198.64], !P6 ;  /* 0x4800c000c6147fae */ /* 0x000fe6000f12184a */
[C---:B------:R-:W-:Y:S01]  /*dc20*/  IMAD.WIDE R210, R8.reuse, 0x4, R236 ;  /* 0x0000000408d27825 */ /* 0x040fe200078e02ec */
[----:B------:R-:W4:Y:S03]  /*dc30*/  LDL.LU.64 R244, [R1+0x288] ;  /* 0x0002880001f47983 */ /* 0x000f260000300a00 */
[C---:B------:R-:W-:Y:S01]  /*dc40*/  IMAD.WIDE R214, R8.reuse, 0x4, R242 ;  /* 0x0000000408d67825 */ /* 0x040fe200078e02f2 */
[----:B------:R-:W4:Y:S03]  /*dc50*/  LDL.LU.64 R236, [R1+0x298] ;  /* 0x0002980001ec7983 */ /* 0x000f260000300a00 */
[C---:B------:R-:W-:Y:S01]  /*dc60*/  IMAD.WIDE R216, R8.reuse, 0x4, R12 ;  /* 0x0000000408d87825 */ /* 0x040fe200078e020c */
[----:B------:R-:W4:Y:S03]  /*dc70*/  LDL.LU.64 R242, [R1+0x2a8] ;  /* 0x0002a80001f27983 */ /* 0x000f260000300a00 */
[----:B------:R-:W-:Y:S01]  /*dc80*/  IMAD.WIDE R218, R8, 0x4, R234 ;  /* 0x0000000408da7825 */ /* 0x000fe200078e02ea */
[----:B------:R-:W-:Y:S01]  /*dc90*/  LDGSTS.E [R20+0x4c00c], desc[UR10][R200.64], !P6 ;  /* 0x4c00c000c8147fae */ /* 0x000fe2000f12184a */
[----:B------:R-:W-:-:S02]  /*dca0*/  ISETP.GE.U32.AND P6, PT, R5, 0x7fffff3c, PT ;  /* 0x7fffff3c0500780c */ /* 0x000fc40003fc6070 */
[C---:B------:R-:W-:Y:S01]  /*dcb0*/  IMAD.WIDE R220, R8.reuse, 0x4, R14 ;  /* 0x0000000408dc7825 */ /* 0x040fe200078e020e */
[----:B------:R-:W4:Y:S01]  /*dcc0*/  LDL.LU.64 R12, [R1+0x2b8] ;  /* 0x0002b800010c7983 */ /* 0x000f220000300a00 */
[----:B--2---:R-:W-:Y:S02]  /*dcd0*/  IADD3 R5, R225, -0xa6, RZ ;  /* 0xffffff5ae1057810 */ /* 0x004fe40007ffe0ff */
[C---:B------:R-:W-:Y:S01]  /*dce0*/  IMAD.WIDE R222, R8.reuse, 0x4, R24 ;  /* 0x0000000408de7825 */ /* 0x040fe200078e0218 */
[----:B------:R-:W2:Y:S03]  /*dcf0*/  LDL.LU.64 R234, [R1+0x2c8] ;  /* 0x0002c80001ea7983 */ /* 0x000ea60000300a00 */
[C---:B------:R-:W-:Y:S01]  /*dd00*/  IMAD.WIDE R224, R8.reuse, 0x4, R238 ;  /* 0x0000000408e07825 */ /* 0x040fe200078e02ee */
[----:B------:R-:W2:Y:S04]  /*dd10*/  LDL.LU.64 R14, [R1+0x2d8] ;  /* 0x0002d800010e7983 */ /* 0x000ea80000300a00 */
[----:B------:R-:W2:Y:S04]  /*dd20*/  LDL.LU.64 R24, [R1+0x2e8] ;  /* 0x0002e80001187983 */ /* 0x000ea80000300a00 */
[----:B------:R-:W2:Y:S01]  /*dd30*/  LDL.LU.64 R238, [R1+0x2f8] ;  /* 0x0002f80001ee7983 */ /* 0x000ea20000300a00 */
[----:B------:R-:W-:-:S03]  /*dd40*/  IMAD.WIDE R32, R8, 0x4, R32 ;  /* 0x0000000408207825 */ /* 0x000fc600078e0220 */
[----:B------:R-:W0:Y:S01]  /*dd50*/  LDGDEPBAR ;  /* 0x00000000000079af */ /* 0x000e220000000000 */
[----:B---3--:R-:W-:-:S04]  /*dd60*/  IMAD.WIDE R226, R8, 0x4, R228 ;  /* 0x0000000408e27825 */ /* 0x008fc800078e02e4 */
[C---:B------:R-:W-:Y:S02]  /*dd70*/  IMAD.WIDE R228, R8.reuse, 0x4, R26 ;  /* 0x0000000408e47825 */ /* 0x040fe400078e021a */
[----:B------:R-:W3:Y:S02]  /*dd80*/  LDL.LU.64 R26, [R1+0x300] ;  /* 0x00030000011a7983 */ /* 0x000ee40000300a00 */
[----:B------:R-:W-:-:S04]  /*dd90*/  IMAD.WIDE R30, R8, 0x4, R30 ;  /* 0x00000004081e7825 */ /* 0x000fc800078e021e */
[C---:B------:R-:W-:Y:S01]  /*dda0*/  IMAD.WIDE R250, R8.reuse, 0x4, R250 ;  /* 0x0000000408fa7825 */ /* 0x040fe200078e02fa */
[----:B------:R-:W-:Y:S03]  /*ddb0*/  STL.64 [R1], R32 ;  /* 0x0000002001007387 */ /* 0x000fe60000100a00 */
[C---:B------:R-:W-:Y:S01]  /*ddc0*/  IMAD.WIDE R248, R8.reuse, 0x4, R248 ;  /* 0x0000000408f87825 */ /* 0x040fe200078e02f8 */
[----:B------:R-:W-:Y:S03]  /*ddd0*/  STL.64 [R1+0x8], R30 ;  /* 0x0000081e01007387 */ /* 0x000fe60000100a00 */
[C---:B------:R-:W-:Y:S01]  /*dde0*/  IMAD.WIDE R202, R8.reuse, 0x4, R202 ;  /* 0x0000000408ca7825 */ /* 0x040fe200078e02ca */
[----:B------:R-:W-:Y:S03]  /*ddf0*/  STL.64 [R1+0x10], R250 ;  /* 0x000010fa01007387 */ /* 0x000fe60000100a00 */
[C---:B------:R-:W-:Y:S01]  /*de00*/  IMAD.WIDE R28, R8.reuse, 0x4, R28 ;  /* 0x00000004081c7825 */ /* 0x040fe200078e021c */
[----:B------:R-:W-:Y:S04]  /*de10*/  STL.64 [R1+0x20], R248 ;  /* 0x000020f801007387 */ /* 0x000fe80000100a00 */
[----:B------:R-:W-:Y:S01]  /*de20*/  STL.64 [R1+0x18], R28 ;  /* 0x0000181c01007387 */ /* 0x000fe20000100a00 */
[----:B------:R-:W-:-:S03]  /*de30*/  IMAD.WIDE R230, R8, 0x4, R230 ;  /* 0x0000000408e67825 */ /* 0x000fc600078e02e6 */
        /* <DEDUP_REMOVED lines=11> */
[----:B----4-:R-:W-:-:S04]  /*def0*/  IMAD.WIDE R6, R8, 0x4, R6 ;  /* 0x0000000408067825 */ /* 0x010fc800078e0206 */
[----:B------:R-:W-:-:S05]  /*df00*/  IMAD.WIDE R246, R8, 0x4, R246 ;  /* 0x0000000408f67825 */ /* 0x000fca00078e02f6 */
[----:B------:R-:W-:Y:S01]  /*df10*/  STL.64 [R1+0x30], R246 ;  /* 0x000030f601007387 */ /* 0x000fe20000100a00 */
[----:B------:R-:W-:-:S04]  /*df20*/  IMAD.WIDE R244, R8, 0x4, R244 ;  /* 0x0000000408f47825 */ /* 0x000fc800078e02f4 */
[C---:B------:R-:W-:Y:S01]  /*df30*/  IMAD.WIDE R236, R8.reuse, 0x4, R236 ;  /* 0x0000000408ec7825 */ /* 0x040fe200078e02ec */
[----:B------:R-:W-:Y:S03]  /*df40*/  STL.64 [R1+0x28], R6 ;  /* 0x0000280601007387 */ /* 0x000fe60000100a00 */
[C---:B------:R-:W-:Y:S01]  /*df50*/  IMAD.WIDE R242, R8.reuse, 0x4, R242 ;  /* 0x0000000408f27825 */ /* 0x040fe200078e02f2 */
[----:B------:R-:W-:Y:S03]  /*df60*/  STL.64 [R1+0x40], R236 ;  /* 0x000040ec01007387 */ /* 0x000fe60000100a00 */
[C---:B------:R-:W-:Y:S01]  /*df70*/  IMAD.WIDE R12, R8.reuse, 0x4, R12 ;  /* 0x00000004080c7825 */ /* 0x040fe200078e020c */
[----:B------:R1:W-:Y:S03]  /*df80*/  STL.64 [R1+0x38], R244 ;  /* 0x000038f401007387 */ /* 0x0003e60000100a00 */
[C---:B--2---:R-:W-:Y:S01]  /*df90*/  IMAD.WIDE R234, R8.reuse, 0x4, R234 ;  /* 0x0000000408ea7825 */ /* 0x044fe200078e02ea */
[----:B------:R2:W-:Y:S03]  /*dfa0*/  STL.64 [R1+0x50], R12 ;  /* 0x0000500c01007387 */ /* 0x0005e60000100a00 */
[C---:B------:R-:W-:Y:S01]  /*dfb0*/  IMAD.WIDE R14, R8.reuse, 0x4, R14 ;  /* 0x00000004080e7825 */ /* 0x040fe200078e020e */
[----:B------:R-:W-:Y:S03]  /*dfc0*/  STL.64 [R1+0x48], R242 ;  /* 0x000048f201007387 */ /* 0x000fe60000100a00 */
[C---:B------:R-:W-:Y:S01]  /*dfd0*/  IMAD.WIDE R24, R8.reuse, 0x4, R24 ;  /* 0x0000000408187825 */ /* 0x040fe200078e0218 */
[----:B------:R4:W-:Y:S03]  /*dfe0*/  STL.64 [R1+0x60], R14 ;  /* 0x0000600e01007387 */ /* 0x0009e60000100a00 */
[C---:B------:R-:W-:Y:S01]  /*dff0*/  IMAD.WIDE R238, R8.reuse, 0x4, R238 ;  /* 0x0000000408ee7825 */ /* 0x040fe200078e02ee */
[----:B------:R-:W-:Y:S04]  /*e000*/  STL.64 [R1+0x58], R234 ;  /* 0x000058ea01007387 */ /* 0x000fe80000100a00 */
[----:B------:R4:W-:Y:S04]  /*e010*/  STL.64 [R1+0x70], R238 ;  /* 0x000070ee01007387 */ /* 0x0009e80000100a00 */
[----:B------:R4:W-:Y:S04]  /*e020*/  STL.64 [R1+0x68], R24 ;  /* 0x0000681801007387 */ /* 0x0009e80000100a00 */
[----:B------:R-:W-:Y:S04]  /*e030*/  LDGSTS.E [R21+-0x6d400], desc[UR10][R246.64], P0 ;  /* 0x92c00000f6157fae */ /* 0x000fe8000812184a */
[----:B------:R-:W-:Y:S04]  /*e040*/  LDGSTS.E [R21+-0x6d000], desc[UR10][R236.64], P0 ;  /* 0x93000000ec157fae */ /* 0x000fe8000812184a */
[----:B------:R-:W-:Y:S04]  /*e050*/  LDGSTS.E [R21+-0x6cc00], desc[UR10][R12.64], P0 ;  /* 0x934000000c157fae */ /* 0x000fe8000812184a */
        /* <DEDUP_REMOVED lines=15> */
[----:B------:R1:W-:Y:S04]  /*e150*/  LDGSTS.E [R2+-0x6d200], desc[UR10][R244.64], P0 ;  /* 0x92e00000f4027fae */ /* 0x0003e8000812184a */
[----:B------:R-:W-:Y:S04]  /*e160*/  LDGSTS.E [R2+-0x6ce00], desc[UR10][R242.64], P0 ;  /* 0x93200000f2027fae */ /* 0x000fe8000812184a */
[----:B------:R4:W-:Y:S04]  /*e170*/  LDGSTS.E [R2+-0x6ca00], desc[UR10][R234.64], P0 ;  /* 0x93600000ea027fae */ /* 0x0009e8000812184a */
[----:B------:R-:W-:Y:S01]  /*e180*/  LDGSTS.E [R2+-0x6c600], desc[UR10][R24.64], P0 ;  /* 0x93a0000018027fae */ /* 0x000fe2000812184a */
[----:B-1----:R-:W1:Y:S01]  /*e190*/  LDC R244, c[0x0][0x230] ;  /* 0x00008c00fff47b82 */ /* 0x002e620000000800 */
[----:B---3--:R-:W-:-:S05]  /*e1a0*/  IMAD.WIDE R26, R8, 0x4, R26 ;  /* 0x00000004081a7825 */ /* 0x008fca00078e021a */
[----:B------:R3:W-:Y:S04]  /*e1b0*/  STL.64 [R1+0x2d8], R26 ;  /* 0x0002d81a01007387 */ /* 0x0007e80000100a00 */
[----:B------:R-:W3:Y:S04]  /*e1c0*/  LDL.LU.64 R32, [R1+0xc00] ;  /* 0x000c000001207983 */ /* 0x000ee80000300a00 */
[----:B------:R-:W3:Y:S04]  /*e1d0*/  LDL.LU.64 R236, [R1+0x2f0] ;  /* 0x0002f00001ec7983 */ /* 0x000ee80000300a00 */
[----:B------:R-:W3:Y:S04]  /*e1e0*/  LDL.LU.64 R246, [R1+0x2e0] ;  /* 0x0002e00001f67983 */ /* 0x000ee80000300a00 */
[----:B--2---:R-:W2:Y:S04]  /*e1f0*/  LDL.LU.64 R12, [R1+0x2d0] ;  /* 0x0002d000010c7983 */ /* 0x004ea80000300a00 */
[----:B----4-:R-:W4:Y:S04]  /*e200*/  LDL.LU.64 R14, [R1+0x2c0] ;  /* 0x0002c000010e7983 */ /* 0x010f280000300a00 */
[----:B------:R-:W4:Y:S04]  /*e210*/  LDL.LU.64 R238, [R1+0x2b0] ;  /* 0x0002b00001ee7983 */ /* 0x000f280000300a00 */
[----:B------:R-:W4:Y:S04]  /*e220*/  LDL.LU.64 R248, [R1+0x2a0] ;  /* 0x0002a00001f87983 */ /* 0x000f280000300a00 */
[----:B------:R-:W4:Y:S04]  /*e230*/  LDL.LU.64 R250, [R1+0x290] ;  /* 0x0002900001fa7983 */ /* 0x000f280000300a00 */
[----:B------:R-:W4:Y:S04]  /*e240*/  LDL.LU.64 R30, [R1+0xbf8] ;  /* 0x000bf800011e7983 */ /* 0x000f280000300a00 */
[----:B------:R-:W4:Y:S04]  /*e250*/  LDL.LU.64 R28, [R1+0xbf0] ;  /* 0x000bf000011c7983 */ /* 0x000f280000300a00 */
[----:B------:R-:W4:Y:S04]  /*e260*/  LDL.LU.64 R6, [R1+0xbe8] ;  /* 0x000be80001067983 */ /* 0x000f280000300a00 */
[----:B------:R-:W4:Y:S04]  /*e270*/  LDL.LU.64 R24, [R1+0x280] ;  /* 0x0002800001187983 */ /* 0x000f280000300a00 */
[----:B------:R2:W-:Y:S01]  /*e280*/  LDGSTS.E [R2+-0x6c200], desc[UR10][R26.64], P0 ;  /* 0x93e000001a027fae */ /* 0x0005e2000812184a */
[----:B------:R-:W-:Y:S01]  /*e290*/  ISETP.GE.U32.AND P0, PT, R5, 0x7fffff3b, PT ;  /* 0x7fffff3b0500780c */ /* 0x000fe20003f06070 */
[----:B------:R-:W-:-:S02]  /*e2a0*/  VIADD R5, R22, 0xffffff59 ;  /* 0xffffff5916057836 */ /* 0x000fc40000000000 */
[----:B------:R-:W4:Y:S04]  /*e2b0*/  LDL.LU.64 R242, [R1+0x270] ;  /* 0x0002700001f27983 */ /* 0x000f280000300a00 */
[----:B------:R-:W0:Y:S01]  /*e2c0*/  LDGDEPBAR ;  /* 0x00000000000079af */ /* 0x000e220000000000 */
[----:B------:R-:W-:Y:S01]  /*e2d0*/  BAR.SYNC.DEFER_BLOCKING 0x0 ;  /* 0x0000000000007b1d */ /* 0x000fe20000010000 */
[----:B---3--:R-:W-:-:S04]  /*e2e0*/  IMAD.WIDE R236, R3, 0x4, R236 ;  /* 0x0000000403ec7825 */ /* 0x008fc800078e02ec */
[C---:B------:R-:W-:Y:S02]  /*e2f0*/  IMAD.WIDE R234, R3.reuse, 0x4, R246 ;  /* 0x0000000403ea7825 */ /* 0x040fe400078e02f6 */
[----:B------:R-:W3:Y:S02]  /*e300*/  LDL.LU.64 R246, [R1+0x260] ;  /* 0x0002600001f67983 */ /* 0x000ee40000300a00 */
[C---:B--2---:R-:W-:Y:S02]  /*e310*/  IMAD.WIDE R26, R3.reuse, 0x4, R12 ;  /* 0x00000004031a7825 */ /* 0x044fe400078e020c */
[----:B------:R2:W-:Y:S02]  /*e320*/  STL.64 [R1+0x2c8], R236 ;  /* 0x0002c8ec01007387 */ /* 0x0005e40000100a00 */
[C---:B----4-:R-:W-:Y:S02]  /*e330*/  IMAD.WIDE R22, R3.reuse, 0x4, R14 ;  /* 0x0000000403167825 */ /* 0x050fe400078e020e */
[----:B------:R-:W-:Y:S04]  /*e340*/  STL.64 [R1+0x2b8], R234 ;  /* 0x0002b8ea01007387 */ /* 0x000fe80000100a00 */
[----:B------:R-:W4:Y:S04]  /*e350*/  LDL.LU.64 R14, [R1+0x250] ;  /* 0x00025000010e7983 */ /* 0x000f280000300a00 */
[----:B------:R-:W4:Y:S01]  /*e360*/  LDL.LU.64 R12, [R1+0x240] ;  /* 0x00024000010c7983 */ /* 0x000f220000300a00 */
[----:B------:R-:W-:-:S03]  /*e370*/  IMAD.WIDE R238, R3, 0x4, R238 ;  /* 0x0000000403ee7825 */ /* 0x000fc600078e02ee */
[----:B------:R1:W-:Y:S04]  /*e380*/  STL.64 [R1+0x2a8], R26 ;  /* 0x0002a81a01007387 */ /* 0x0003e80000100a00 */
[----:B------:R1:W-:Y:S04]  /*e390*/  STL.64 [R1+0x298], R22 ;  /* 0x0002981601007387 */ /* 0x0003e80000100a00 */
[----:B------:R-:W-:Y:S01]  /*e3a0*/  @!PT LDS RZ, [RZ] ;  /* 0x00000000fffff984 */ /* 0x000fe20000000800 */
[----:B------:R-:W-:Y:S01]  /*e3b0*/  @!PT LDS RZ, [RZ] ;  /* 0x00000000fffff984 */ /* 0x000fe20000000800 */
[----:B------:R-:W-:Y:S01]  /*e3c0*/  @!PT LDS RZ, [RZ] ;  /* 0x00000000fffff984 */ /* 0x000fe20000000800 */
[----:B------:R2:W-:Y:S04]  /*e3d0*/  LDGSTS.E [R6+0x50000], desc[UR10][R236.64], !P1 ;  /* 0x50000000ec067fae */ /* 0x0005e8000c92184a */
[----:B------:R-:W-:Y:S04]  /*e3e0*/  LDGSTS.E [R6+0x54000], desc[UR10][R234.64], !P1 ;  /* 0x54000000ea067fae */ /* 0x000fe8000c92184a */
[----:B------:R1:W-:Y:S01]  /*e3f0*/  LDGSTS.E [R6+0x58000], desc[UR10][R26.64], !P1 ;  /* 0x580000001a067fae */ /* 0x0003e2000c92184a */
[----:B--2---:R-:W-:-:S03]  /*e400*/  IMAD.WIDE R236, R3, 0x4, R248 ;  /* 0x0000000403ec7825 */ /* 0x004fc600078e02f8 */
[----:B------:R-:W-:Y:S01]  /*e410*/  LDGSTS.E [R6+0x5c000], desc[UR10][R22.64], !P1 ;  /* 0x5c00000016067fae */ /* 0x000fe2000c92184a */
[----:B------:R-:W-:-:S03]  /*e420*/  IMAD.WIDE R24, R3, 0x4, R24 ;  /* 0x0000000403187825 */ /* 0x000fc600078e0218 */
[----:B------:R-:W-:Y:S01]  /*e430*/  LDGSTS.E [R6+0x50004], desc[UR10][R238.64], !P4 ;  /* 0x50004000ee067fae */ /* 0x000fe2000e12184a */
[----:B-1----:R-:W-:-:S03]  /*e440*/  IMAD.WIDE R26, R3, 0x4, R250 ;  /* 0x00000004031a7825 */ /* 0x002fc600078e02fa */
[----:B------:R-:W-:Y:S04]  /*e450*/  LDGSTS.E [R6+0x54004], desc[UR10][R236.64], !P4 ;  /* 0x54004000ec067fae */ /* 0x000fe8000e12184a */
[----:B------:R-:W2:Y:S04]  /*e460*/  LDL.LU.64 R22, [R1+0x230] ;  /* 0x0002300001167983 */ /* 0x000ea80000300a00 */
[----:B------:R-:W-:Y:S04]  /*e470*/  STL.64 [R1+0x288], R238 ;  /* 0x000288ee01007387 */ /* 0x000fe80000100a00 */
[----:B------:R-:W2:Y:S04]  /*e480*/  LDL.LU.64 R234, [R1+0x220] ;  /* 0x0002200001ea7983 */ /* 0x000ea80000300a00 */
[----:B------:R-:W-:Y:S04]  /*e490*/  STL.64 [R1+0x278], R236 ;  /* 0x000278ec01007387 */ /* 0x000fe80000100a00 */
[----:B------:R-:W2:Y:S04]  /*e4a0*/  LDL.LU.64 R248, [R1+0x210] ;  /* 0x0002100001f87983 */ /* 0x000ea80000300a00 */
[----:B------:R1:W-:Y:S04]  /*e4b0*/  STL.64 [R1+0x268], R26 ;  /* 0x0002681a01007387 */ /* 0x0003e80000100a00 */
[----:B------:R-:W2:Y:S04]  /*e4c0*/  LDL.LU.64 R250, [R1+0x200] ;  /* 0x0002000001fa7983 */ /* 0x000ea80000300a00 */
[----:B------:R1:W-:Y:S01]  /*e4d0*/  LDGSTS.E [R6+0x58004], desc[UR10][R26.64], !P4 ;  /* 0x580040001a067fae */ /* 0x0003e2000e12184a */
[----:B------:R-:W-:Y:S01]  /*e4e0*/  ISETP.GE.U32.AND P1, PT, R5, 0x7fffff3a, PT ;  /* 0x7fffff3a0500780c */ /* 0x000fe20003f26070 */
[----:B------:R-:W-:-:S02]  /*e4f0*/  VIADD R5, R240, 0xffffff58 ;  /* 0xffffff58f0057836 */ /* 0x000fc40000000000 */
[----:B------:R3:W-:Y:S04]  /*e500*/  STL.64 [R1+0x258], R24 ;  /* 0x0002581801007387 */ /* 0x0007e80000100a00 */
[----:B------:R3:W-:Y:S01]  /*e510*/  LDGSTS.E [R6+0x5c004], desc[UR10][R24.64], !P4 ;  /* 0x5c00400018067fae */ /* 0x0007e2000e12184a */
[----:B-1----:R-:W-:-:S03]  /*e520*/  IMAD.WIDE R26, R3, 0x4, R242 ;  /* 0x00000004031a7825 */ /* 0x002fc600078e02f2 */
[----:B------:R-:W2:Y:S04]  /*e530*/  LDL.LU.64 R236, [R1+0x1f0] ;  /* 0x0001f00001ec7983 */ /* 0x000ea80000300a00 */
[----:B------:R-:W2:Y:S04]  /*e540*/  LDL.LU.64 R238, [R1+0x1e0] ;  /* 0x0001e00001ee7983 */ /* 0x000ea80000300a00 */
[----:B------:R-:W-:Y:S01]  /*e550*/  STL.64 [R1+0x248], R26 ;  /* 0x0002481a01007387 */ /* 0x000fe20000100a00 */
[----:B------:R-:W-:-:S03]  /*e560*/  ISETP.GE.U32.AND P4, PT, R5, 0x7fffff39, PT ;  /* 0x7fffff390500780c */ /* 0x000fc60003f86070 */
[----:B------:R-:W2:Y:S01]  /*e570*/  LDL.LU.64 R240, [R1+0x1d0] ;  /* 0x0001d00001f07983 */ /* 0x000ea20000300a00 */
[----:B------:R-:W-:-:S03]  /*e580*/  IADD3 R5, R244, -0xa9, RZ ;  /* 0xffffff57f4057810 */ /* 0x000fc60007ffe0ff */
[----:B------:R-:W2:Y:S04]  /*e590*/  LDL.LU.64 R242, [R1+0x1c0] ;  /* 0x0001c00001f27983 */ /* 0x000ea80000300a00 */
[----:B------:R2:W-:Y:S01]  /*e5a0*/  LDGSTS.E [R6+0x50008], desc[UR10][R26.64], !P3 ;  /* 0x500080001a067fae */ /* 0x0005e2000d92184a */
[----:B---3--:R-:W-:-:S05]  /*e5b0*/  IMAD.WIDE R24, R3, 0x4, R246 ;  /* 0x0000000403187825 */ /* 0x008fca00078e02f6 */
[----:B------:R-:W-:Y:S04]  /*e5c0*/  STL.64 [R1+0x238], R24 ;  /* 0x0002381801007387 */ /* 0x000fe80000100a00 */
[----:B------:R1:W-:Y:S01]  /*e5d0*/  LDGSTS.E [R6+0x54008], desc[UR10][R24.64], !P3 ;  /* 0x5400800018067fae */ /* 0x0003e2000d92184a */
[----:B----4-:R-:W-:-:S04]  /*e5e0*/  IMAD.WIDE R14, R3, 0x4, R14 ;  /* 0x00000004030e7825 */ /* 0x010fc800078e020e */
[C---:B------:R-:W-:Y:S01]  /*e5f0*/  IMAD.WIDE R12, R3.reuse, 0x4, R12 ;  /* 0x00000004030c7825 */ /* 0x040fe200078e020c */
[----:B------:R-:W-:Y:S04]  /*e600*/  STL.64 [R1+0x228], R14 ;  /* 0x0002280e01007387 */ /* 0x000fe80000100a00 */
[----:B------:R3:W-:Y:S04]  /*e610*/  STL.64 [R1+0x218], R12 ;  /* 0x0002180c01007387 */ /* 0x0007e80000100a00 */
[----:B------:R-:W4:Y:S04]  /*e620*/  LDL.LU.64 R244, [R1+0x1b0] ;  /* 0x0001b00001f47983 */ /* 0x000f280000300a00 */
[----:B------:R-:W-:Y:S04]  /*e630*/  LDGSTS.E [R6+0x58008], desc[UR10][R14.64], !P3 ;  /* 0x580080000e067fae */ /* 0x000fe8000d92184a */
[----:B------:R-:W4:Y:S04]  /*e640*/  LDL.LU.64 R246, [R1+0x1a0] ;  /* 0x0001a00001f67983 */ /* 0x000f280000300a00 */
[----:B------:R4:W-:Y:S04]  /*e650*/  LDGSTS.E [R6+0x5c008], desc[UR10][R12.64], !P3 ;  /* 0x5c0080000c067fae */ /* 0x0009e8000d92184a */
[----:B---3--:R-:W3:Y:S04]  /*e660*/  LDL.LU.64 R12, [R1+0x190] ;  /* 0x00019000010c7983 */ /* 0x008ee80000300a00 */
[----:B------:R-:W3:Y:S01]  /*e670*/  LDL.LU.64 R14, [R1+0x180] ;  /* 0x00018000010e7983 */ /* 0x000ee20000300a00 */
[----:B--2---:R-:W-:-:S05]  /*e680*/  IMAD.WIDE R26, R3, 0x4, R22 ;  /* 0x00000004031a7825 */ /* 0x004fca00078e0216 */
[----:B------:R2:W-:Y:S01]  /*e690*/  STL.64 [R1+0x208], R26 ;  /* 0x0002081a01007387 */ /* 0x0005e20000100a00 */
[----:B-1----:R-:W-:-:S03]  /*e6a0*/  IMAD.WIDE R24, R3, 0x4, R234 ;  /* 0x0000000403187825 */ /* 0x002fc600078e02ea */
[----:B------:R-:W-:Y:S04]  /*e6b0*/  LDGSTS.E [R6+0x5000c], desc[UR10][R26.64], !P5 ;  /* 0x5000c0001a067fae */ /* 0x000fe8000e92184a */
[----:B------:R-:W-:Y:S01]  /*e6c0*/  LDGSTS.E [R6+0x5400c], desc[UR10][R24.64], !P5 ;  /* 0x5400c00018067fae */ /* 0x000fe2000e92184a */
[----:B------:R-:W-:-:S03]  /*e6d0*/  IMAD.WIDE R22, R3, 0x4, R248 ;  /* 0x0000000403167825 */ /* 0x000fc600078e02f8 */
[----:B------:R-:W3:Y:S04]  /*e6e0*/  LDL.LU.64 R248, [R1+0x170] ;  /* 0x0001700001f87983 */ /* 0x000ee80000300a00 */
[----:B------:R1:W-:Y:S01]  /*e6f0*/  STL.64 [R1+0x1f8], R24 ;  /* 0x0001f81801007387 */ /* 0x0003e20000100a00 */
[----:B------:R-:W-:-:S03]  /*e700*/  IMAD.WIDE R234, R3, 0x4, R250 ;  /* 0x0000000403ea7825 */ /* 0x000fc600078e02fa */
[----:B------:R-:W3:Y:S04]  /*e710*/  LDL.LU.64 R250, [R1+0x160] ;  /* 0x0001600001fa7983 */ /* 0x000ee80000300a00 */
[----:B------:R1:W-:Y:S04]  /*e720*/  STL.64 [R1+0x1e8], R22 ;  /* 0x0001e81601007387 */ /* 0x0003e80000100a00 */
[----:B------:R1:W-:Y:S04]  /*e730*/  STL.64 [R1+0x1d8], R234 ;  /* 0x0001d8ea01007387 */ /* 0x0003e80000100a00 */
[----:B--2---:R-:W2:Y:S01]  /*e740*/  LDL.LU.64 R26, [R1+0xbe0] ;  /* 0x000be000011a7983 */ /* 0x004ea20000300a00 */
[----:B------:R-:W-:-:S03]  /*e750*/  IMAD.WIDE R236, R3, 0x4, R236 ;  /* 0x0000000403ec7825 */ /* 0x000fc600078e02ec */
[----:B-1----:R-:W2:Y:S01]  /*e760*/  LDL.LU.64 R24, [R1+0xbd8] ;  /* 0x000bd80001187983 */ /* 0x002ea20000300a00 */
[----:B------:R-:W-:-:S03]  /*e770*/  IMAD.WIDE R238, R3, 0x4, R238 ;  /* 0x0000000403ee7825 */ /* 0x000fc600078e02ee */
[----:B------:R-:W-:Y:S04]  /*e780*/  LDGSTS.E [R6+0x5800c], desc[UR10][R22.64], !P5 ;  /* 0x5800c00016067fae */ /* 0x000fe8000e92184a */
[----:B------:R-:W-:Y:S01]  /*e790*/  LDGSTS.E [R6+0x5c00c], desc[UR10][R234.64], !P5 ;  /* 0x5c00c000ea067fae */ /* 0x000fe2000e92184a */
[----:B------:R-:W-:-:S03]  /*e7a0*/  IMAD.WIDE R240, R3, 0x4, R240 ;  /* 0x0000000403f07825 */ /* 0x000fc600078e02f0 */
[----:B------:R-:W-:Y:S04]  /*e7b0*/  LDGSTS.E [R7+0x50000], desc[UR10][R236.64], !P6 ;  /* 0x50000000ec077fae */ /* 0x000fe8000f12184a */
[----:B------:R-:W2:Y:S01]  /*e7c0*/  LDL.LU.64 R22, [R1+0xbd0] ;  /* 0x000bd00001167983 */ /* 0x000ea20000300a00 */
[----:B------:R-:W-:-:S03]  /*e7d0*/  IMAD.WIDE R242, R3, 0x4, R242 ;  /* 0x0000000403f27825 */ /* 0x000fc600078e02f2 */
[----:B------:R-:W2:Y:S04]  /*e7e0*/  LDL.LU.64 R234, [R1+0xbc8] ;  /* 0x000bc80001ea7983 */ /* 0x000ea80000300a00 */
[----:B------:R1:W-:Y:S04]  /*e7f0*/  STL.64 [R1+0x1c8], R236 ;  /* 0x0001c8ec01007387 */ /* 0x0003e80000100a00 */
[----:B------:R1:W-:Y:S04]  /*e800*/  STL.64 [R1+0x1b8], R238 ;  /* 0x0001b8ee01007387 */ /* 0x0003e80000100a00 */
[----:B------:R-:W-:Y:S04]  /*e810*/  LDGSTS.E [R7+0x54000], desc[UR10][R238.64], !P6 ;  /* 0x54000000ee077fae */ /* 0x000fe8000f12184a */
[----:B-1----:R-:W2:Y:S04]  /*e820*/  LDL.LU.64 R236, [R1+0xbc0] ;  /* 0x000bc00001ec7983 */ /* 0x002ea80000300a00 */
[----:B------:R1:W-:Y:S04]  /*e830*/  STL.64 [R1+0x1a8], R240 ;  /* 0x0001a8f001007387 */ /* 0x0003e80000100a00 */
[----:B------:R-:W2:Y:S04]  /*e840*/  LDL.LU.64 R238, [R1+0xbb8] ;  /* 0x000bb80001ee7983 */ /* 0x000ea80000300a00 */
[----:B------:R1:W-:Y:S04]  /*e850*/  STL.64 [R1+0x198], R242 ;  /* 0x000198f201007387 */ /* 0x0003e80000100a00 */
[----:B------:R-:W-:Y:S04]  /*e860*/  LDGSTS.E [R7+0x58000], desc[UR10][R240.64], !P6 ;  /* 0x58000000f0077fae */ /* 0x000fe8000f12184a */
[----:B------:R-:W-:Y:S04]  /*e870*/  LDGSTS.E [R7+0x5c000], desc[UR10][R242.64], !P6 ;  /* 0x5c000000f2077fae */ /* 0x000fe8000f12184a */
[----:B-1----:R-:W2:Y:S04]  /*e880*/  LDL.LU.64 R240, [R1+0xbb0] ;  /* 0x000bb00001f07983 */ /* 0x002ea80000300a00 */
[----:B------:R-:W2:Y:S01]  /*e890*/  LDL.LU.64 R242, [R1+0xba8] ;  /* 0x000ba80001f27983 */ /* 0x000ea20000300a00 */
[----:B----4-:R-:W-:-:S04]  /*e8a0*/  IMAD.WIDE R244, R3, 0x4, R244 ;  /* 0x0000000403f47825 */ /* 0x010fc800078e02f4 */
[C---:B------:R-:W-:Y:S01]  /*e8b0*/  IMAD.WIDE R246, R3.reuse, 0x4, R246 ;  /* 0x0000000403f67825 */ /* 0x040fe200078e02f6 */
[----:B------:R1:W-:Y:S04]  /*e8c0*/  STL.64 [R1+0x188], R244 ;  /* 0x000188f401007387 */ /* 0x0003e80000100a00 */
[----:B------:R4:W-:Y:S04]  /*e8d0*/  STL.64 [R1+0x178], R246 ;  /* 0x000178f601007387 */ /* 0x0009e80000100a00 */
[----:B------:R-:W-:Y:S04]  /*e8e0*/  LDGSTS.E [R7+0x50004], desc[UR10][R244.64], !P0 ;  /* 0x50004000f4077fae */ /* 0x000fe8000c12184a */
[----:B------:R-:W-:Y:S01]  /*e8f0*/  LDGSTS.E [R7+0x54004], desc[UR10][R246.64], !P0 ;  /* 0x54004000f6077fae */ /* 0x000fe2000c12184a */
[----:B---3--:R-:W-:-:S04]  /*e900*/  IMAD.WIDE R12, R3, 0x4, R12 ;  /* 0x00000004030c7825 */ /* 0x008fc800078e020c */
[C---:B------:R-:W-:Y:S01]  /*e910*/  IMAD.WIDE R14, R3.reuse, 0x4, R14 ;  /* 0x00000004030e7825 */ /* 0x040fe200078e020e */
[----:B-1----:R-:W3:Y:S04]  /*e920*/  LDL.LU.64 R244, [R1+0xba0] ;  /* 0x000ba00001f47983 */ /* 0x002ee80000300a00 */
[----:B------:R1:W-:Y:S04]  /*e930*/  STL.64 [R1+0x168], R12 ;  /* 0x0001680c01007387 */ /* 0x0003e80000100a00 */
[----:B----4-:R-:W4:Y:S04]  /*e940*/  LDL.LU.64 R246, [R1+0xb98] ;  /* 0x000b980001f67983 */ /* 0x010f280000300a00 */
[----:B------:R1:W-:Y:S04]  /*e950*/  STL.64 [R1+0x158], R14 ;  /* 0x0001580e01007387 */ /* 0x0003e80000100a00 */
[----:B------:R-:W-:Y:S04]  /*e960*/  LDGSTS.E [R7+0x58004], desc[UR10][R12.64], !P0 ;  /* 0x580040000c077fae */ /* 0x000fe8000c12184a */
[----:B------:R2:W-:Y:S04]  /*e970*/  LDGSTS.E [R7+0x5c004], desc[UR10][R14.64], !P0 ;  /* 0x5c0040000e077fae */ /* 0x0005e8000c12184a */
[----:B-1----:R-:W3:Y:S04]  /*e980*/  LDL.LU.64 R12, [R1+0xb90] ;  /* 0x000b9000010c7983 */ /* 0x002ee80000300a00 */
[----:B------:R-:W2:Y:S01]  /*e990*/  LDL.LU.64 R14, [R1+0xb88] ;  /* 0x000b8800010e7983 */ /* 0x000ea20000300a00 */
[----:B------:R-:W-:-:S04]  /*e9a0*/  IMAD.WIDE R248, R3, 0x4, R248 ;  /* 0x0000000403f87825 */ /* 0x000fc800078e02f8 */
[----:B------:R-:W-:Y:S01]  /*e9b0*/  IMAD.WIDE R250, R3, 0x4, R250 ;  /* 0x0000000403fa7825 */ /* 0x000fe200078e02fa */
[----:B------:R1:W-:Y:S04]  /*e9c0*/  STL.64 [R1+0x148], R248 ;  /* 0x000148f801007387 */ /* 0x0003e80000100a00 */
[----:B------:R2:W-:Y:S04]  /*e9d0*/  STL.64 [R1+0x138], R250 ;  /* 0x000138fa01007387 */ /* 0x0005e80000100a00 */
[----:B------:R3:W-:Y:S04]  /*e9e0*/  LDGSTS.E [R7+0x50008], desc[UR10][R248.64], !P1 ;  /* 0x50008000f8077fae */ /* 0x0007e8000c92184a */
[----:B------:R-:W-:Y:S04]  /*e9f0*/  LDGSTS.E [R7+0x54008], desc[UR10][R250.64], !P1 ;  /* 0x54008000fa077fae */ /* 0x000fe8000c92184a */
[----:B-1----:R-:W4:Y:S01]  /*ea00*/  LDL.LU.64 R248, [R1+0xb80] ;  /* 0x000b800001f87983 */ /* 0x002f220000300a00 */
[----:B------:R-:W-:-:S02]  /*ea10*/  ISETP.GE.U32.AND P3, PT, R5, 0x7fffff38, PT ;  /* 0x7fffff380500780c */ /* 0x000fc40003f66070 */
[----:B------:R-:W1:Y:S01]  /*ea20*/  LDC R5, c[0x0][0x230] ;  /* 0x00008c00ff057b82 */ /* 0x000e620000000800 */
[----:B--2---:R-:W-:-:S05]  /*ea30*/  IMAD.WIDE R14, R3, 0x4, R14 ;  /* 0x00000004030e7825 */ /* 0x004fca00078e020e */
[----:B------:R2:W-:Y:S04]  /*ea40*/  STL.64 [R1+0x130], R14 ;  /* 0x0001300e01007387 */ /* 0x0005e80000100a00 */
[----:B------:R-:W2:Y:S01]  /*ea50*/  LDL.LU.64 R250, [R1+0xb78] ;  /* 0x000b780001fa7983 */ /* 0x000ea20000300a00 */
[----:B-1----:R-:W-:Y:S02]  /*ea60*/  VIADD R5, R5, 0xffffff56 ;  /* 0xffffff5605057836 */ /* 0x002fe40000000000 */
[----:B---3--:R-:W-:Y:S01]  /*ea70*/  IMAD.WIDE R12, R3, 0x4, R12 ;  /* 0x00000004030c7825 */ /* 0x008fe200078e020c */
[----:B------:R2:W-:Y:S02]  /*ea80*/  LDGSTS.E [R7+0x58008], desc[UR10][R14.64], !P1 ;  /* 0x580080000e077fae */ /* 0x0005e4000c92184a */
[----:B------:R-:W-:-:S02]  /*ea90*/  ISETP.GE.U32.AND P5, PT, R5, 0x7fffff37, PT ;  /* 0x7fffff370500780c */ /* 0x000fc40003fa6070 */
[----:B------:R-:W1:Y:S01]  /*eaa0*/  LDC R5, c[0x0][0x230] ;  /* 0x00008c00ff057b82 */ /* 0x000e620000000800 */
[----:B------:R3:W-:Y:S04]  /*eab0*/  STL.64 [R1+0x128], R12 ;  /* 0x0001280c01007387 */ /* 0x0007e80000100a00 */
[----:B------:R3:W-:Y:S01]  /*eac0*/  LDGSTS.E [R7+0x5c008], desc[UR10][R12.64], !P1 ;  /* 0x5c0080000c077fae */ /* 0x0007e2000c92184a */
[----:B-1----:R-:W-:-:S05]  /*ead0*/  VIADD R5, R5, 0xffffff55 ;  /* 0xffffff5505057836 */ /* 0x002fca0000000000 */
[----:B------:R-:W-:Y:S02]  /*eae0*/  ISETP.GE.U32.AND P6, PT, R5, 0x7fffff36, PT ;  /* 0x7fffff360500780c */ /* 0x000fe40003fc6070 */
[----:B------:R-:W1:Y:S01]  /*eaf0*/  LDC R5, c[0x0][0x230] ;  /* 0x00008c00ff057b82 */ /* 0x000e620000000800 */
[----:B----4-:R-:W-:-:S04]  /*eb00*/  IMAD.WIDE R248, R3, 0x4, R248 ;  /* 0x0000000403f87825 */ /* 0x010fc800078e02f8 */
[----:B--2---:R-:W-:-:S04]  /*eb10*/  IMAD.WIDE R14, R3, 0x4, R246 ;  /* 0x00000004030e7825 */ /* 0x004fc800078e02f6 */
[C---:B---3--:R-:W-:Y:S02]  /*eb20*/  IMAD.WIDE R12, R3.reuse, 0x4, R244 ;  /* 0x00000004030c7825 */ /* 0x048fe400078e02f4 */
[----:B------:R-:W2:Y:S02]  /*eb30*/  LDC R244, c[0x0][0x230] ;  /* 0x00008c00fff47b82 */ /* 0x000ea40000000800 */
[----:B------:R-:W-:-:S04]  /*eb40*/  IMAD.WIDE R242, R3, 0x4, R242 ;  /* 0x0000000403f27825 */ /* 0x000fc800078e02f2 */
[----:B------:R-:W-:-:S04]  /*eb50*/  IMAD.WIDE R240, R3, 0x4, R240 ;  /* 0x0000000403f07825 */ /* 0x000fc800078e02f0 */
[----:B------:R-:W-:-:S04]  /*eb60*/  IMAD.WIDE R234, R3, 0x4, R234 ;  /* 0x0000000403ea7825 */ /* 0x000fc800078e02ea */
[----:B------:R-:W-:Y:S01]  /*eb70*/  IMAD.WIDE R22, R3, 0x4, R22 ;  /* 0x0000000403167825 */ /* 0x000fe200078e0216 */
[----:B-1----:R-:W-:-:S04]  /*eb80*/  IADD3 R5, R5, -0xac, RZ ;  /* 0xffffff5405057810 */ /* 0x002fc80007ffe0ff */
[----:B------:R-:W-:Y:S02]  /*eb90*/  ISETP.GE.U32.AND P0, PT, R5, 0x7fffff35, PT ;  /* 0x7fffff350500780c */ /* 0x000fe40003f06070 */
[----:B------:R-:W1:Y:S02]  /*eba0*/  LDC R5, c[0x0][0x230] ;  /* 0x00008c00ff057b82 */ /* 0x000e640000000800 */
[----:B-1----:R-:W-:-:S05]  /*ebb0*/  VIADD R5, R5, 0xffffff53 ;  /* 0xffffff5305057836 */ /* 0x002fca0000000000 */
[----:B------:R-:W-:Y:S02]  /*ebc0*/  ISETP.GE.U32.AND P1, PT, R5, 0x7fffff34, PT ;  /* 0x7fffff340500780c */ /* 0x000fe40003f26070 */
[----:B------:R-:W1:Y:S01]  /*ebd0*/  LDC R5, c[0x0][0x230] ;  /* 0x00008c00ff057b82 */ /* 0x000e620000000800 */
[----:B------:R-:W-:-:S05]  /*ebe0*/  IMAD.WIDE R250, R3, 0x4, R250 ;  /* 0x0000000403fa7825 */ /* 0x000fca00078e02fa */
[----:B------:R3:W-:Y:S04]  /*ebf0*/  STL.64 [R1+0x120], R250 ;  /* 0x000120fa01007387 */ /* 0x0007e80000100a00 */
[----:B------:R3:W-:Y:S04]  /*ec00*/  LDGSTS.E [R7+0x5000c], desc[UR10][R250.64], !P4 ;  /* 0x5000c000fa077fae */ /* 0x0007e8000e12184a */
[----:B------:R-:W-:Y:S04]  /*ec10*/  STL.64 [R1+0x118], R248 ;  /* 0x000118f801007387 */ /* 0x000fe80000100a00 */
[----:B------:R-:W-:Y:S04]  /*ec20*/  LDGSTS.E [R7+0x5400c], desc[UR10][R248.64], !P4 ;  /* 0x5400c000f8077fae */ /* 0x000fe8000e12184a */
[----:B------:R4:W-:Y:S01]  /*ec30*/  STL.64 [R1+0x110], R14 ;  /* 0x0001100e01007387 */ /* 0x0009e20000100a00 */
[----:B---3--:R-:W3:Y:S03]  /*ec40*/  LDC R251, c[0x0][0x230] ;  /* 0x00008c00fffb7b82 */ /* 0x008ee60000000800 */
[----:B------:R4:W-:Y:S04]  /*ec50*/  LDGSTS.E [R7+0x5800c], desc[UR10][R14.64], !P4 ;  /* 0x5800c0000e077fae */ /* 0x0009e8000e12184a */
[----:B------:R1:W-:Y:S04]  /*ec60*/  STL.64 [R1+0x108], R12 ;  /* 0x0001080c01007387 */ /* 0x0003e80000100a00 */
[----:B------:R1:W-:Y:S01]  /*ec70*/  LDGSTS.E [R7+0x5c00c], desc[UR10][R12.64], !P4 ;  /* 0x5c00c0000c077fae */ /* 0x0003e2000e12184a */
[----:B----4-:R-:W-:-:S03]  /*ec80*/  IMAD.WIDE R14, R3, 0x4, R238 ;  /* 0x00000004030e7825 */ /* 0x010fc600078e02ee */
[----:B------:R-:W-:Y:S04]  /*ec90*/  STL.64 [R1+0x100], R242 ;  /* 0x000100f201007387 */ /* 0x000fe80000100a00 */
[----:B------:R-:W-:Y:S01]  /*eca0*/  LDGSTS.E [R10+0x50000], desc[UR10][R242.64], !P3 ;  /* 0x50000000f20a7fae */ /* 0x000fe2000d92184a */
[----:B-1----:R-:W-:-:S03]  /*ecb0*/  IMAD.WIDE R12, R3, 0x4, R236 ;  /* 0x00000004030c7825 */ /* 0x002fc600078e02ec */
[----:B------:R-:W-:Y:S01]  /*ecc0*/  STL.64 [R1+0xf8], R240 ;  /* 0x0000f8f001007387 */ /* 0x000fe20000100a00 */
[----:B------:R-:W1:Y:S03]  /*ecd0*/  LDC R236, c[0x0][0x230] ;  /* 0x00008c00ffec7b82 */ /* 0x000e660000000800 */
[----:B------:R-:W-:Y:S04]  /*ece0*/  LDGSTS.E [R10+0x54000], desc[UR10][R240.64], !P3 ;  /* 0x54000000f00a7fae */ /* 0x000fe8000d92184a */
[----:B------:R4:W-:Y:S04]  /*ecf0*/  STL.64 [R1+0xf0], R14 ;  /* 0x0000f00e01007387 */ /* 0x0009e80000100a00 */
[----:B------:R4:W-:Y:S04]  /*ed00*/  LDGSTS.E [R10+0x58000], desc[UR10][R14.64], !P3 ;  /* 0x580000000e0a7fae */ /* 0x0009e8000d92184a */
[----:B------:R2:W-:Y:S04]  /*ed10*/  STL.64 [R1+0xe8], R12 ;  /* 0x0000e80c01007387 */ /* 0x0005e80000100a00 */
[----:B------:R2:W-:Y:S01]  /*ed20*/  LDGSTS.E [R10+0x5c000], desc[UR10][R12.64], !P3 ;  /* 0x5c0000000c0a7fae */ /* 0x0005e2000d92184a */
[----:B----4-:R-:W-:-:S03]  /*ed30*/  IMAD.WIDE R14, R3, 0x4, R24 ;  /* 0x00000004030e7825 */ /* 0x010fc600078e0218 */
[----:B------:R-:W-:Y:S04]  /*ed40*/  STL.64 [R1+0xe0], R234 ;  /* 0x0000e0ea01007387 */ /* 0x000fe80000100a00 */
[----:B------:R-:W-:Y:S01]  /*ed50*/  LDGSTS.E [R10+0x50004], desc[UR10][R234.64], !P5 ;  /* 0x50004000ea0a7fae */ /* 0x000fe2000e92184a */
[----:B--2---:R-:W-:-:S03]  /*ed60*/  IMAD.WIDE R12, R3, 0x4, R26 ;  /* 0x00000004030c7825 */ /* 0x004fc600078e021a */
[----:B------:R2:W-:Y:S01]  /*ed70*/  STL.64 [R1+0xd8], R22 ;  /* 0x0000d81601007387 */ /* 0x0005e20000100a00 */
[----:B------:R-:W-:-:S03]  /*ed80*/  IMAD.WIDE R26, R3, 0x4, R28 ;  /* 0x00000004031a7825 */ /* 0x000fc600078e021c */
[----:B------:R2:W-:Y:S01]  /*ed90*/  LDGSTS.E [R10+0x54004], desc[UR10][R22.64], !P5 ;  /* 0x54004000160a7fae */ /* 0x0005e2000e92184a */
[----:B------:R-:W-:-:S03]  /*eda0*/  IMAD.WIDE R24, R3, 0x4, R30 ;  /* 0x0000000403187825 */ /* 0x000fc600078e021e */
[----:B------:R4:W-:Y:S04]  /*edb0*/  STL.64 [R1+0xd0], R14 ;  /* 0x0000d00e01007387 */ /* 0x0009e80000100a00 */
[----:B------:R4:W-:Y:S04]  /*edc0*/  LDGSTS.E [R10+0x58004], desc[UR10][R14.64], !P5 ;  /* 0x580040000e0a7fae */ /* 0x0009e8000e92184a */
[----:B------:R3:W-:Y:S01]  /*edd0*/  STL.64 [R1+0xc8], R12 ;  /* 0x0000c80c01007387 */ /* 0x0007e20000100a00 */
[C---:B------:R-:W-:Y:S01]  /*ede0*/  IMAD.WIDE R28, R3.reuse, 0x4, R36 ;  /* 0x00000004031c7825 */ /* 0x040fe200078e0224 */
[----:B--2---:R-:W2:Y:S02]  /*edf0*/  LDC R23, c[0x0][0x230] ;  /* 0x00008c00ff177b82 */ /* 0x004ea40000000800 */
[----:B------:R3:W-:Y:S01]  /*ee00*/  LDGSTS.E [R10+0x5c004], desc[UR10][R12.64], !P5 ;  /* 0x5c0040000c0a7fae */ /* 0x0007e2000e92184a */
[----:B----4-:R-:W-:-:S03]  /*ee10*/  IMAD.WIDE R14, R3, 0x4, R32 ;  /* 0x00000004030e7825 */ /* 0x010fc600078e0220 */
[----:B------:R4:W-:Y:S02]  /*ee20*/  STL.64 [R1+0xc0], R26 ;  /* 0x0000c01a01007387 */ /* 0x0009e40000100a00 */
[----:B------:R-:W2:Y:S02]  /*ee30*/  LDC R22, c[0x0][0x230] ;  /* 0x00008c00ff167b82 */ /* 0x000ea40000000800 */
[----:B------:R4:W-:Y:S01]  /*ee40*/  LDGSTS.E [R10+0x50008], desc[UR10][R26.64], !P6 ;  /* 0x500080001a0a7fae */ /* 0x0009e2000f12184a */
[----:B---3--:R-:W-:-:S03]  /*ee50*/  IMAD.WIDE R12, R3, 0x4, R34 ;  /* 0x00000004030c7825 */ /* 0x008fc600078e0222 */
[----:B------:R3:W-:Y:S04]  /*ee60*/  STL.64 [R1+0xb8], R24 ;  /* 0x0000b81801007387 */ /* 0x0007e80000100a00 */
[----:B------:R3:W-:Y:S04]  /*ee70*/  LDGSTS.E [R10+0x54008], desc[UR10][R24.64], !P6 ;  /* 0x54008000180a7fae */ /* 0x0007e8000f12184a */
[----:B------:R1:W-:Y:S01]  /*ee80*/  STL.64 [R1+0xb0], R14 ;  /* 0x0000b00e01007387 */ /* 0x0003e20000100a00 */
[----:B----4-:R-:W-:-:S03]  /*ee90*/  IMAD.WIDE R26, R3, 0x4, R38 ;  /* 0x00000004031a7825 */ /* 0x010fc600078e0226 */
[----:B------:R1:W-:Y:S04]  /*eea0*/  LDGSTS.E [R10+0x58008], desc[UR10][R14.64], !P6 ;  /* 0x580080000e0a7fae */ /* 0x0003e8000f12184a */
[----:B------:R4:W-:Y:S01]  /*eeb0*/  STL.64 [R1+0xa8], R12 ;  /* 0x0000a80c01007387 */ /* 0x0009e20000100a00 */
[----:B------:R-:W-:Y:S01]  /*eec0*/  VIADD R5, R5, 0xffffff52 ;  /* 0xffffff5205057836 */ /* 0x000fe20000000000 */
[----:B---3--:R-:W3:Y:S02]  /*eed0*/  LDC R24, c[0x0][0x230] ;  /* 0x00008c00ff187b82 */ /* 0x008ee40000000800 */
[----:B------:R4:W-:Y:S01]  /*eee0*/  LDGSTS.E [R10+0x5c008], desc[UR10][R12.64], !P6 ;  /* 0x5c0080000c0a7fae */ /* 0x0009e2000f12184a */
[----:B-1----:R-:W-:-:S03]  /*eef0*/  IMAD.WIDE R14, R3, 0x4, R40 ;  /* 0x00000004030e7825 */ /* 0x002fc600078e0228 */
[----:B------:R1:W-:Y:S02]  /*ef00*/  STL.64 [R1+0xa0], R28 ;  /* 0x0000a01c01007387 */ /* 0x0003e40000100a00 */
[----:B------:R-:W3:Y:S02]  /*ef10*/  LDC R25, c[0x0][0x230] ;  /* 0x00008c00ff197b82 */ /* 0x000ee40000000800 */
[----:B------:R2:W-:Y:S01]  /*ef20*/  STL.64 [R1+0x98], R26 ;  /* 0x0000981a01007387 */ /* 0x0005e20000100a00 */
[----:B----4-:R-:W-:-:S03]  /*ef30*/  IMAD.WIDE R12, R3, 0x4, R42 ;  /* 0x00000004030c7825 */ /* 0x010fc600078e022a */
[----:B------:R-:W-:Y:S04]  /*ef40*/  STL.64 [R1+0x90], R14 ;  /* 0x0000900e01007387 */ /* 0x000fe80000100a00 */
[----:B------:R-:W-:Y:S04]  /*ef50*/  LDGSTS.E [R10+0x5000c], desc[UR10][R28.64], !P0 ;  /* 0x5000c0001c0a7fae */ /* 0x000fe8000c12184a */
[----:B------:R4:W-:Y:S01]  /*ef60*/  STL.64 [R1+0x88], R12 ;  /* 0x0000880c01007387 */ /* 0x0009e20000100a00 */
[----:B------:R-:W-:-:S03]  /*ef70*/  ISETP.GE.U32.AND P4, PT, R5, 0x7fffff33, PT ;  /* 0x7fffff330500780c */ /* 0x000fc60003f86070 */
[----:B------:R2:W-:Y:S04]  /*ef80*/  LDGSTS.E [R10+0x5400c], desc[UR10][R26.64], !P0 ;  /* 0x5400c0001a0a7fae */ /* 0x0005e8000c12184a */
[----:B-1----:R-:W3:Y:S01]  /*ef90*/  LDL.LU.64 R28, [R1+0x308] ;  /* 0x00030800011c7983 */ /* 0x002ee20000300a00 */
[----:B------:R-:W-:Y:S02]  /*efa0*/  IADD3 R5, R251, -0xaf, RZ ;  /* 0xffffff51fb057810 */ /* 0x000fe40007ffe0ff */
[----:B------:R-:W1:Y:S01]  /*efb0*/  LDC R251, c[0x0][0x230] ;  /* 0x00008c00fffb7b82 */ /* 0x000e620000000800 */
[----:B------:R-:W-:Y:S01]  /*efc0*/  LDGSTS.E [R10+0x5800c], desc[UR10][R14.64], !P0 ;  /* 0x5800c0000e0a7fae */ /* 0x000fe2000c12184a */
[----:B------:R-:W-:-:S03]  /*efd0*/  ISETP.GE.U32.AND P3, PT, R5, 0x7fffff32, PT ;  /* 0x7fffff320500780c */ /* 0x000fc60003f66070 */
[----:B------:R4:W-:Y:S01]  /*efe0*/  LDGSTS.E [R10+0x5c00c], desc[UR10][R12.64], !P0 ;  /* 0x5c00c0000c0a7fae */ /* 0x0009e2000c12184a */
[C---:B------:R-:W-:Y:S02]  /*eff0*/  IMAD.WIDE R248, R3.reuse, 0x4, R50 ;  /* 0x0000000403f87825 */ /* 0x040fe400078e0232 */
[----:B--2---:R-:W2:Y:S02]  /*f000*/  LDC R26, c[0x0][0x230] ;  /* 0x00008c00ff1a7b82 */ /* 0x004ea40000000800 */
[----:B------:R-:W-:-:S04]  /*f010*/  IMAD.WIDE R246, R3, 0x4, R52 ;  /* 0x0000000403f67825 */ /* 0x000fc800078e0234 */
[----:B------:R-:W-:Y:S02]  /*f020*/  IMAD.WIDE R242, R3, 0x4, R56 ;  /* 0x0000000403f27825 */ /* 0x000fe400078e0238 */
[----:B------:R-:W2:Y:S02]  /*f030*/  LDC R27, c[0x0][0x230] ;  /* 0x00008c00ff1b7b82 */ /* 0x000ea40000000800 */
[----:B-1----:R-:W-:-:S06]  /*f040*/  VIADD R5, R251, 0xffffff50 ;  /* 0xffffff50fb057836 */ /* 0x002fcc0000000000 */
[----:B------:R-:W1:Y:S01]  /*f050*/  LDC R56, c[0x0][0x230] ;  /* 0x00008c00ff387b82 */ /* 0x000e620000000800 */
[----:B------:R-:W-:Y:S01]  /*f060*/  ISETP.GE.U32.AND P5, PT, R5, 0x7fffff31, PT ;  /* 0x7fffff310500780c */ /* 0x000fe20003fa6070 */
[----:B------:R-:W-:-:S05]  /*f070*/  VIADD R5, R244, 0xffffff4f ;  /* 0xffffff4ff4057836 */ /* 0x000fca0000000000 */
[----:B------:R-:W-:Y:S02]  /*f080*/  ISETP.GE.U32.AND P6, PT, R5, 0x7fffff30, PT ;  /* 0x7fffff300500780c */ /* 0x000fe40003fc6070 */
[----:B------:R-:W-:Y:S01]  /*f090*/  IADD3 R5, R236, -0xb2, RZ ;  /* 0xffffff4eec057810 */ /* 0x000fe20007ffe0ff */
[----:B----4-:R-:W-:-:S03]  /*f0a0*/  IMAD.WIDE R12, R3, 0x4, R44 ;  /* 0x00000004030c7825 */ /* 0x010fc600078e022c */
[----:B------:R-:W-:Y:S01]  /*f0b0*/  ISETP.GE.U32.AND P0, PT, R5, 0x7fffff2f, PT ;  /* 0x7fffff2f0500780c */ /* 0x000fe20003f06070 */
[----:B------:R-:W-:Y:S01]  /*f0c0*/  VIADD R5, R23, 0xffffff4d ;  /* 0xffffff4d17057836 */ /* 0x000fe20000000000 */
[----:B------:R-:W-:Y:S01]  /*f0d0*/  LDGSTS.E [R11+0x50000], desc[UR10][R12.64], !P1 ;  /* 0x500000000c0b7fae */ /* 0x000fe2000c92184a */
[----:B------:R-:W4:Y:S01]  /*f0e0*/  LDC R23, c[0x0][0x230] ;  /* 0x00008c00ff177b82 */ /* 0x000f220000000800 */
[----:B------:R-:W-:-:S04]  /*f0f0*/  IMAD.WIDE R14, R3, 0x4, R46 ;  /* 0x00000004030e7825 */ /* 0x000fc800078e022e */
[C---:B------:R-:W-:Y:S01]  /*f100*/  IMAD.WIDE R250, R3.reuse, 0x4, R48 ;  /* 0x0000000403fa7825 */ /* 0x040fe200078e0230 */
[----:B------:R-:W-:Y:S03]  /*f110*/  LDGSTS.E [R11+0x54000], desc[UR10][R14.64], !P1 ;  /* 0x540000000e0b7fae */ /* 0x000fe6000c92184a */
[C---:B------:R-:W-:Y:S01]  /*f120*/  IMAD.WIDE R244, R3.reuse, 0x4, R54 ;  /* 0x0000000403f47825 */ /* 0x040fe200078e0236 */
[----:B------:R-:W-:Y:S03]  /*f130*/  LDGSTS.E [R11+0x58000], desc[UR10][R250.64], !P1 ;  /* 0x58000000fa0b7fae */ /* 0x000fe6000c92184a */
[----:B------:R-:W-:Y:S01]  /*f140*/  IMAD.WIDE R240, R3, 0x4, R58 ;  /* 0x0000000403f07825 */ /* 0x000fe200078e023a */
[----:B------:R-:W-:Y:S01]  /*f150*/  LDGSTS.E [R11+0x5c000], desc[UR10][R248.64], !P1 ;  /* 0x5c000000f80b7fae */ /* 0x000fe2000c92184a */
[----:B------:R-:W-:-:S02]  /*f160*/  ISETP.GE.U32.AND P1, PT, R5, 0x7fffff2e, PT ;  /* 0x7fffff2e0500780c */ /* 0x000fc40003f26070 */
[----:B---3--:R-:W-:Y:S01]  /*f170*/  VIADD R5, R24, 0xffffff4c ;  /* 0xffffff4c18057836 */ /* 0x008fe20000000000 */
[----:B------:R-:W-:Y:S01]  /*f180*/  LDGSTS.E [R11+0x50004], desc[UR10][R246.64], !P4 ;  /* 0x50004000f60b7fae */ /* 0x000fe2000e12184a */
[----:B------:R-:W3:Y:S01]  /*f190*/  LDC R24, c[0x0][0x230] ;  /* 0x00008c00ff187b82 */ /* 0x000ee20000000800 */
[C---:B------:R-:W-:Y:S02]  /*f1a0*/  IMAD.WIDE R238, R3.reuse, 0x4, R60 ;  /* 0x0000000403ee7825 */ /* 0x040fe400078e023c */
[----:B------:R-:W-:Y:S02]  /*f1b0*/  LDGSTS.E [R11+0x54004], desc[UR10][R244.64], !P4 ;  /* 0x54004000f40b7fae */ /* 0x000fe4000e12184a */
[C---:B------:R-:W-:Y:S02]  /*f1c0*/  IMAD.WIDE R236, R3.reuse, 0x4, R62 ;  /* 0x0000000403ec7825 */ /* 0x040fe400078e023e */
[----:B------:R-:W-:Y:S02]  /*f1d0*/  LDGSTS.E [R11+0x58004], desc[UR10][R242.64], !P4 ;  /* 0x58004000f20b7fae */ /* 0x000fe4000e12184a */
[----:B------:R-:W-:-:S04]  /*f1e0*/  IMAD.WIDE R234, R3, 0x4, R64 ;  /* 0x0000000403ea7825 */ /* 0x000fc800078e0240 */
[----:B------:R-:W-:Y:S01]  /*f1f0*/  IMAD.WIDE R66, R3, 0x4, R66 ;  /* 0x0000000403427825 */ /* 0x000fe200078e0242 */
[----:B------:R-:W-:Y:S01]  /*f200*/  LDGSTS.E [R11+0x5c004], desc[UR10][R240.64], !P4 ;  /* 0x5c004000f00b7fae */ /* 0x000fe2000e12184a */
[----:B------:R-:W-:Y:S01]  /*f210*/  ISETP.GE.U32.AND P4, PT, R5, 0x7fffff2d, PT ;  /* 0x7fffff2d0500780c */ /* 0x000fe20003f86070 */
[----:B------:R-:W1:Y:S01]  /*f220*/  LDC R62, c[0x0][0x230] ;  /* 0x00008c00ff3e7b82 */ /* 0x000e620000000800 */
[----:B------:R-:W-:Y:S01]  /*f230*/  IADD3 R5, R22, -0xb5, RZ ;  /* 0xffffff4b16057810 */ /* 0x000fe20007ffe0ff */
[----:B------:R-:W-:Y:S04]  /*f240*/  LDGSTS.E [R11+0x50008], desc[UR10][R238.64], !P3 ;  /* 0x50008000ee0b7fae */ /* 0x000fe8000d92184a */
[----:B------:R-:W-:Y:S02]  /*f250*/  LDGSTS.E [R11+0x54008], desc[UR10][R236.64], !P3 ;  /* 0x54008000ec0b7fae */ /* 0x000fe4000d92184a */
[----:B------:R-:W2:Y:S02]  /*f260*/  LDC R22, c[0x0][0x230] ;  /* 0x00008c00ff167b82 */ /* 0x000ea40000000800 */
[----:B------:R-:W-:Y:S01]  /*f270*/  LDGSTS.E [R11+0x58008], desc[UR10][R234.64], !P3 ;  /* 0x58008000ea0b7fae */ /* 0x000fe2000d92184a */
[----:B------:R-:W-:-:S03]  /*f280*/  IMAD.WIDE R68, R3, 0x4, R68 ;  /* 0x0000000403447825 */ /* 0x000fc600078e0244 */
[----:B------:R-:W-:Y:S01]  /*f290*/  LDGSTS.E [R11+0x5c008], desc[UR10][R66.64], !P3 ;  /* 0x5c008000420b7fae */ /* 0x000fe2000d92184a */
[----:B------:R-:W-:Y:S01]  /*f2a0*/  ISETP.GE.U32.AND P3, PT, R5, 0x7fffff2c, PT ;  /* 0x7fffff2c0500780c */ /* 0x000fe20003f66070 */
[----:B----4-:R-:W-:Y:S02]  /*f2b0*/  VIADD R5, R23, 0xffffff4a ;  /* 0xffffff4a17057836 */ /* 0x010fe40000000000 */
[C---:B------:R-:W-:Y:S01]  /*f2c0*/  IMAD.WIDE R70, R3.reuse, 0x4, R70 ;  /* 0x0000000403467825 */ /* 0x040fe200078e0246 */
[----:B------:R-:W4:Y:S01]  /*f2d0*/  LDC R23, c[0x0][0x230] ;  /* 0x00008c00ff177b82 */ /* 0x000f220000000800 */
[----:B------:R-:W-:Y:S02]  /*f2e0*/  LDGSTS.E [R11+0x5000c], desc[UR10][R68.64], !P5 ;  /* 0x5000c000440b7fae */ /* 0x000fe4000e92184a */
[C---:B------:R-:W-:Y:S02]  /*f2f0*/  IMAD.WIDE R72, R3.reuse, 0x4, R72 ;  /* 0x0000000403487825 */ /* 0x040fe400078e0248 */
[----:B------:R-:W-:Y:S02]  /*f300*/  LDGSTS.E [R11+0x5400c], desc[UR10][R70.64], !P5 ;  /* 0x5400c000460b7fae */ /* 0x000fe4000e92184a */
[----:B------:R-:W-:-:S04]  /*f310*/  IMAD.WIDE R74, R3, 0x4, R74 ;  /* 0x00000004034a7825 */ /* 0x000fc800078e024a */
[C---:B------:R-:W-:Y:S01]  /*f320*/  IMAD.WIDE R76, R3.reuse, 0x4, R76 ;  /* 0x00000004034c7825 */ /* 0x040fe200078e024c */
[----:B------:R-:W-:Y:S03]  /*f330*/  LDGSTS.E [R11+0x5800c], desc[UR10][R72.64], !P5 ;  /* 0x5800c000480b7fae */ /* 0x000fe6000e92184a */
[----:B------:R-:W-:Y:S01]  /*f340*/  IMAD.WIDE R78, R3, 0x4, R78 ;  /* 0x00000004034e7825 */ /* 0x000fe200078e024e */
[----:B------:R-:W-:Y:S01]  /*f350*/  LDGSTS.E [R11+0x5c00c], desc[UR10][R74.64], !P5 ;  /* 0x5c00c0004a0b7fae */ /* 0x000fe2000e92184a */
[----:B------:R-:W-:Y:S01]  /*f360*/  ISETP.GE.U32.AND P5, PT, R5, 0x7fffff2b, PT ;  /* 0x7fffff2b0500780c */ /* 0x000fe20003fa6070 */
[----:B------:R-:W1:Y:S01]  /*f370*/  LDC R63, c[0x0][0x230] ;  /* 0x00008c00ff3f7b82 */ /* 0x000e620000000800 */
[C---:B------:R-:W-:Y:S01]  /*f380*/  IMAD.WIDE R80, R3.reuse, 0x4, R80 ;  /* 0x0000000403507825 */ /* 0x040fe200078e0250 */
[----:B------:R-:W-:Y:S03]  /*f390*/  LDGSTS.E [R16+0x50000], desc[UR10][R76.64], !P6 ;  /* 0x500000004c107fae */ /* 0x000fe6000f12184a */
[C---:B------:R-:W-:Y:S01]  /*f3a0*/  IMAD.WIDE R82, R3.reuse, 0x4, R82 ;  /* 0x0000000403527825 */ /* 0x040fe200078e0252 */
[----:B------:R-:W-:Y:S03]  /*f3b0*/  LDGSTS.E [R16+0x54000], desc[UR10][R78.64], !P6 ;  /* 0x540000004e107fae */ /* 0x000fe6000f12184a */
[----:B---3--:R-:W-:Y:S01]  /*f3c0*/  VIADD R5, R24, 0xffffff49 ;  /* 0xffffff4918057836 */ /* 0x008fe20000000000 */
[----:B------:R-:W-:Y:S01]  /*f3d0*/  LDGSTS.E [R16+0x58000], desc[UR10][R80.64], !P6 ;  /* 0x5800000050107fae */ /* 0x000fe2000f12184a */
[----:B------:R-:W-:Y:S01]  /*f3e0*/  IMAD.WIDE R84, R3, 0x4, R84 ;  /* 0x0000000403547825 */ /* 0x000fe200078e0254 */
[----:B------:R-:W3:Y:S02]  /*f3f0*/  LDC R24, c[0x0][0x230] ;  /* 0x00008c00ff187b82 */ /* 0x000ee40000000800 */
[----:B------:R-:W-:Y:S01]  /*f400*/  LDGSTS.E [R16+0x5c000], desc[UR10][R82.64], !P6 ;  /* 0x5c00000052107fae */ /* 0x000fe2000f12184a */
[----:B------:R-:W-:Y:S01]  /*f410*/  ISETP.GE.U32.AND P6, PT, R5, 0x7fffff2a, PT ;  /* 0x7fffff2a0500780c */ /* 0x000fe20003fc6070 */
[C---:B------:R-:W-:Y:S01]  /*f420*/  IMAD.WIDE R86, R3.reuse, 0x4, R86 ;  /* 0x0000000403567825 */ /* 0x040fe200078e0256 */
[----:B--2---:R-:W-:Y:S01]  /*f430*/  IADD3 R5, R22, -0xb8, RZ ;  /* 0xffffff4816057810 */ /* 0x004fe20007ffe0ff */
[----:B------:R-:W-:Y:S02]  /*f440*/  LDGSTS.E [R16+0x50004], desc[UR10][R84.64], !P0 ;  /* 0x5000400054107fae */ /* 0x000fe4000c12184a */
[C---:B------:R-:W-:Y:S01]  /*f450*/  IMAD.WIDE R88, R3.reuse, 0x4, R88 ;  /* 0x0000000403587825 */ /* 0x040fe200078e0258 */
[----:B------:R-:W2:Y:S01]  /*f460*/  LDC R22, c[0x0][0x230] ;  /* 0x00008c00ff167b82 */ /* 0x000ea20000000800 */
[----:B------:R-:W-:Y:S02]  /*f470*/  LDGSTS.E [R16+0x54004], desc[UR10][R86.64], !P0 ;  /* 0x5400400056107fae */ /* 0x000fe4000c12184a */
        /* <DEDUP_REMOVED lines=11> */
[----:B----4-:R-:W-:Y:S02]  /*f530*/  VIADD R5, R23, 0xffffff47 ;  /* 0xffffff4717057836 */ /* 0x010fe40000000000 */
[----:B------:R-:W-:Y:S01]  /*f540*/  LDGSTS.E [R16+0x5c008], desc[UR10][R98.64], !P1 ;  /* 0x5c00800062107fae */ /* 0x000fe2000c92184a */
[----:B------:R-:W-:Y:S01]  /*f550*/  IMAD.WIDE R100, R3, 0x4, R100 ;  /* 0x0000000403647825 */ /* 0x000fe200078e0264 */
[----:B------:R-:W4:Y:S01]  /*f560*/  LDC R23, c[0x0][0x230] ;  /* 0x00008c00ff177b82 */ /* 0x000f220000000800 */
[----:B------:R-:W-:Y:S01]  /*f570*/  ISETP.GE.U32.AND P1, PT, R5, 0x7fffff28, PT ;  /* 0x7fffff280500780c */ /* 0x000fe20003f26070 */
[----:B------:R-:W4:Y:S01]  /*f580*/  LDL.LU.64 R54, [R1] ;  /* 0x0000000001367983 */ /* 0x000f220000300a00 */
[----:B------:R-:W-:-:S02]  /*f590*/  VIADD R5, R25, 0xffffff46 ;  /* 0xffffff4619057836 */ /* 0x000fc40000000000 */
[C---:B------:R-:W-:Y:S01]  /*f5a0*/  IMAD.WIDE R102, R3.reuse, 0x4, R102 ;  /* 0x0000000403667825 */ /* 0x040fe200078e0266 */
[----:B------:R-:W-:Y:S02]  /*f5b0*/  LDGSTS.E [R16+0x5000c], desc[UR10][R100.64], !P4 ;  /* 0x5000c00064107fae */ /* 0x000fe4000e12184a */
[----:B------:R-:W1:Y:S01]  /*f5c0*/  LDC R25, c[0x0][0x230] ;  /* 0x00008c00ff197b82 */ /* 0x000e620000000800 */
[C---:B------:R-:W-:Y:S01]  /*f5d0*/  IMAD.WIDE R104, R3.reuse, 0x4, R104 ;  /* 0x0000000403687825 */ /* 0x040fe200078e0268 */
[----:B------:R-:W-:Y:S03]  /*f5e0*/  LDGSTS.E [R16+0x5400c], desc[UR10][R102.64], !P4 ;  /* 0x5400c00066107fae */ /* 0x000fe6000e12184a */
[C---:B------:R-:W-:Y:S01]  /*f5f0*/  IMAD.WIDE R106, R3.reuse, 0x4, R106 ;  /* 0x00000004036a7825 */ /* 0x040fe200078e026a */
[----:B------:R-:W-:Y:S03]  /*f600*/  LDGSTS.E [R16+0x5800c], desc[UR10][R104.64], !P4 ;  /* 0x5800c00068107fae */ /* 0x000fe6000e12184a */
[----:B------:R-:W-:Y:S01]  /*f610*/  IMAD.WIDE R108, R3, 0x4, R108 ;  /* 0x00000004036c7825 */ /* 0x000fe200078e026c */
[----:B------:R-:W-:Y:S01]  /*f620*/  LDGSTS.E [R16+0x5c00c], desc[UR10][R106.64], !P4 ;  /* 0x5c00c0006a107fae */ /* 0x000fe2000e12184a */
[----:B------:R-:W-:-:S02]  /*f630*/  ISETP.GE.U32.AND P4, PT, R5, 0x7fffff27, PT ;  /* 0x7fffff270500780c */ /* 0x000fc40003f86070 */
[C---:B------:R-:W-:Y:S01]  /*f640*/  IMAD.WIDE R110, R3.reuse, 0x4, R110 ;  /* 0x00000004036e7825 */ /* 0x040fe200078e026e */
[----:B--2---:R-:W-:Y:S01]  /*f650*/  IADD3 R5, R22, -0xbb, RZ ;  /* 0xffffff4516057810 */ /* 0x004fe20007ffe0ff */
[----:B------:R-:W-:Y:S01]  /*f660*/  LDGSTS.E [R17+0x50000], desc[UR10][R108.64], !P3 ;  /* 0x500000006c117fae */ /* 0x000fe2000d92184a */
[----:B------:R-:W2:Y:S01]  /*f670*/  LDC R22, c[0x0][0x230] ;  /* 0x00008c00ff167b82 */ /* 0x000ea20000000800 */
[C---:B------:R-:W-:Y:S02]  /*f680*/  IMAD.WIDE R112, R3.reuse, 0x4, R112 ;  /* 0x0000000403707825 */ /* 0x040fe400078e0270 */
[----:B------:R-:W-:Y:S02]  /*f690*/  LDGSTS.E [R17+0x54000], desc[UR10][R110.64], !P3 ;  /* 0x540000006e117fae */ /* 0x000fe4000d92184a */
[C---:B------:R-:W-:Y:S02]  /*f6a0*/  IMAD.WIDE R114, R3.reuse, 0x4, R114 ;  /* 0x0000000403727825 */ /* 0x040fe400078e0272 */
        /* <DEDUP_REMOVED lines=10> */
[----:B---3--:R-:W-:Y:S02]  /*f750*/  VIADD R5, R24, 0xffffff44 ;  /* 0xffffff4418057836 */ /* 0x008fe40000000000 */
[C---:B------:R-:W-:Y:S01]  /*f760*/  IMAD.WIDE R124, R3.reuse, 0x4, R124 ;  /* 0x00000004037c7825 */ /* 0x040fe200078e027c */
[----:B------:R-:W-:Y:S01]  /*f770*/  LDGSTS.E [R17+0x5c004], desc[UR10][R122.64], !P5 ;  /* 0x5c0040007a117fae */ /* 0x000fe2000e92184a */
[----:B------:R-:W3:Y:S02]  /*f780*/  LDC R24, c[0x0][0x230] ;  /* 0x00008c00ff187b82 */ /* 0x000ee40000000800 */
[----:B------:R-:W-:Y:S01]  /*f790*/  IMAD.WIDE R126, R3, 0x4, R126 ;  /* 0x00000004037e7825 */ /* 0x000fe200078e027e */
[----:B------:R-:W-:Y:S01]  /*f7a0*/  ISETP.GE.U32.AND P5, PT, R5, 0x7fffff25, PT ;  /* 0x7fffff250500780c */ /* 0x000fe20003fa6070 */
[----:B------:R-:W-:Y:S02]  /*f7b0*/  LDGSTS.E [R17+0x50008], desc[UR10][R124.64], !P6 ;  /* 0x500080007c117fae */ /* 0x000fe4000f12184a */
[----:B------:R-:W-:-:S02]  /*f7c0*/  IMAD.WIDE R128, R3, 0x4, R128 ;  /* 0x0000000403807825 */ /* 0x000fc400078e0280 */
[----:B------:R-:W-:Y:S02]  /*f7d0*/  LDGSTS.E [R17+0x54008], desc[UR10][R126.64], !P6 ;  /* 0x540080007e117fae */ /* 0x000fe4000f12184a */
[----:B------:R-:W-:Y:S02]  /*f7e0*/  IMAD.WIDE R130, R3, 0x4, R130 ;  /* 0x0000000403827825 */ /* 0x000fe400078e0282 */
[----:B------:R-:W-:Y:S02]  /*f7f0*/  LDGSTS.E [R17+0x58008], desc[UR10][R128.64], !P6 ;  /* 0x5800800080117fae */ /* 0x000fe4000f12184a */
[----:B-1----:R-:W-:Y:S02]  /*f800*/  VIADD R5, R25, 0xffffff43 ;  /* 0xffffff4319057836 */ /* 0x002fe40000000000 */
[C---:B------:R-:W-:Y:S01]  /*f810*/  IMAD.WIDE R132, R3.reuse, 0x4, R132 ;  /* 0x0000000403847825 */ /* 0x040fe200078e0284 */
[----:B------:R-:W3:Y:S01]  /*f820*/  LDL.LU.64 R38, [R1+0x8] ;  /* 0x0000080001267983 */ /* 0x000ee20000300a00 */
[----:B------:R-:W1:Y:S02]  /*f830*/  LDC R25, c[0x0][0x230] ;  /* 0x00008c00ff197b82 */ /* 0x000e640000000800 */
[----:B------:R-:W-:Y:S01]  /*f840*/  IMAD.WIDE R134, R3, 0x4, R134 ;  /* 0x0000000403867825 */ /* 0x000fe200078e0286 */
[----:B------:R-:W-:Y:S01]  /*f850*/  LDGSTS.E [R17+0x5c008], desc[UR10][R130.64], !P6 ;  /* 0x5c00800082117fae */ /* 0x000fe2000f12184a */
[----:B------:R-:W-:-:S02]  /*f860*/  ISETP.GE.U32.AND P6, PT, R5, 0x7fffff24, PT ;  /* 0x7fffff240500780c */ /* 0x000fc40003fc6070 */
[----:B------:R-:W-:Y:S01]  /*f870*/  IMAD.WIDE R136, R3, 0x4, R136 ;  /* 0x0000000403887825 */ /* 0x000fe200078e0288 */
[----:B------:R-:W3:Y:S01]  /*f880*/  LDL.LU.64 R52, [R1+0x10] ;  /* 0x0000100001347983 */ /* 0x000ee20000300a00 */
[----:B----4-:R-:W-:Y:S02]  /*f890*/  IADD3 R5, R23, -0xbe, RZ ;  /* 0xffffff4217057810 */ /* 0x010fe40007ffe0ff */
[----:B------:R-:W-:Y:S01]  /*f8a0*/  IMAD.WIDE R138, R3, 0x4, R138 ;  /* 0x00000004038a7825 */ /* 0x000fe200078e028a */
[----:B------:R-:W4:Y:S04]  /*f8b0*/  LDL.LU.64 R36, [R1+0x18] ;  /* 0x0000180001247983 */ /* 0x000f280000300a00 */
[----:B------:R-:W-:Y:S04]  /*f8c0*/  LDGSTS.E [R17+0x5000c], desc[UR10][R132.64], !P0 ;  /* 0x5000c00084117fae */ /* 0x000fe8000c12184a */
[----:B------:R-:W4:Y:S04]  /*f8d0*/  LDL.LU.64 R50, [R1+0x20] ;  /* 0x0000200001327983 */ /* 0x000f280000300a00 */
[----:B------:R-:W-:Y:S04]  /*f8e0*/  LDGSTS.E [R17+0x5400c], desc[UR10][R134.64], !P0 ;  /* 0x5400c00086117fae */ /* 0x000fe8000c12184a */
[----:B------:R-:W4:Y:S04]  /*f8f0*/  LDL.LU.64 R34, [R1+0x28] ;  /* 0x0000280001227983 */ /* 0x000f280000300a00 */
[----:B------:R-:W-:Y:S04]  /*f900*/  LDGSTS.E [R17+0x5800c], desc[UR10][R136.64], !P0 ;  /* 0x5800c00088117fae */ /* 0x000fe8000c12184a */
[----:B------:R-:W4:Y:S04]  /*f910*/  LDL.LU.64 R48, [R1+0x30] ;  /* 0x0000300001307983 */ /* 0x000f280000300a00 */
[----:B------:R-:W-:Y:S01]  /*f920*/  LDGSTS.E [R17+0x5c00c], desc[UR10][R138.64], !P0 ;  /* 0x5c00c0008a117fae */ /* 0x000fe2000c12184a */
[----:B------:R-:W-:Y:S01]  /*f930*/  ISETP.GE.U32.AND P0, PT, R5, 0x7fffff23, PT ;  /* 0x7fffff230500780c */ /* 0x000fe20003f06070 */
[----:B--2---:R-:W-:-:S02]  /*f940*/  VIADD R5, R22, 0xffffff41 ;  /* 0xffffff4116057836 */ /* 0x004fc40000000000 */
[----:B------:R-:W2:Y:S04]  /*f950*/  LDL.LU.64 R32, [R1+0x38] ;  /* 0x0000380001207983 */ /* 0x000ea80000300a00 */
[----:B------:R-:W2:Y:S04]  /*f960*/  LDL.LU.64 R46, [R1+0x40] ;  /* 0x00004000012e7983 */ /* 0x000ea80000300a00 */
[----:B------:R-:W2:Y:S04]  /*f970*/  LDL.LU.64 R30, [R1+0x48] ;  /* 0x00004800011e7983 */ /* 0x000ea80000300a00 */
[----:B------:R-:W2:Y:S01]  /*f980*/  LDL.LU.64 R44, [R1+0x50] ;  /* 0x00005000012c7983 */ /* 0x000ea20000300a00 */
[----:B------:R-:W-:-:S03]  /*f990*/  IMAD.WIDE R22, R3, 0x4, R28 ;  /* 0x0000000403167825 */ /* 0x000fc600078e021c */
[----:B------:R-:W2:Y:S04]  /*f9a0*/  LDL.LU.64 R28, [R1+0x58] ;  /* 0x00005800011c7983 */ /* 0x000ea80000300a00 */
[----:B------:R-:W2:Y:S04]  /*f9b0*/  LDL.LU.64 R42, [R1+0x60] ;  /* 0x00006000012a7983 */ /* 0x000ea80000300a00 */
[----:B------:R-:W2:Y:S04]  /*f9c0*/  LDL.LU.64 R60, [R1+0x68] ;  /* 0x00006800013c7983 */ /* 0x000ea80000300a00 */
[----:B------:R-:W2:Y:S04]  /*f9d0*/  LDL.LU.64 R40, [R1+0x70] ;  /* 0x0000700001287983 */ /* 0x000ea80000300a00 */
[----:B------:R-:W2:Y:S01]  /*f9e0*/  LDL.LU.64 R58, [R1+0x2d8] ;  /* 0x0002d800013a7983 */ /* 0x000ea20000300a00 */
[----:B------:R-:W-:-:S04]  /*f9f0*/  IMAD.WIDE R140, R3, 0x4, R140 ;  /* 0x00000004038c7825 */ /* 0x000fc800078e028c */
        /* <DEDUP_REMOVED lines=8> */
[----:B---3--:R-:W-:-:S02]  /*fa80*/  VIADD R5, R24, 0xffffff3f ;  /* 0xffffff3f18057836 */ /* 0x008fc40000000000 */
[----:B------:R-:W3:Y:S01]  /*fa90*/  LDC R24, c[0x0][0x230] ;  /* 0x00008c00ff187b82 */ /* 0x000ee20000000800 */
        /* <DEDUP_REMOVED lines=9> */
[----:B------:R-:W-:Y:S01]  /*fb30*/  ISETP.GE.U32.AND P4, PT, R5, 0x7fffff20, PT ;  /* 0x7fffff200500780c */ /* 0x000fe20003f86070 */
[----:B------:R-:W-:Y:S02]  /*fb40*/  LDGSTS.E [R19+0x50008], desc[UR10][R154.64], !P3 ;  /* 0x500080009a137fae */ /* 0x000fe4000d92184a */
[C---:B------:R-:W-:Y:S01]  /*fb50*/  IMAD.WIDE R158, R3.reuse, 0x4, R158 ;  /* 0x00000004039e7825 */ /* 0x040fe200078e029e */
[----:B------:R-:W-:Y:S01]  /*fb60*/  IADD3 R5, R26, -0xc2, RZ ;  /* 0xffffff3e1a057810 */ /* 0x000fe20007ffe0ff */
[----:B------:R-:W-:Y:S01]  /*fb70*/  LDGSTS.E [R19+0x54008], desc[UR10][R156.64], !P3 ;  /* 0x540080009c137fae */ /* 0x000fe2000d92184a */
[----:B------:R-:W3:Y:S01]  /*fb80*/  LDC R26, c[0x0][0x230] ;  /* 0x00008c00ff1a7b82 */ /* 0x000ee20000000800 */
        /* <DEDUP_REMOVED lines=13> */
[----:B------:R-:W-:Y:S01]  /*fc60*/  LDGSTS.E [R19+0x5c00c], desc[UR10][R168.64], !P5 ;  /* 0x5c00c000a8137fae */ /* 0x000fe2000e92184a */
[----:B------:R-:W1:Y:S02]  /*fc70*/  LDC R25, c[0x0][0x230] ;  /* 0x00008c00ff197b82 */ /* 0x000e640000000800 */
[----:B------:R-:W-:Y:S01]  /*fc80*/  IMAD.WIDE R172, R3, 0x4, R172 ;  /* 0x0000000403ac7825 */ /* 0x000fe200078e02ac */
[----:B------:R-:W-:Y:S01]  /*fc90*/  ISETP.GE.U32.AND P5, PT, R5, 0x7fffff1e, PT ;  /* 0x7fffff1e0500780c */ /* 0x000fe20003fa6070 */
[----:B------:R-:W-:Y:S02]  /*fca0*/  LDGSTS.E [R20+0x50000], desc[UR10][R170.64], !P6 ;  /* 0x50000000aa147fae */ /* 0x000fe4000f12184a */
[----:B------:R-:W-:-:S02]  /*fcb0*/  IMAD.WIDE R174, R3, 0x4, R174 ;  /* 0x0000000403ae7825 */ /* 0x000fc400078e02ae */
[----:B------:R-:W-:Y:S02]  /*fcc0*/  LDGSTS.E [R20+0x54000], desc[UR10][R172.64], !P6 ;  /* 0x54000000ac147fae */ /* 0x000fe4000f12184a */
[C---:B------:R-:W-:Y:S02]  /*fcd0*/  IMAD.WIDE R176, R3.reuse, 0x4, R176 ;  /* 0x0000000403b07825 */ /* 0x040fe400078e02b0 */
[----:B------:R-:W-:Y:S02]  /*fce0*/  LDGSTS.E [R20+0x58000], desc[UR10][R174.64], !P6 ;  /* 0x58000000ae147fae */ /* 0x000fe4000f12184a */
[----:B---3--:R-:W-:Y:S02]  /*fcf0*/  VIADD R5, R24, 0xffffff3c ;  /* 0xffffff3c18057836 */ /* 0x008fe40000000000 */
[C---:B------:R-:W-:Y:S01]  /*fd00*/  IMAD.WIDE R178, R3.reuse, 0x4, R178 ;  /* 0x0000000403b27825 */ /* 0x040fe200078e02b2 */
[----:B------:R-:W-:Y:S03]  /*fd10*/  LDGSTS.E [R20+0x5c000], desc[UR10][R176.64], !P6 ;  /* 0x5c000000b0147fae */ /* 0x000fe6000f12184a */
[----:B------:R-:W-:Y:S01]  /*fd20*/  IMAD.WIDE R180, R3, 0x4, R180 ;  /* 0x0000000403b47825 */ /* 0x000fe200078e02b4 */
[----:B------:R-:W-:Y:S01]  /*fd30*/  ISETP.GE.U32.AND P6, PT, R5, 0x7fffff1d, PT ;  /* 0x7fffff1d0500780c */ /* 0x000fe20003fc6070 */
[----:B------:R-:W-:Y:S02]  /*fd40*/  LDGSTS.E [R20+0x50004], desc[UR10][R178.64], !P0 ;  /* 0x50004000b2147fae */ /* 0x000fe4000c12184a */
[----:B------:R-:W-:Y:S01]  /*fd50*/  IMAD.WIDE R182, R3, 0x4, R182 ;  /* 0x0000000403b67825 */ /* 0x000fe200078e02b6 */
[----:B------:R-:W-:Y:S01]  /*fd60*/  IADD3 R5, R27, -0xc0, RZ ;  /* 0xffffff401b057810 */ /* 0x000fe20007ffe0ff */
[----:B------:R-:W-:Y:S02]  /*fd70*/  LDGSTS.E [R20+0x54004], desc[UR10][R180.64], !P0 ;  /* 0x54004000b4147fae */ /* 0x000fe4000c12184a */
[----:B------:R-:W-:-:S02]  /*fd80*/  IMAD.WIDE R184, R3, 0x4, R184 ;  /* 0x0000000403b87825 */ /* 0x000fc400078e02b8 */
[----:B------:R-:W-:Y:S04]  /*fd90*/  LDGSTS.E [R20+0x58004], desc[UR10][R182.64], !P0 ;  /* 0x58004000b6147fae */ /* 0x000fe8000c12184a */
[----:B------:R-:W-:Y:S01]  /*fda0*/  LDGSTS.E [R20+0x5c004], desc[UR10][R184.64], !P0 ;  /* 0x5c004000b8147fae */ /* 0x000fe2000c12184a */
[----:B------:R-:W-:Y:S01]  /*fdb0*/  ISETP.GE.U32.AND P0, PT, R5, 0x7fffff21, PT ;  /* 0x7fffff210500780c */ /* 0x000fe20003f06070 */
        /* <DEDUP_REMOVED lines=15> */
[C---:B------:R-:W-:Y:S01]  /*feb0*/  IMAD.WIDE R202, R8.reuse, 0x4, R202 ;  /* 0x0000000408ca7825 */ /* 0x040fe200078e02ca */
[----:B------:R-:W-:Y:S03]  /*fec0*/  LDGSTS.E [R20+0x5c00c], desc[UR10][R200.64], !P0 ;  /* 0x5c00c000c8147fae */ /* 0x000fe6000c12184a */
[C---:B------:R-:W-:Y:S01]  /*fed0*/  IMAD.WIDE R206, R8.reuse, 0x4, R206 ;  /* 0x0000000408ce7825 */ /* 0x040fe200078e02ce */
[----:B------:R-:W0:Y:S03]  /*fee0*/  LDGDEPBAR ;  /* 0x00000000000079af */ /* 0x000e260000000000 */
[C---:B------:R-:W-:Y:S01]  /*fef0*/  IMAD.WIDE R210, R8.reuse, 0x4, R210 ;  /* 0x0000000408d27825 */ /* 0x040fe200078e02d2 */
[----:B------:R-:W-:Y:S03]  /*ff00*/  LDGSTS.E [R21+-0x6c000], desc[UR10][R202.64], P2 ;  /* 0x94000000ca157fae */ /* 0x000fe6000912184a */
        /* <DEDUP_REMOVED lines=11> */
[----:B------:R-:W-:Y:S04]  /*ffc0*/  LDGSTS.E [R21+-0x6a800], desc[UR10][R226.64], P2 ;  /* 0x95800000e2157fae */ /* 0x000fe8000912184a */
[----:B------:R-:W-:Y:S01]  /*ffd0*/  LDGSTS.E [R21+-0x6a400], desc[UR10][R230.64], P2 ;  /* 0x95c00000e6157fae */ /* 0x000fe2000912184a */
[----:B------:R-:W-:-:S03]  /*ffe0*/  IMAD.WIDE R204, R8, 0x4, R204 ;  /* 0x0000000408cc7825 */ /* 0x000fc600078e02cc */
[----:B------:R-:W-:Y:S01]  /*fff0*/  LDGSTS.E [R21+-0x6a000], desc[UR10][R54.64], P2 ;  /* 0x9600000036157fae */ /* 0x000fe2000912184a */
[----:B------:R-:W-:-:S04]  /*10000*/  IMAD.WIDE R208, R8, 0x4, R208 ;  /* 0x0000000408d07825 */ /* 0x000fc800078e02d0 */
[----:B------:R-:W-:-:S04]  /*10010*/  IMAD.WIDE R212, R8, 0x4, R212 ;  /* 0x0000000408d47825 */ /* 0x000fc800078e02d4 */
[----:B------:R-:W-:Y:S02]  /*10020*/  VIADD R24, R26, 0xffffff3b ;  /* 0xffffff3b1a187836 */ /* 0x000fe40000000000 */
[----:B------:R-:W-:-:S04]  /*10030*/  IMAD.WIDE R216, R8, 0x4, R216 ;  /* 0x0000000408d87825 */ /* 0x000fc800078e02d8 */
[----:B------:R-:W-:Y:S01]  /*10040*/  IMAD.WIDE R220, R8, 0x4, R220 ;  /* 0x0000000408dc7825 */ /* 0x000fe200078e02dc */
[----:B------:R-:W-:-:S03]  /*10050*/  ISETP.GE.U32.AND P1, PT, R24, 0x7fffff1c, PT ;  /* 0x7fffff1c1800780c */ /* 0x000fc60003f26070 */
[----:B------:R-:W-:-:S04]  /*10060*/  IMAD.WIDE R224, R8, 0x4, R224 ;  /* 0x0000000408e07825 */ /* 0x000fc800078e02e0 */
[----:B------:R-:W-:-:S04]  /*10070*/  IMAD.WIDE R228, R8, 0x4, R228 ;  /* 0x0000000408e47825 */ /* 0x000fc800078e02e4 */
[----:B------:R-:W-:-:S04]  /*10080*/  IMAD.WIDE R232, R8, 0x4, R232 ;  /* 0x0000000408e87825 */ /* 0x000fc800078e02e8 */
[----:B-1----:R-:W-:Y:S02]  /*10090*/  VIADD R24, R25, 0xffffff3a ;  /* 0xffffff3a19187836 */ /* 0x002fe40000000000 */
[----:B------:R-:W-:-:S05]  /*100a0*/  IMAD.WIDE R52, R8, 0x4, R52 ;  /* 0x0000000408347825 */ /* 0x000fca00078e0234 */
[----:B------:R-:W-:Y:S01]  /*100b0*/  LDGSTS.E [R21+-0x69c00], desc[UR10][R52.64], P2 ;  /* 0x9640000034157fae */ /* 0x000fe2000912184a */
[----:B----4-:R-:W-:-:S05]  /*100c0*/  IMAD.WIDE R50, R8, 0x4, R50 ;  /* 0x0000000408327825 */ /* 0x010fca00078e0232 */
[----:B------:R-:W-:Y:S01]  /*100d0*/  LDGSTS.E [R21+-0x69800], desc[UR10][R50.64], P2 ;  /* 0x9680000032157fae */ /* 0x000fe2000912184a */
[----:B------:R-:W-:-:S05]  /*100e0*/  IMAD.WIDE R48, R8, 0x4, R48 ;  /* 0x0000000408307825 */ /* 0x000fca00078e0230 */
[----:B------:R-:W-:Y:S01]  /*100f0*/  LDGSTS.E [R21+-0x69400], desc[UR10][R48.64], P2 ;  /* 0x96c0000030157fae */ /* 0x000fe2000912184a */
[----:B--2---:R-:W-:-:S05]  /*10100*/  IMAD.WIDE R46, R8, 0x4, R46 ;  /* 0x00000004082e7825 */ /* 0x004fca00078e022e */
[----:B------:R-:W-:Y:S01]  /*10110*/  LDGSTS.E [R21+-0x69000], desc[UR10][R46.64], P2 ;  /* 0x970000002e157fae */ /* 0x000fe2000912184a */
[----:B------:R-:W-:-:S05]  /*10120*/  IMAD.WIDE R44, R8, 0x4, R44 ;  /* 0x00000004082c7825 */ /* 0x000fca00078e022c */
[----:B------:R-:W-:Y:S01]  /*10130*/  LDGSTS.E [R21+-0x68c00], desc[UR10][R44.64], P2 ;  /* 0x974000002c157fae */ /* 0x000fe2000912184a */
[----:B------:R-:W-:-:S05]  /*10140*/  IMAD.WIDE R42, R8, 0x4, R42 ;  /* 0x00000004082a7825 */ /* 0x000fca00078e022a */
[----:B------:R-:W-:Y:S01]  /*10150*/  LDGSTS.E [R21+-0x68800], desc[UR10][R42.64], P2 ;  /* 0x978000002a157fae */ /* 0x000fe2000912184a */
[----:B------:R-:W-:-:S05]  /*10160*/  IMAD.WIDE R40, R8, 0x4, R40 ;  /* 0x0000000408287825 */ /* 0x000fca00078e0228 */
        /* <DEDUP_REMOVED lines=13> */
[----:B------:R-:W-:-:S03]  /*10240*/  ISETP.GE.U32.AND P0, PT, R24, 0x7fffff1b, PT ;  /* 0x7fffff1b1800780c */ /* 0x000fc60003f06070 */
[----:B------:R-:W-:Y:S01]  /*10250*/  LDGSTS.E [R2+-0x6a600], desc[UR10][R228.64], P2 ;  /* 0x95a00000e4027fae */ /* 0x000fe2000912184a */
[----:B------:R-:W-:-:S03]  /*10260*/  IMAD.WIDE R26, R8, 0x4, R60 ;  /* 0x00000004081a7825 */ /* 0x000fc600078e023c */
[----:B------:R-:W-:Y:S01]  /*10270*/  LDGSTS.E [R2+-0x6a200], desc[UR10][R232.64], P2 ;  /* 0x95e00000e8027fae */ /* 0x000fe2000912184a */
[----:B------:R-:W-:-:S03]  /*10280*/  IMAD.WIDE R24, R8, 0x4, R58 ;  /* 0x0000000408187825 */ /* 0x000fc600078e023a */
[----:B------:R-:W-:Y:S01]  /*10290*/  LDGSTS.E [R2+-0x69e00], desc[UR10][R38.64], P2 ;  /* 0x9620000026027fae */ /* 0x000fe2000912184a */
[----:B------:R-:W-:-:S03]  /*102a0*/  IADD3 R56, R56, -0xc7, RZ ;  /* 0xffffff3938387810 */ /* 0x000fc60007ffe0ff */
[----:B------:R-:W-:Y:S04]  /*102b0*/  LDGSTS.E [R2+-0x69a00], desc[UR10][R36.64], P2 ;  /* 0x9660000024027fae */ /* 0x000fe8000912184a */
[----:B------:R-:W-:Y:S04]  /*102c0*/  LDGSTS.E [R2+-0x69600], desc[UR10][R34.64], P2 ;  /* 0x96a0000022027fae */ /* 0x000fe8000912184a */
[----:B------:R-:W-:Y:S04]  /*102d0*/  LDGSTS.E [R2+-0x69200], desc[UR10][R32.64], P2 ;  /* 0x96e0000020027fae */ /* 0x000fe8000912184a */
[----:B------:R-:W-:Y:S04]  /*102e0*/  LDGSTS.E [R2+-0x68e00], desc[UR10][R30.64], P2 ;  /* 0x972000001e027fae */ /* 0x000fe8000912184a */
[----:B------:R-:W-:Y:S04]  /*102f0*/  LDGSTS.E [R2+-0x68a00], desc[UR10][R28.64], P2 ;  /* 0x976000001c027fae */ /* 0x000fe8000912184a */
[----:B------:R-:W2:Y:S04]  /*10300*/  LDL.LU.64 R58, [R1+0x2c8] ;  /* 0x0002c800013a7983 */ /* 0x000ea80000300a00 */
[----:B------:R-:W-:Y:S04]  /*10310*/  LDGSTS.E [R2+-0x68600], desc[UR10][R26.64], P2 ;  /* 0x97a000001a027fae */ /* 0x000fe8000912184a */
[----:B------:R-:W3:Y:S04]  /*10320*/  LDL.LU.64 R60, [R1+0x2a8] ;  /* 0x0002a800013c7983 */ /* 0x000ee80000300a00 */
[----:B------:R-:W-:Y:S01]  /*10330*/  LDGSTS.E [R2+-0x68200], desc[UR10][R24.64], P2 ;  /* 0x97e0000018027fae */ /* 0x000fe2000912184a */
[----:B------:R-:W-:-:S03]  /*10340*/  ISETP.GE.U32.AND P2, PT, R56, 0x7fffff1a, PT ;  /* 0x7fffff1a3800780c */ /* 0x000fc60003f46070 */
[----:B------:R-:W4:Y:S04]  /*10350*/  LDL.LU.64 R64, [R1+0x218] ;  /* 0x0002180001407983 */ /* 0x000f280000300a00 */
[----:B------:R-:W3:Y:S04]  /*10360*/  LDL.LU.64 R56, [R1+0x2b8] ;  /* 0x0002b80001387983 */ /* 0x000ee80000300a00 */
[----:B------:R-:W0:Y:S01]  /*10370*/  LDGDEPBAR ;  /* 0x00000000000079af */ /* 0x000e220000000000 */
[----:B------:R-:W-:Y:S01]  /*10380*/  BAR.SYNC.DEFER_BLOCKING 0x0 ;  /* 0x0000000000007b1d */ /* 0x000fe20000010000 */
[----:B--2---:R-:W-:-:S05]  /*10390*/  IMAD.WIDE R58, R3, 0x4, R58 ;  /* 0x00000004033a7825 */ /* 0x004fca00078e023a */
[----:B------:R-:W-:Y:S01]  /*103a0*/  @!PT LDS RZ, [RZ] ;  /* 0x00000000fffff984 */ /* 0x000fe20000000800 */
[----:B------:R-:W-:Y:S01]  /*103b0*/  @!PT LDS RZ, [RZ] ;  /* 0x00000000fffff984 */ /* 0x000fe20000000800 */
[----:B------:R-:W-:Y:S01]  /*103c0*/  @!PT LDS RZ, [RZ] ;  /* 0x00000000fffff984 */ /* 0x000fe20000000800 */
[----:B------:R1:W-:Y:S04]  /*103d0*/  LDGSTS.E [R6+0x60000], desc[UR10][R58.64], !P4 ;  /* 0x600000003a067fae */ /* 0x0003e8000e12184a */
[----:B------:R-:W1:Y:S01]  /*103e0*/  LDL.LU.64 R58, [R1+0x298] ;  /* 0x00029800013a7983 */ /* 0x000e620000300a00 */
[----:B---3--:R-:W-:-:S05]  /*103f0*/  IMAD.WIDE R56, R3, 0x4, R56 ;  /* 0x0000000403387825 */ /* 0x008fca00078e0238 */
[----:B------:R2:W-:Y:S04]  /*10400*/  LDGSTS.E [R6+0x64000], desc[UR10][R56.64], !P4 ;  /* 0x6400000038067fae */ /* 0x0005e8000e12184a */
[----:B------:R-:W2:Y:S01]  /*10410*/  LDL.LU.64 R56, [R1+0x288] ;  /* 0x0002880001387983 */ /* 0x000ea20000300a00 */
[----:B------:R-:W-:-:S05]  /*10420*/  IMAD.WIDE R60, R3, 0x4, R60 ;  /* 0x00000004033c7825 */ /* 0x000fca00078e023c */
[----:B------:R3:W-:Y:S04]  /*10430*/  LDGSTS.E [R6+0x68000], desc[UR10][R60.64], !P4 ;  /* 0x680000003c067fae */ /* 0x0007e8000e12184a */
[----:B------:R-:W3:Y:S01]  /*10440*/  LDL.LU.64 R60, [R1+0x278] ;  /* 0x00027800013c7983 */ /* 0x000ee20000300a00 */
[----:B-1----:R-:W-:-:S05]  /*10450*/  IMAD.WIDE R58, R3, 0x4, R58 ;  /* 0x00000004033a7825 */ /* 0x002fca00078e023a */
[----:B------:R1:W-:Y:S04]  /*10460*/  LDGSTS.E [R6+0x6c000], desc[UR10][R58.64], !P4 ;  /* 0x6c0000003a067fae */ /* 0x0003e8000e12184a */
[----:B------:R-:W1:Y:S01]  /*10470*/  LDL.LU.64 R58, [R1+0x268] ;  /* 0x00026800013a7983 */ /* 0x000e620000300a00 */
[----:B--2---:R-:W-:-:S05]  /*10480*/  IMAD.WIDE R56, R3, 0x4, R56 ;  /* 0x0000000403387825 */ /* 0x004fca00078e0238 */
[----:B------:R2:W-:Y:S04]  /*10490*/  LDGSTS.E [R6+0x60004], desc[UR10][R56.64], !P3 ;  /* 0x6000400038067fae */ /* 0x0005e8000d92184a */
[----:B------:R-:W2:Y:S01]  /*104a0*/  LDL.LU.64 R56, [R1+0x258] ;  /* 0x0002580001387983 */ /* 0x000ea20000300a00 */
[----:B---3--:R-:W-:-:S05]  /*104b0*/  IMAD.WIDE R60, R3, 0x4, R60 ;  /* 0x00000004033c7825 */ /* 0x008fca00078e023c */
        /* <DEDUP_REMOVED lines=8> */
[----:B------:R-:W-:Y:S02]  /*10540*/  VIADD R62, R62, 0xffffff38 ;  /* 0xffffff383e3e7836 */ /* 0x000fe40000000000 */
[----:B---3--:R-:W-:-:S03]  /*10550*/  IMAD.WIDE R60, R3, 0x4, R60 ;  /* 0x00000004033c7825 */ /* 0x008fc600078e023c */
[----:B------:R-:W-:Y:S01]  /*10560*/  ISETP.GE.U32.AND P4, PT, R62, 0x7fffff19, PT ;  /* 0x7fffff193e00780c */ /* 0x000fe20003f86070 */
[----:B------:R-:W-:-:S05]  /*10570*/  VIADD R62, R63, 0xffffff37 ;  /* 0xffffff373f3e7836 */ /* 0x000fca0000000000 */
[----:B------:R-:W-:Y:S02]  /*10580*/  ISETP.GE.U32.AND P3, PT, R62, 0x7fffff18, PT ;  /* 0x7fffff183e00780c */ /* 0x000fe40003f66070 */
[----:B------:R-:W3:Y:S01]  /*10590*/  LDL.LU.64 R62, [R1+0x1e8] ;  /* 0x0001e800013e7983 */ /* 0x000ee20000300a00 */
[----:B-1----:R-:W-:-:S05]  /*105a0*/  IMAD.WIDE R58, R3, 0x4, R58 ;  /* 0x00000004033a7825 */ /* 0x002fca00078e023a */
[----:B------:R4:W-:Y:S04]  /*105b0*/  LDGSTS.E [R6+0x60008], desc[UR10][R58.64], !P5 ;  /* 0x600080003a067fae */ /* 0x0009e8000e92184a */
[----:B------:R1:W-:Y:S01]  /*105c0*/  LDGSTS.E [R6+0x64008], desc[UR10][R60.64], !P5 ;  /* 0x640080003c067fae */ /* 0x0003e2000e92184a */
[----:B--2---:R-:W-:-:S03]  /*105d0*/  IMAD.WIDE R56, R3, 0x4, R56 ;  /* 0x0000000403387825 */ /* 0x004fc600078e0238 */
[----:B------:R-:W1:Y:S04]  /*105e0*/  LDL.LU.64 R60, [R1+0x208] ;  /* 0x00020800013c7983 */ /* 0x000e680000300a00 */
[----:B------:R2:W-:Y:S04]  /*105f0*/  LDGSTS.E [R6+0x68008], desc[UR10][R56.64], !P5 ;  /* 0x6800800038067fae */ /* 0x0005e8000e92184a */
[----:B------:R-:W2:Y:S01]  /*10600*/  LDL.LU.64 R56, [R1+0x1f8] ;  /* 0x0001f80001387983 */ /* 0x000ea20000300a00 */
[C---:B----4-:R-:W-:Y:S02]  /*10610*/  IMAD.WIDE R58, R3.reuse, 0x4, R64 ;  /* 0x00000004033a7825 */ /* 0x050fe400078e0240 */
[----:B------:R-:W4:Y:S03]  /*10620*/  LDC R64, c[0x0][0x230] ;  /* 0x00008c00ff407b82 */ /* 0x000f260000000800 */
[----:B------:R3:W-:Y:S04]  /*10630*/  LDGSTS.E [R6+0x6c008], desc[UR10][R58.64], !P5 ;  /* 0x6c0080003a067fae */ /* 0x0007e8000e92184a */
[----:B------:R-:W4:Y:S01]  /*10640*/  LDL.LU.64 R58, [R1+0x1c8] ;  /* 0x0001c800013a7983 */ /* 0x000f220000300a00 */
[----:B-1----:R-:W-:-:S05]  /*10650*/  IMAD.WIDE R60, R3, 0x4, R60 ;  /* 0x00000004033c7825 */ /* 0x002fca00078e023c */
[----:B------:R1:W-:Y:S01]  /*10660*/  LDGSTS.E [R6+0x6000c], desc[UR10][R60.64], !P6 ;  /* 0x6000c0003c067fae */ /* 0x0003e2000f12184a */
[----:B--2---:R-:W-:-:S03]  /*10670*/  IMAD.WIDE R56, R3, 0x4, R56 ;  /* 0x0000000403387825 */ /* 0x004fc600078e0238 */
[----:B------:R-:W1:Y:S04]  /*10680*/  LDL.LU.64 R60, [R1+0x1d8] ;  /* 0x0001d800013c7983 */ /* 0x000e680000300a00 */
[----:B------:R2:W-:Y:S04]  /*10690*/  LDGSTS.E [R6+0x6400c], desc[UR10][R56.64], !P6 ;  /* 0x6400c00038067fae */ /* 0x0005e8000f12184a */
[----:B------:R-:W2:Y:S01]  /*106a0*/  LDL.LU.64 R56, [R1+0x1b8] ;  /* 0x0001b80001387983 */ /* 0x000ea20000300a00 */
[----:B---3--:R-:W-:-:S04]  /*106b0*/  IMAD.WIDE R62, R3, 0x4, R62 ;  /* 0x00000004033e7825 */ /* 0x008fc800078e023e */
[C---:B----4-:R-:W-:Y:S01]  /*106c0*/  IMAD.WIDE R58, R3.reuse, 0x4, R58 ;  /* 0x00000004033a7825 */ /* 0x050fe200078e023a */
[----:B------:R3:W-:Y:S04]  /*106d0*/  LDGSTS.E [R6+0x6800c], desc[UR10][R62.64], !P6 ;  /* 0x6800c0003e067fae */ /* 0x0007e8000f12184a */
[----:B------:R-:W3:Y:S01]  /*106e0*/  LDL.LU.64 R62, [R1+0x1a8] ;  /* 0x0001a800013e7983 */ /* 0x000ee20000300a00 */
[----:B-1----:R-:W-:-:S05]  /*106f0*/  IMAD.WIDE R60, R3, 0x4, R60 ;  /* 0x00000004033c7825 */ /* 0x002fca00078e023c */
[----:B------:R-:W-:Y:S04]  /*10700*/  LDGSTS.E [R6+0x6c00c], desc[UR10][R60.64], !P6 ;  /* 0x6c00c0003c067fae */ /* 0x000fe8000f12184a */
[----:B------:R-:W-:Y:S01]  /*10710*/  LDGSTS.E [R7+0x60000], desc[UR10][R58.64], !P1 ;  /* 0x600000003a077fae */ /* 0x000fe2000c92184a */
[----:B--2---:R-:W-:-:S03]  /*10720*/  IMAD.WIDE R56, R3, 0x4, R56 ;  /* 0x0000000403387825 */ /* 0x004fc600078e0238 */
[----:B------:R-:W2:Y:S04]  /*10730*/  LDL.LU.64 R60, [R1+0x168] ;  /* 0x00016800013c7983 */ /* 0x000ea80000300a00 */
[----:B------:R-:W4:Y:S04]  /*10740*/  LDL.LU.64 R58, [R1+0x178] ;  /* 0x00017800013a7983 */ /* 0x000f280000300a00 */
[----:B------:R1:W-:Y:S04]  /*10750*/  LDGSTS.E [R7+0x64000], desc[UR10][R56.64], !P1 ;  /* 0x6400000038077fae */ /* 0x0003e8000c92184a */
[----:B------:R-:W1:Y:S01]  /*10760*/  LDL.LU.64 R56, [R1+0x198] ;  /* 0x0001980001387983 */ /* 0x000e620000300a00 */
[----:B---3--:R-:W-:Y:S01]  /*10770*/  IMAD.WIDE R62, R3, 0x4, R62 ;  /* 0x00000004033e7825 */ /* 0x008fe200078e023e */
[----:B------:R-:W-:-:S04]  /*10780*/  ISETP.GT.AND P6, PT, R9, 0xdf, PT ;  /* 0x000000df0900780c */ /* 0x000fc80003fc4270 */
[----:B------:R-:W-:Y:S04]  /*10790*/  LDGSTS.E [R7+0x68000], desc[UR10][R62.64], !P1 ;  /* 0x680000003e077fae */ /* 0x000fe8000c92184a */
[----:B------:R-:W3:Y:S04]  /*107a0*/  LDL.LU.64 R62, [R1+0x130] ;  /* 0x00013000013e7983 */ /* 0x000ee80000300a00 */
[----:B------:R-:W5:Y:S01]  /*107b0*/  LDL.LU R9, [R1+0xb70] ;  /* 0x000b700001097983 */ /* 0x000f620000300800 */
[----:B------:R-:W1:Y:S02]  /*107c0*/  S2R R65, SR_TID.X ;  /* 0x0000000000417919 */ /* 0x000e640000002100 */
[----:B-1----:R-:W-:-:S05]  /*107d0*/  IMAD.WIDE R56, R3, 0x4, R56 ;  /* 0x0000000403387825 */ /* 0x002fca00078e0238 */
[----:B------:R1:W-:Y:S04]  /*107e0*/  LDGSTS.E [R7+0x6c000], desc[UR10][R56.64], !P1 ;  /* 0x6c00000038077fae */ /* 0x0003e8000c92184a */
[----:B------:R-:W1:Y:S01]  /*107f0*/  LDL.LU.64 R56, [R1+0x188] ;  /* 0x0001880001387983 */ /* 0x000e620000300a00 */
[----:B------:R-:W-:-:S04]  /*10800*/  LOP3.LUT R65, R65, 0x1f, RZ, 0xc0, !PT ;  /* 0x0000001f41417812 */ /* 0x000fc800078ec0ff */
[----:B------:R-:W-:Y:S02]  /*10810*/  ISETP.GE.AND P5, PT, R65, R5, PT ;  /* 0x000000054100720c */ /* 0x000fe40003fa6270 */
[----:B------:R-:W3:Y:S01]  /*10820*/  LDC R65, c[0x0][0x230] ;  /* 0x00008c00ff417b82 */ /* 0x000ee20000000800 */
[----:B----4-:R-:W-:-:S04]  /*10830*/  IMAD.WIDE R58, R3, 0x4, R58 ;  /* 0x00000004033a7825 */ /* 0x010fc800078e023a */
[----:B--2---:R-:W-:Y:S01]  /*10840*/  IMAD.WIDE R60, R3, 0x4, R60 ;  /* 0x00000004033c7825 */ /* 0x004fe200078e023c */
[----:B---3--:R-:W-:-:S04]  /*10850*/  IADD3 R6, R65, -0xca, RZ ;  /* 0xffffff3641067810 */ /* 0x008fc80007ffe0ff */
[----:B------:R-:W-:Y:S01]  /*10860*/  ISETP.GE.U32.AND P1, PT, R6, 0x7fffff17, PT ;  /* 0x7fffff170600780c */ /* 0x000fe20003f26070 */
[----:B------:R-:W-:Y:S02]  /*10870*/  VIADD R6, R64, 0xffffff35 ;  /* 0xffffff3540067836 */ /* 0x000fe40000000000 */
[----:B------:R-:W2:Y:S01]  /*10880*/  LDL.LU.64 R64, [R1+0x128] ;  /* 0x0001280001407983 */ /* 0x000ea20000300a00 */
[----:B-1----:R-:W-:-:S05]  /*10890*/  IMAD.WIDE R56, R3, 0x4, R56 ;  /* 0x0000000403387825 */ /* 0x002fca00078e0238 */
[----:B------:R1:W-:Y:S04]  /*108a0*/  LDGSTS.E [R7+0x60004], desc[UR10][R56.64], !P0 ;  /* 0x6000400038077fae */ /* 0x0003e8000c12184a */
[----:B------:R3:W-:Y:S04]  /*108b0*/  LDGSTS.E [R7+0x64004], desc[UR10][R58.64], !P0 ;  /* 0x640040003a077fae */ /* 0x0007e8000c12184a */
[----:B------:R4:W-:Y:S04]  /*108c0*/  LDGSTS.E [R7+0x68004], desc[UR10][R60.64], !P0 ;  /* 0x680040003c077fae */ /* 0x0009e8000c12184a */
[----:B------:R-:W1:Y:S04]  /*108d0*/  LDL.LU.64 R56, [R1+0x158] ;  /* 0x0001580001387983 */ /* 0x000e680000300a00 */
[----:B------:R-:W3:Y:S04]  /*108e0*/  LDL.LU.64 R58, [R1+0x148] ;  /* 0x00014800013a7983 */ /* 0x000ee80000300a00 */
[----:B------:R-:W4:Y:S01]  /*108f0*/  LDL.LU.64 R60, [R1+0x138] ;  /* 0x00013800013c7983 */ /* 0x000f220000300a00 */
[----:B------:R-:W-:-:S04]  /*10900*/  IMAD.WIDE R62, R3, 0x4, R62 ;  /* 0x00000004033e7825 */ /* 0x000fc800078e023e */
[----:B-1----:R-:W-:-:S04]  /*10910*/  IMAD.WIDE R56, R3, 0x4, R56 ;  /* 0x0000000403387825 */ /* 0x002fc800078e0238 */
[C---:B---3--:R-:W-:Y:S01]  /*10920*/  IMAD.WIDE R58, R3.reuse, 0x4, R58 ;  /* 0x00000004033a7825 */ /* 0x048fe200078e023a */
[----:B------:R1:W-:Y:S03]  /*10930*/  LDGSTS.E [R7+0x6c004], desc[UR10][R56.64], !P0 ;  /* 0x6c00400038077fae */ /* 0x0003e6000c12184a */
[C---:B----4-:R-:W-:Y:S01]  /*10940*/  IMAD.WIDE R60, R3.reuse, 0x4, R60 ;  /* 0x00000004033c7825 */ /* 0x050fe200078e023c */
[----:B------:R3:W-:Y:S04]  /*10950*/  LDGSTS.E [R7+0x60008], desc[UR10][R58.64], !P2 ;  /* 0x600080003a077fae */ /* 0x0007e8000d12184a */
[----:B------:R4:W-:Y:S04]  /*10960*/  LDGSTS.E [R7+0x64008], desc[UR10][R60.64], !P2 ;  /* 0x640080003c077fae */ /* 0x0009e8000d12184a */
[----:B------:R-:W1:Y:S04]  /*10970*/  LDL.LU.64 R56, [R1+0x120] ;  /* 0x0001200001387983 */ /* 0x000e680000300a00 */
[----:B------:R-:W3:Y:S04]  /*10980*/  LDL.LU.64 R58, [R1+0x118] ;  /* 0x00011800013a7983 */ /* 0x000ee80000300a00 */
[----:B------:R-:W4:Y:S04]  /*10990*/  LDL.LU.64 R60, [R1+0x110] ;  /* 0x00011000013c7983 */ /* 0x000f280000300a00 */
[----:B------:R4:W-:Y:S04]  /*109a0*/  LDGSTS.E [R7+0x68008], desc[UR10][R62.64], !P2 ;  /* 0x680080003e077fae */ /* 0x0009e8000d12184a */
[----:B------:R-:W4:Y:S01]  /*109b0*/  LDL.LU.64 R62, [R1+0x108] ;  /* 0x00010800013e7983 */ /* 0x000f220000300a00 */
[----:B--2---:R-:W-:Y:S01]  /*109c0*/  IMAD.WIDE R64, R3, 0x4, R64 ;  /* 0x0000000403407825 */ /* 0x004fe200078e0240 */
[----:B------:R-:W-:-:S04]  /*109d0*/  SEL R5, RZ, 0x4, P5 ;  /* 0x00000004ff057807 */ /* 0x000fc80002800000 */
[----:B------:R2:W-:Y:S01]  /*109e0*/  LDGSTS.E [R7+0x6c008], desc[UR10][R64.64], !P2 ;  /* 0x6c00800040077fae */ /* 0x0005e2000d12184a */
[----:B------:R-:W-:Y:S02]  /*109f0*/  SEL R5, R5, RZ, P6 ;  /* 0x000000ff05057207 */ /* 0x000fe40003000000 */
[----:B------:R-:W-:Y:S01]  /*10a00*/  ISETP.GE.U32.AND P6, PT, R6, 0x7fffff16, PT ;  /* 0x7fffff160600780c */ /* 0x000fe20003fc6070 */
[----:B------:R-:W2:Y:S01]  /*10a10*/  LDL.LU.64 R64, [R1+0x100] ;  /* 0x0001000001407983 */ /* 0x000ea20000300a00 */
[----:B-1----:R-:W-:-:S04]  /*10a20*/  IMAD.WIDE R56, R3, 0x4, R56 ;  /* 0x0000000403387825 */ /* 0x002fc800078e0238 */
[C---:B---3--:R-:W-:Y:S01]  /*10a30*/  IMAD.WIDE R58, R3.reuse, 0x4, R58 ;  /* 0x00000004033a7825 */ /* 0x048fe200078e023a */
[----:B------:R-:W-:Y:S03]  /*10a40*/  LDGSTS.E [R7+0x6000c], desc[UR10][R56.64], !P4 ;  /* 0x6000c00038077fae */ /* 0x000fe6000e12184a */
[C---:B----4-:R-:W-:Y:S01]  /*10a50*/  IMAD.WIDE R60, R3.reuse, 0x4, R60 ;  /* 0x00000004033c7825 */ /* 0x050fe200078e023c */
[----:B------:R-:W-:Y:S04]  /*10a60*/  LDGSTS.E [R7+0x6400c], desc[UR10][R58.64], !P4 ;  /* 0x6400c0003a077fae */ /* 0x000fe8000e12184a */
[----:B------:R-:W-:Y:S04]  /*10a70*/  LDGSTS.E [R7+0x6800c], desc[UR10][R60.64], !P4 ;  /* 0x6800c0003c077fae */ /* 0x000fe8000e12184a */
[----:B------:R-:W3:Y:S04]  /*10a80*/  LDL.LU.64 R56, [R1+0xf0] ;  /* 0x0000f00001387983 */ /* 0x000ee80000300a00 */
[----:B------:R-:W4:Y:S01]  /*10a90*/  LDL.LU.64 R58, [R1+0xe8] ;  /* 0x0000e800013a7983 */ /* 0x000f220000300a00 */
[----:B------:R-:W-:-:S03]  /*10aa0*/  IMAD.WIDE R62, R3, 0x4, R62 ;  /* 0x00000004033e7825 */ /* 0x000fc600078e023e */
[----:B------:R-:W4:Y:S04]  /*10ab0*/  LDL.LU.64 R60, [R1+0xe0] ;  /* 0x0000e000013c7983 */ /* 0x000f280000300a00 */
[----:B------:R-:W-:Y:S04]  /*10ac0*/  LDGSTS.E [R7+0x6c00c], desc[UR10][R62.64], !P4 ;  /* 0x6c00c0003e077fae */ /* 0x000fe8000e12184a */
[----:B------:R-:W4:Y:S01]  /*10ad0*/  LDL.LU.64 R6, [R1+0xf8] ;  /* 0x0000f80001067983 */ /* 0x000f220000300a00 */
[----:B--2---:R-:W-:-:S03]  /*10ae0*/  IMAD.WIDE R64, R3, 0x4, R64 ;  /* 0x0000000403407825 */ /* 0x004fc600078e0240 */
[----:B------:R-:W2:Y:S04]  /*10af0*/  LDL.LU.64 R62, [R1+0xd8] ;  /* 0x0000d800013e7983 */ /* 0x000ea80000300a00 */
[----:B------:R1:W-:Y:S01]  /*10b00*/  LDGSTS.E [R10+0x60000], desc[UR10][R64.64], !P3 ;  /* 0x60000000400a7fae */ /* 0x0003e2000d92184a */
[----:B------:R-:W-:Y:S02]  /*10b10*/  ISETP.NE.U32.AND P5, PT, R5, RZ, PT ;  /* 0x000000ff0500720c */ /* 0x000fe40003fa5070 */
[----:B------:R-:W2:Y:S08]  /*10b20*/  LDC R5, c[0x0][0x230] ;  /* 0x00008c00ff057b82 */ /* 0x000eb00000000800 */
[----:B-1----:R-:W1:Y:S08]  /*10b30*/  LDC R65, c[0x0][0x230] ;  /* 0x00008c00ff417b82 */ /* 0x002e700000000800 */
[----:B------:R-:W1:Y:S01]  /*10b40*/  LDC R64, c[0x0][0x230] ;  /* 0x00008c00ff407b82 */ /* 0x000e620000000800 */
[----:B---3--:R-:W-:-:S04]  /*10b50*/  IMAD.WIDE R56, R3, 0x4, R56 ;  /* 0x0000000403387825 */ /* 0x008fc800078e0238 */
[----:B----4-:R-:W-:-:S04]  /*10b60*/  IMAD.WIDE R58, R3, 0x4, R58 ;  /* 0x00000004033a7825 */ /* 0x010fc800078e023a */
[----:B------:R-:W-:-:S04]  /*10b70*/  IMAD.WIDE R60, R3, 0x4, R60 ;  /* 0x00000004033c7825 */ /* 0x000fc800078e023c */
[----:B------:R-:W-:-:S05]  /*10b80*/  IMAD.WIDE R6, R3, 0x4, R6 ;  /* 0x0000000403067825 */ /* 0x000fca00078e0206 */
[----:B------:R3:W-:Y:S04]  /*10b90*/  LDGSTS.E [R10+0x64000], desc[UR10][R6.64], !P3 ;  /* 0x64000000060a7fae */ /* 0x0007e8000d92184a */
[----:B------:R-:W-:Y:S04]  /*10ba0*/  LDGSTS.E [R10+0x68000], desc[UR10][R56.64], !P3 ;  /* 0x68000000380a7fae */ /* 0x000fe8000d92184a */
[----:B------:R-:W-:Y:S04]  /*10bb0*/  LDGSTS.E [R10+0x6c000], desc[UR10][R58.64], !P3 ;  /* 0x6c0000003a0a7fae */ /* 0x000fe8000d92184a */
[----:B------:R-:W3:Y:S04]  /*10bc0*/  LDL.LU.64 R6, [R1+0xd0] ;  /* 0x0000d00001067983 */ /* 0x000ee80000300a00 */
[----:B------:R-:W4:Y:S04]  /*10bd0*/  LDL.LU.64 R56, [R1+0xc8] ;  /* 0x0000c80001387983 */ /* 0x000f280000300a00 */
[----:B------:R-:W4:Y:S04]  /*10be0*/  LDL.LU.64 R58, [R1+0xc0] ;  /* 0x0000c000013a7983 */ /* 0x000f280000300a00 */
[----:B------:R-:W-:Y:S04]  /*10bf0*/  LDGSTS.E [R10+0x60004], desc[UR10][R60.64], !P1 ;  /* 0x600040003c0a7fae */ /* 0x000fe8000c92184a */
[----:B------:R-:W4:Y:S01]  /*10c00*/  LDL.LU.64 R60, [R1+0xb8] ;  /* 0x0000b800013c7983 */ /* 0x000f220000300a00 */
[----:B--2---:R-:W-:-:S05]  /*10c10*/  IMAD.WIDE R62, R3, 0x4, R62 ;  /* 0x00000004033e7825 */ /* 0x004fca00078e023e */
[----:B------:R2:W-:Y:S01]  /*10c20*/  LDGSTS.E [R10+0x64004], desc[UR10][R62.64], !P1 ;  /* 0x640040003e0a7fae */ /* 0x0005e2000c92184a */
[----:B------:R-:W-:Y:S02]  /*10c30*/  VIADD R5, R5, 0xffffff34 ;  /* 0xffffff3405057836 */ /* 0x000fe40000000000 */
[C---:B---3--:R-:W-:Y:S01]  /*10c40*/  IMAD.WIDE R6, R3.reuse, 0x4, R6 ;  /* 0x0000000403067825 */ /* 0x048fe200078e0206 */
[----:B--2---:R-:W2:Y:S03]  /*10c50*/  LDC R62, c[0x0][0x230] ;  /* 0x00008c00ff3e7b82 */ /* 0x004ea60000000800 */
[C---:B----4-:R-:W-:Y:S01]  /*10c60*/  IMAD.WIDE R56, R3.reuse, 0x4, R56 ;  /* 0x0000000403387825 */ /* 0x050fe200078e0238 */
[----:B------:R3:W-:Y:S03]  /*10c70*/  LDGSTS.E [R10+0x68004], desc[UR10][R6.64], !P1 ;  /* 0x68004000060a7fae */ /* 0x0007e6000c92184a */
[C---:B------:R-:W-:Y:S01]  /*10c80*/  IMAD.WIDE R58, R3.reuse, 0x4, R58 ;  /* 0x00000004033a7825 */ /* 0x040fe200078e023a */
[----:B------:R4:W-:Y:S01]  /*10c90*/  LDGSTS.E [R10+0x6c004], desc[UR10][R56.64], !P1 ;  /* 0x6c004000380a7fae */ /* 0x0009e2000c92184a */
[----:B------:R-:W2:Y:S03]  /*10ca0*/  LDC R63, c[0x0][0x230] ;  /* 0x00008c00ff3f7b82 */ /* 0x000ea60000000800 */
[----:B------:R1:W-:Y:S04]  /*10cb0*/  LDGSTS.E [R10+0x60008], desc[UR10][R58.64], !P6 ;  /* 0x600080003a0a7fae */ /* 0x0003e8000f12184a */
[----:B------:R-:W3:Y:S04]  /*10cc0*/  LDL.LU.64 R6, [R1+0xb0] ;  /* 0x0000b00001067983 */ /* 0x000ee80000300a00 */
[----:B------:R-:W4:Y:S01]  /*10cd0*/  LDL.LU.64 R56, [R1+0xa8] ;  /* 0x0000a80001387983 */ /* 0x000f220000300a00 */
[----:B------:R-:W-:-:S03]  /*10ce0*/  IMAD.WIDE R60, R3, 0x4, R60 ;  /* 0x00000004033c7825 */ /* 0x000fc600078e023c */
[----:B------:R-:W1:Y:S04]  /*10cf0*/  LDL.LU.64 R58, [R1+0xa0] ;  /* 0x0000a000013a7983 */ /* 0x000e680000300a00 */
[----:B------:R2:W-:Y:S04]  /*10d00*/  LDGSTS.E [R10+0x64008], desc[UR10][R60.64], !P6 ;  /* 0x640080003c0a7fae */ /* 0x0005e8000f12184a */
[----:B------:R-:W2:Y:S01]  /*10d10*/  LDL.LU.64 R60, [R1+0x98] ;  /* 0x00009800013c7983 */ /* 0x000ea20000300a00 */
[----:B------:R-:W-:Y:S01]  /*10d20*/  ISETP.GE.U32.AND P0, PT, R5, 0x7fffff15, PT ;  /* 0x7fffff150500780c */ /* 0x000fe20003f06070 */
[----:B---3--:R-:W-:-:S04]  /*10d30*/  IMAD.WIDE R6, R3, 0x4, R6 ;  /* 0x0000000403067825 */ /* 0x008fc800078e0206 */
[C---:B----4-:R-:W-:Y:S01]  /*10d40*/  IMAD.WIDE R56, R3.reuse, 0x4, R56 ;  /* 0x0000000403387825 */ /* 0x050fe200078e0238 */
[----:B------:R-:W-:Y:S03]  /*10d50*/  LDGSTS.E [R10+0x68008], desc[UR10][R6.64], !P6 ;  /* 0x68008000060a7fae */ /* 0x000fe6000f12184a */
[C---:B-1----:R-:W-:Y:S01]  /*10d60*/  IMAD.WIDE R58, R3.reuse, 0x4, R58 ;  /* 0x00000004033a7825 */ /* 0x042fe200078e023a */
[----:B------:R-:W-:Y:S04]  /*10d70*/  LDGSTS.E [R10+0x6c008], desc[UR10][R56.64], !P6 ;  /* 0x6c008000380a7fae */ /* 0x000fe8000f12184a */
[----:B------:R1:W-:Y:S04]  /*10d80*/  LDGSTS.E [R10+0x6000c], desc[UR10][R58.64], !P0 ;  /* 0x6000c0003a0a7fae */ /* 0x0003e8000c12184a */
[----:B------:R-:W3:Y:S04]  /*10d90*/  LDL.LU.64 R6, [R1+0x90] ;  /* 0x0000900001067983 */ /* 0x000ee80000300a00 */
[----:B------:R-:W4:Y:S01]  /*10da0*/  LDL.LU.64 R56, [R1+0x88] ;  /* 0x0000880001387983 */ /* 0x000f220000300a00 */
[----:B--2---:R-:W-:-:S04]  /*10db0*/  IMAD.WIDE R60, R3, 0x4, R60 ;  /* 0x00000004033c7825 */ /* 0x004fc800078e023c */
[C---:B-1----:R-:W-:Y:S01]  /*10dc0*/  IMAD.WIDE R58, R3.reuse, 0x4, R12 ;  /* 0x00000004033a7825 */ /* 0x042fe200078e020c */
[----:B------:R1:W-:Y:S04]  /*10dd0*/  LDGSTS.E [R10+0x6400c], desc[UR10][R60.64], !P0 ;  /* 0x6400c0003c0a7fae */ /* 0x0003e8000c12184a */
[----:B------:R-:W5:Y:S01]  /*10de0*/  LDL.LU.64 R12, [R1+0xb68] ;  /* 0x000b6800010c7983 */ /* 0x000f620000300a00 */
[----:B-1----:R-:W-:-:S03]  /*10df0*/  IMAD.WIDE R60, R3, 0x4, R14 ;  /* 0x00000004033c7825 */ /* 0x002fc600078e020e */
[----:B------:R-:W5:Y:S04]  /*10e00*/  LDL.LU.64 R14, [R1+0xb60] ;  /* 0x000b6000010e7983 */ /* 0x000f680000300a00 */
[----:B------:R1:W-:Y:S04]  /*10e10*/  STL [R1+0x400], RZ ;  /* 0x000400ff01007387 */ /* 0x0003e80000100800 */
        /* <DEDUP_REMOVED lines=255> */
[----:B------:R1:W-:Y:S04]  /*11e10*/  STL [R1], RZ ;  /* 0x000000ff01007387 */ /* 0x0003e80000100800 */
        /* <DEDUP_REMOVED lines=51> */
[----:B------:R1:W-:Y:S01]  /*12150*/  STL [R1+0xd0], RZ ;  /* 0x0000d0ff01007387 */ /* 0x0003e20000100800 */
[----:B---3--:R-:W-:-:S03]  /*12160*/  IMAD.WIDE R6, R3, 0x4, R6 ;  /* 0x0000000403067825 */ /* 0x008fc600078e0206 */
[----:B------:R1:W-:Y:S01]  /*12170*/  STL [R1+0xd4], RZ ;  /* 0x0000d4ff01007387 */ /* 0x0003e20000100800 */
[----:B----4-:R-:W-:-:S03]  /*12180*/  IMAD.WIDE R56, R3, 0x4, R56 ;  /* 0x0000000403387825 */ /* 0x010fc600078e0238 */
[----:B------:R1:W-:Y:S04]  /*12190*/  STL [R1+0xd8], RZ ;  /* 0x0000d8ff01007387 */ /* 0x0003e80000100800 */
[----:B------:R1:W-:Y:S04]  /*121a0*/  STL [R1+0xdc], RZ ;  /* 0x0000dcff01007387 */ /* 0x0003e80000100800 */
[----:B------:R1:W-:Y:S04]  /*121b0*/  STL [R1+0xe0], RZ ;  /* 0x0000e0ff01007387 */ /* 0x0003e80000100800 */
[----:B------:R1:W-:Y:S04]  /*121c0*/  STL [R1+0xe4], RZ ;  /* 0x0000e4ff01007387 */ /* 0x0003e80000100800 */
[----:B------:R1:W-:Y:S04]  /*121d0*/  STL [R1+0xe8], RZ ;  /* 0x0000e8ff01007387 */ /* 0x0003e80000100800 */
[----:B------:R1:W-:Y:S04]  /*121e0*/  STL [R1+0xec], RZ ;  /* 0x0000ecff01007387 */ /* 0x0003e80000100800 */
[----:B------:R1:W-:Y:S04]  /*121f0*/  STL [R1+0xf0], RZ ;  /* 0x0000f0ff01007387 */ /* 0x0003e80000100800 */
[----:B------:R-:W-:Y:S04]  /*12200*/  LDGSTS.E [R10+0x6800c], desc[UR10][R6.64], !P0 ;  /* 0x6800c000060a7fae */ /* 0x000fe8000c12184a */
[----:B------:R1:W-:Y:S04]  /*12210*/  STL [R1+0xf4], RZ ;  /* 0x0000f4ff01007387 */ /* 0x0003e80000100800 */
[----:B------:R2:W-:Y:S04]  /*12220*/  LDGSTS.E [R10+0x6c00c], desc[UR10][R56.64], !P0 ;  /* 0x6c00c000380a7fae */ /* 0x0005e8000c12184a */
[----:B------:R1:W-:Y:S04]  /*12230*/  STL [R1+0xf8], RZ ;  /* 0x0000f8ff01007387 */ /* 0x0003e80000100800 */
[----:B------:R1:W-:Y:S01]  /*12240*/  STL [R1+0xfc], RZ ;  /* 0x0000fcff01007387 */ /* 0x0003e20000100800 */
[----:B--2---:R-:W-:Y:S01]  /*12250*/  IMAD.WIDE R56, R3, 0x4, R248 ;  /* 0x0000000403387825 */ /* 0x004fe200078e02f8 */
[----:B------:R-:W-:-:S02]  /*12260*/  IADD3 R5, R65, -0xcd, RZ ;  /* 0xffffff3341057810 */ /* 0x000fc40007ffe0ff */
[----:B------:R-:W2:Y:S01]  /*12270*/  LDL R249, [R1+0x50c] ;  /* 0x00050c0001f97983 */ /* 0x000ea20000100800 */
[----:B------:R-:W3:Y:S01]  /*12280*/  LDC R10, c[0x0][0x230] ;  /* 0x00008c00ff0a7b82 */ /* 0x000ee20000000800 */
[----:B------:R-:W-:Y:S01]  /*12290*/  ISETP.GE.U32.AND P1, PT, R5, 0x7fffff14, PT ;  /* 0x7fffff140500780c */ /* 0x000fe20003f26070 */
[----:B------:R-:W-:Y:S02]  /*122a0*/  VIADD R5, R62, 0xffffff32 ;  /* 0xffffff323e057836 */ /* 0x000fe40000000000 */
[----:B------:R-:W-:-:S04]  /*122b0*/  IMAD.WIDE R6, R3, 0x4, R250 ;  /* 0x0000000403067825 */ /* 0x000fc800078e02fa */
[----:B------:R-:W4:Y:S06]  /*122c0*/  LDC R62, c[0x0][0x230] ;  /* 0x00008c00ff3e7b82 */ /* 0x000f2c0000000800 */
[----:B------:R1:W-:Y:S04]  /*122d0*/  LDGSTS.E [R11+0x60000], desc[UR10][R58.64], !P1 ;  /* 0x600000003a0b7fae */ /* 0x0003e8000c92184a */
[----:B------:R-:W-:Y:S04]  /*122e0*/  LDGSTS.E [R11+0x64000], desc[UR10][R60.64], !P1 ;  /* 0x640000003c0b7fae */ /* 0x000fe8000c92184a */
[----:B------:R1:W-:Y:S01]  /*122f0*/  LDGSTS.E [R11+0x68000], desc[UR10][R6.64], !P1 ;  /* 0x68000000060b7fae */ /* 0x0003e2000c92184a */
[----:B------:R-:W-:Y:S01]  /*12300*/  ISETP.GE.U32.AND P2, PT, R5, 0x7fffff13, PT ;  /* 0x7fffff130500780c */ /* 0x000fe20003f46070 */
[----:B------:R-:W-:-:S02]  /*12310*/  VIADD R5, R64, 0xffffff31 ;  /* 0xffffff3140057836 */ /* 0x000fc40000000000 */
[----:B-1----:R-:W-:Y:S01]  /*12320*/  IMAD.WIDE R58, R3, 0x4, R246 ;  /* 0x00000004033a7825 */ /* 0x002fe200078e02f6 */
[----:B------:R-:W-:Y:S01]  /*12330*/  LDGSTS.E [R11+0x6c000], desc[UR10][R56.64], !P1 ;  /* 0x6c000000380b7fae */ /* 0x000fe2000c92184a */
[----:B------:R-:W1:Y:S01]  /*12340*/  LDC R7, c[0x0][0x230] ;  /* 0x00008c00ff077b82 */ /* 0x000e620000000800 */
[----:B------:R-:W-:Y:S01]  /*12350*/  ISETP.GE.U32.AND P0, PT, R5, 0x7fffff12, PT ;  /* 0x7fffff120500780c */ /* 0x000fe20003f06070 */
[----:B------:R-:W-:Y:S01]  /*12360*/  IMAD.WIDE R60, R3, 0x4, R244 ;  /* 0x00000004033c7825 */ /* 0x000fe200078e02f4 */
[----:B------:R-:W-:-:S05]  /*12370*/  IADD3 R5, R63, -0xd0, RZ ;  /* 0xffffff303f057810 */ /* 0x000fca0007ffe0ff */
[----:B------:R-:W-:Y:S01]  /*12380*/  LDGSTS.E [R11+0x60004], desc[UR10][R58.64], !P2 ;  /* 0x600040003a0b7fae */ /* 0x000fe2000d12184a */
[----:B------:R-:W-:Y:S01]  /*12390*/  IMAD.WIDE R242, R3, 0x4, R242 ;  /* 0x0000000403f27825 */ /* 0x000fe200078e02f2 */
[----:B------:R-:W-:Y:S01]  /*123a0*/  ISETP.GE.U32.AND P1, PT, R5, 0x7fffff11, PT ;  /* 0x7fffff110500780c */ /* 0x000fe20003f26070 */
[----:B------:R-:W3:Y:S01]  /*123b0*/  LDC R6, c[0x0][0x230] ;  /* 0x00008c00ff067b82 */ /* 0x000ee20000000800 */
[----:B------:R-:W-:Y:S01]  /*123c0*/  LDGSTS.E [R11+0x64004], desc[UR10][R60.64], !P2 ;  /* 0x640040003c0b7fae */ /* 0x000fe2000d12184a */
[----:B------:R-:W-:-:S03]  /*123d0*/  IMAD.WIDE R240, R3, 0x4, R240 ;  /* 0x0000000403f07825 */ /* 0x000fc600078e02f0 */
[----:B------:R-:W-:Y:S01]  /*123e0*/  LDGSTS.E [R11+0x68004], desc[UR10][R242.64], !P2 ;  /* 0x68004000f20b7fae */ /* 0x000fe2000d12184a */
[----:B----4-:R-:W-:-:S03]  /*123f0*/  VIADD R5, R62, 0xffffff2f ;  /* 0xffffff2f3e057836 */ /* 0x010fc60000000000 */
[----:B------:R-:W-:Y:S01]  /*12400*/  LDGSTS.E [R11+0x6c004], desc[UR10][R240.64], !P2 ;  /* 0x6c004000f00b7fae */ /* 0x000fe2000d12184a */
[----:B------:R-:W-:Y:S01]  /*12410*/  IMAD.WIDE R238, R3, 0x4, R238 ;  /* 0x0000000403ee7825 */ /* 0x000fe200078e02ee */
[----:B------:R-:W-:-:S03]  /*12420*/  ISETP.GE.U32.AND P2, PT, R5, 0x7fffff10, PT ;  /* 0x7fffff100500780c */ /* 0x000fc60003f46070 */
[----:B------:R-:W-:Y:S01]  /*12430*/  IMAD.WIDE R236, R3, 0x4, R236 ;  /* 0x0000000403ec7825 */ /* 0x000fe200078e02ec */
[----:B------:R-:W-:Y:S03]  /*12440*/  LDGSTS.E [R11+0x60008], desc[UR10][R238.64], !P0 ;  /* 0x60008000ee0b7fae */ /* 0x000fe6000c12184a */
[----:B-1----:R-:W-:Y:S01]  /*12450*/  VIADD R5, R7, 0xffffff2e ;  /* 0xffffff2e07057836 */ /* 0x002fe20000000000 */
[----:B------:R-:W-:Y:S01]  /*12460*/  LDGSTS.E [R11+0x64008], desc[UR10][R236.64], !P0 ;  /* 0x64008000ec0b7fae */ /* 0x000fe2000c12184a */
[----:B------:R-:W1:Y:S01]  /*12470*/  LDC R7, c[0x0][0x230] ;  /* 0x00008c00ff077b82 */ /* 0x000e620000000800 */
        /* <DEDUP_REMOVED lines=10> */
[----:B------:R-:W-:Y:S01]  /*12520*/  LDGSTS.E [R11+0x6800c], desc[UR10][R72.64], !P1 ;  /* 0x6800c000480b7fae */ /* 0x000fe2000c92184a */
[----:B------:R-:W-:-:S02]  /*12530*/  ISETP.GE.U32.AND P0, PT, R5, 0x7fffff0f, PT ;  /* 0x7fffff0f0500780c */ /* 0x000fc40003f06070 */
[----:B---3--:R-:W-:Y:S01]  /*12540*/  IADD3 R5, R10, -0xd3, RZ ;  /* 0xffffff2d0a057810 */ /* 0x008fe20007ffe0ff */
[----:B------:R3:W-:Y:S01]  /*12550*/  LDGSTS.E [R11+0x6c00c], desc[UR10][R74.64], !P1 ;  /* 0x6c00c0004a0b7fae */ /* 0x0007e2000c92184a */
[----:B------:R-:W-:Y:S01]  /*12560*/  IMAD.WIDE R76, R3, 0x4, R76 ;  /* 0x00000004034c7825 */ /* 0x000fe200078e024c */
[----:B------:R-:W4:Y:S01]  /*12570*/  LDC R10, c[0x0][0x230] ;  /* 0x00008c00ff0a7b82 */ /* 0x000f220000000800 */
[----:B------:R-:W-:Y:S02]  /*12580*/  ISETP.GE.U32.AND P1, PT, R5, 0x7fffff0e, PT ;  /* 0x7fffff0e0500780c */ /* 0x000fe40003f26070 */
[C---:B------:R-:W-:Y:S01]  /*12590*/  IMAD.WIDE R78, R3.reuse, 0x4, R78 ;  /* 0x00000004034e7825 */ /* 0x040fe200078e024e */
[----:B------:R-:W-:Y:S04]  /*125a0*/  LDGSTS.E [R16+0x60000], desc[UR10][R76.64], !P2 ;  /* 0x600000004c107fae */ /* 0x000fe8000d12184a */
[----:B---3--:R-:W3:Y:S01]  /*125b0*/  LDC R11, c[0x0][0x230] ;  /* 0x00008c00ff0b7b82 */ /* 0x008ee20000000800 */
[C---:B------:R-:W-:Y:S01]  /*125c0*/  IMAD.WIDE R80, R3.reuse, 0x4, R80 ;  /* 0x0000000403507825 */ /* 0x040fe200078e0250 */
[----:B------:R-:W-:Y:S03]  /*125d0*/  LDGSTS.E [R16+0x64000], desc[UR10][R78.64], !P2 ;  /* 0x640000004e107fae */ /* 0x000fe6000d12184a */
[----:B------:R-:W-:Y:S01]  /*125e0*/  VIADD R5, R6, 0xffffff2c ;  /* 0xffffff2c06057836 */ /* 0x000fe20000000000 */
[----:B------:R-:W-:Y:S01]  /*125f0*/  LDGSTS.E [R16+0x68000], desc[UR10][R80.64], !P2 ;  /* 0x6800000050107fae */ /* 0x000fe2000d12184a */
[----:B------:R-:W-:Y:S01]  /*12600*/  IMAD.WIDE R82, R3, 0x4, R82 ;  /* 0x0000000403527825 */ /* 0x000fe200078e0252 */
[----:B------:R-:W4:Y:S04]  /*12610*/  LDC R6, c[0x0][0x230] ;  /* 0x00008c00ff067b82 */ /* 0x000f280000000800 */
[----:B------:R-:W-:Y:S01]  /*12620*/  LDGSTS.E [R16+0x6c000], desc[UR10][R82.64], !P2 ;  /* 0x6c00000052107fae */ /* 0x000fe2000d12184a */
[----:B------:R-:W-:Y:S01]  /*12630*/  ISETP.GE.U32.AND P2, PT, R5, 0x7fffff0d, PT ;  /* 0x7fffff0d0500780c */ /* 0x000fe20003f46070 */
[----:B-1----:R-:W-:-:S02]  /*12640*/  VIADD R5, R7, 0xffffff2b ;  /* 0xffffff2b07057836 */ /* 0x002fc40000000000 */
        /* <DEDUP_REMOVED lines=13> */
[----:B------:R-:W-:Y:S01]  /*12720*/  IMAD.WIDE R96, R3, 0x4, R96 ;  /* 0x0000000403607825 */ /* 0x000fe200078e0260 */
[----:B---3--:R-:W-:Y:S01]  /*12730*/  IADD3 R5, R11, -0xd6, RZ ;  /* 0xffffff2a0b057810 */ /* 0x008fe20007ffe0ff */
[----:B------:R-:W-:Y:S02]  /*12740*/  LDGSTS.E [R16+0x64008], desc[UR10][R94.64], !P1 ;  /* 0x640080005e107fae */ /* 0x000fe4000c92184a */
[----:B------:R-:W-:-:S02]  /*12750*/  IMAD.WIDE R98, R3, 0x4, R98 ;  /* 0x0000000403627825 */ /* 0x000fc400078e0262 */
[----:B------:R-:W-:Y:S02]  /*12760*/  LDGSTS.E [R16+0x68008], desc[UR10][R96.64], !P1 ;  /* 0x6800800060107fae */ /* 0x000fe4000c92184a */
[----:B------:R-:W-:Y:S02]  /*12770*/  IMAD.WIDE R100, R3, 0x4, R100 ;  /* 0x0000000403647825 */ /* 0x000fe400078e0264 */
[----:B------:R-:W-:Y:S01]  /*12780*/  LDGSTS.E [R16+0x6c008], desc[UR10][R98.64], !P1 ;  /* 0x6c00800062107fae */ /* 0x000fe2000c92184a */
[----:B------:R-:W-:Y:S01]  /*12790*/  ISETP.GE.U32.AND P1, PT, R5, 0x7fffff0b, PT ;  /* 0x7fffff0b0500780c */ /* 0x000fe20003f26070 */
[C---:B------:R-:W-:Y:S02]  /*127a0*/  IMAD.WIDE R102, R3.reuse, 0x4, R102 ;  /* 0x0000000403667825 */ /* 0x040fe400078e0266 */
[----:B------:R-:W-:Y:S02]  /*127b0*/  LDGSTS.E [R16+0x6000c], desc[UR10][R100.64], !P2 ;  /* 0x6000c00064107fae */ /* 0x000fe4000d12184a */
[----:B------:R-:W-:-:S02]  /*127c0*/  IMAD.WIDE R104, R3, 0x4, R104 ;  /* 0x0000000403687825 */ /* 0x000fc400078e0268 */
[----:B------:R-:W-:Y:S02]  /*127d0*/  LDGSTS.E [R16+0x6400c], desc[UR10][R102.64], !P2 ;  /* 0x6400c00066107fae */ /* 0x000fe4000d12184a */
[----:B----4-:R-:W-:Y:S02]  /*127e0*/  VIADD R5, R6, 0xffffff29 ;  /* 0xffffff2906057836 */ /* 0x010fe40000000000 */
[C---:B------:R-:W-:Y:S01]  /*127f0*/  IMAD.WIDE R106, R3.reuse, 0x4, R106 ;  /* 0x00000004036a7825 */ /* 0x040fe200078e026a */
[----:B------:R-:W3:Y:S01]  /*12800*/  LDC R6, c[0x0][0x230] ;  /* 0x00008c00ff067b82 */ /* 0x000ee20000000800 */
        /* <DEDUP_REMOVED lines=11> */
[----:B------:R-:W-:Y:S01]  /*128c0*/  LDGSTS.E [R17+0x6c000], desc[UR10][R114.64], !P0 ;  /* 0x6c00000072117fae */ /* 0x000fe2000c12184a */
[----:B------:R-:W-:Y:S01]  /*128d0*/  IMAD.WIDE R116, R3, 0x4, R116 ;  /* 0x0000000403747825 */ /* 0x000fe200078e0274 */
[----:B------:R-:W1:Y:S01]  /*128e0*/  LDC R7, c[0x0][0x230] ;  /* 0x00008c00ff077b82 */ /* 0x000e620000000800 */
[----:B------:R-:W-:-:S02]  /*128f0*/  ISETP.GE.U32.AND P0, PT, R5, 0x7fffff09, PT ;  /* 0x7fffff090500780c */ /* 0x000fc40003f06070 */
[C---:B------:R-:W-:Y:S01]  /*12900*/  IMAD.WIDE R118, R3.reuse, 0x4, R118 ;  /* 0x0000000403767825 */ /* 0x040fe200078e0276 */
[----:B------:R-:W-:Y:S03]  /*12910*/  LDGSTS.E [R17+0x60004], desc[UR10][R116.64], !P1 ;  /* 0x6000400074117fae */ /* 0x000fe6000c92184a */
[C---:B------:R-:W-:Y:S01]  /*12920*/  IMAD.WIDE R120, R3.reuse, 0x4, R120 ;  /* 0x0000000403787825 */ /* 0x040fe200078e0278 */
[----:B------:R-:W-:Y:S01]  /*12930*/  LDGSTS.E [R17+0x64004], desc[UR10][R118.64], !P1 ;  /* 0x6400400076117fae */ /* 0x000fe2000c92184a */
[----:B------:R-:W4:Y:S02]  /*12940*/  LDC R5, c[0x0][0x230] ;  /* 0x00008c00ff057b82 */ /* 0x000f240000000800 */
        /* <DEDUP_REMOVED lines=15> */
[----:B------:R-:W-:Y:S01]  /*12a40*/  IADD3 R10, R10, -0xd9, RZ ;  /* 0xffffff270a0a7810 */ /* 0x000fe20007ffe0ff */
[----:B------:R-:W-:Y:S02]  /*12a50*/  LDGSTS.E [R17+0x6400c], desc[UR10][R134.64], !P0 ;  /* 0x6400c00086117fae */ /* 0x000fe4000c12184a */
[----:B------:R-:W-:-:S02]  /*12a60*/  IMAD.WIDE R138, R3, 0x4, R138 ;  /* 0x00000004038a7825 */ /* 0x000fc400078e028a */
[----:B------:R-:W-:Y:S02]  /*12a70*/  LDGSTS.E [R17+0x6800c], desc[UR10][R136.64], !P0 ;  /* 0x6800c00088117fae */ /* 0x000fe4000c12184a */
[----:B---3--:R-:W-:Y:S02]  /*12a80*/  VIADD R6, R6, 0xffffff26 ;  /* 0xffffff2606067836 */ /* 0x008fe40000000000 */
[----:B------:R-:W-:Y:S01]  /*12a90*/  LDGSTS.E [R17+0x6c00c], desc[UR10][R138.64], !P0 ;  /* 0x6c00c0008a117fae */ /* 0x000fe2000c12184a */
[----:B------:R-:W-:Y:S02]  /*12aa0*/  ISETP.GE.U32.AND P1, PT, R10, 0x7fffff08, PT ;  /* 0x7fffff080a00780c */ /* 0x000fe40003f26070 */
[----:B------:R-:W-:Y:S01]  /*12ab0*/  ISETP.GE.U32.AND P0, PT, R6, 0x7fffff07, PT ;  /* 0x7fffff070600780c */ /* 0x000fe20003f06070 */
[C---:B------:R-:W-:Y:S01]  /*12ac0*/  IMAD.WIDE R140, R3.reuse, 0x4, R140 ;  /* 0x00000004038c7825 */ /* 0x040fe200078e028c */
[----:B------:R-:W3:Y:S03]  /*12ad0*/  LDC R6, c[0x0][0x230] ;  /* 0x00008c00ff067b82 */ /* 0x000ee60000000800 */
[----:B------:R-:W-:-:S04]  /*12ae0*/  IMAD.WIDE R142, R3, 0x4, R142 ;  /* 0x00000004038e7825 */ /* 0x000fc800078e028e */
[C---:B------:R-:W-:Y:S01]  /*12af0*/  IMAD.WIDE R144, R3.reuse, 0x4, R144 ;  /* 0x0000000403907825 */ /* 0x040fe200078e0290 */
[----:B------:R-:W2:Y:S01]  /*12b00*/  LDC R10, c[0x0][0x230] ;  /* 0x00008c00ff0a7b82 */ /* 0x000ea20000000800 */
[----:B------:R-:W-:Y:S02]  /*12b10*/  LDGSTS.E [R19+0x60000], desc[UR10][R140.64], !P1 ;  /* 0x600000008c137fae */ /* 0x000fe4000c92184a */
[C---:B------:R-:W-:Y:S02]  /*12b20*/  IMAD.WIDE R146, R3.reuse, 0x4, R146 ;  /* 0x0000000403927825 */ /* 0x040fe400078e0292 */
[----:B------:R-:W-:Y:S02]  /*12b30*/  LDGSTS.E [R19+0x64000], desc[UR10][R142.64], !P1 ;  /* 0x640000008e137fae */ /* 0x000fe4000c92184a */
[----:B------:R-:W-:Y:S01]  /*12b40*/  IMAD.WIDE R22, R3, 0x4, R22 ;  /* 0x0000000403167825 */ /* 0x000fe200078e0216 */
[----:B-1----:R-:W-:Y:S01]  /*12b50*/  IADD3 R7, R7, -0xdc, RZ ;  /* 0xffffff2407077810 */ /* 0x002fe20007ffe0ff */
[----:B------:R-:W-:Y:S02]  /*12b60*/  LDGSTS.E [R19+0x68000], desc[UR10][R144.64], !P1 ;  /* 0x6800000090137fae */ /* 0x000fe4000c92184a */
[----:B------:R-:W-:-:S02]  /*12b70*/  IMAD.WIDE R148, R3, 0x4, R148 ;  /* 0x0000000403947825 */ /* 0x000fc400078e0294 */
[----:B------:R-:W-:Y:S02]  /*12b80*/  LDGSTS.E [R19+0x6c000], desc[UR10][R146.64], !P1 ;  /* 0x6c00000092137fae */ /* 0x000fe4000c92184a */
[C---:B------:R-:W-:Y:S02]  /*12b90*/  IMAD.WIDE R150, R3.reuse, 0x4, R150 ;  /* 0x0000000403967825 */ /* 0x040fe400078e0296 */
[----:B------:R-:W-:Y:S02]  /*12ba0*/  LDGSTS.E [R19+0x60004], desc[UR10][R22.64], !P0 ;  /* 0x6000400016137fae */ /* 0x000fe4000c12184a */
[----:B------:R-:W-:Y:S02]  /*12bb0*/  IMAD.WIDE R152, R3, 0x4, R152 ;  /* 0x0000000403987825 */ /* 0x000fe400078e0298 */
[----:B------:R-:W-:Y:S02]  /*12bc0*/  LDGSTS.E [R19+0x64004], desc[UR10][R148.64], !P0 ;  /* 0x6400400094137fae */ /* 0x000fe4000c12184a */
[----:B----4-:R-:W-:-:S02]  /*12bd0*/  VIADD R5, R5, 0xffffff25 ;  /* 0xffffff2505057836 */ /* 0x010fc40000000000 */
[----:B------:R-:W-:Y:S04]  /*12be0*/  LDGSTS.E [R19+0x68004], desc[UR10][R150.64], !P0 ;  /* 0x6800400096137fae */ /* 0x000fe8000c12184a */
[----:B------:R1:W-:Y:S01]  /*12bf0*/  LDGSTS.E [R19+0x6c004], desc[UR10][R152.64], !P0 ;  /* 0x6c00400098137fae */ /* 0x0003e2000c12184a */
[----:B------:R-:W-:Y:S02]  /*12c00*/  ISETP.GE.U32.AND P0, PT, R7, 0x7fffff05, PT ;  /* 0x7fffff050700780c */ /* 0x000fe40003f06070 */
[----:B------:R-:W4:Y:S01]  /*12c10*/  LDC R7, c[0x0][0x230] ;  /* 0x00008c00ff077b82 */ /* 0x000f220000000800 */
[----:B------:R-:W-:Y:S01]  /*12c20*/  ISETP.GE.U32.AND P1, PT, R5, 0x7fffff06, PT ;  /* 0x7fffff060500780c */ /* 0x000fe20003f26070 */
[----:B---3--:R-:W-:-:S06]  /*12c30*/  VIADD R5, R6, 0xffffff23 ;  /* 0xffffff2306057836 */ /* 0x008fcc0000000000 */
[----:B------:R-:W3:Y:S01]  /*12c40*/  LDC R6, c[0x0][0x230] ;  /* 0x00008c00ff067b82 */ /* 0x000ee20000000800 */
[----:B------:R-:W-:Y:S01]  /*12c50*/  IMAD.WIDE R154, R3, 0x4, R154 ;  /* 0x00000004039a7825 */ /* 0x000fe200078e029a */
[----:B------:R-:W-:-:S03]  /*12c60*/  ISETP.GE.U32.AND P2, PT, R5, 0x7fffff04, PT ;  /* 0x7fffff040500780c */ /* 0x000fc60003f46070 */
[C---:B------:R-:W-:Y:S01]  /*12c70*/  IMAD.WIDE R156, R3.reuse, 0x4, R156 ;  /* 0x00000004039c7825 */ /* 0x040fe200078e029c */
[----:B------:R1:W-:Y:S03]  /*12c80*/  LDGSTS.E [R19+0x60008], desc[UR10][R154.64], !P1 ;  /* 0x600080009a137fae */ /* 0x0003e6000c92184a */
[C---:B------:R-:W-:Y:S01]  /*12c90*/  IMAD.WIDE R158, R3.reuse, 0x4, R158 ;  /* 0x00000004039e7825 */ /* 0x040fe200078e029e */
[----:B------:R1:W-:Y:S03]  /*12ca0*/  LDGSTS.E [R19+0x64008], desc[UR10][R156.64], !P1 ;  /* 0x640080009c137fae */ /* 0x0003e6000c92184a */
[C---:B------:R-:W-:Y:S01]  /*12cb0*/  IMAD.WIDE R160, R3.reuse, 0x4, R160 ;  /* 0x0000000403a07825 */ /* 0x040fe200078e02a0 */
[----:B------:R1:W-:Y:S03]  /*12cc0*/  LDGSTS.E [R19+0x68008], desc[UR10][R158.64], !P1 ;  /* 0x680080009e137fae */ /* 0x0003e6000c92184a */
[----:B--2---:R-:W-:Y:S01]  /*12cd0*/  VIADD R5, R10, 0xffffff22 ;  /* 0xffffff220a057836 */ /* 0x004fe20000000000 */
[----:B------:R2:W-:Y:S01]  /*12ce0*/  LDGSTS.E [R19+0x6c008], desc[UR10][R160.64], !P1 ;  /* 0x6c008000a0137fae */ /* 0x0005e2000c92184a */
[----:B------:R-:W-:-:S04]  /*12cf0*/  IMAD.WIDE R162, R3, 0x4, R162 ;  /* 0x0000000403a27825 */ /* 0x000fc800078e02a2 */
[----:B------:R-:W-:Y:S01]  /*12d00*/  IMAD.WIDE R164, R3, 0x4, R164 ;  /* 0x0000000403a47825 */ /* 0x000fe200078e02a4 */
[----:B------:R-:W-:Y:S01]  /*12d10*/  ISETP.GE.U32.AND P1, PT, R5, 0x7fffff03, PT ;  /* 0x7fffff030500780c */ /* 0x000fe20003f26070 */
[----:B------:R2:W-:Y:S02]  /*12d20*/  LDGSTS.E [R19+0x6000c], desc[UR10][R162.64], !P0 ;  /* 0x6000c000a2137fae */ /* 0x0005e4000c12184a */
[----:B------:R-:W-:Y:S01]  /*12d30*/  IMAD.WIDE R166, R3, 0x4, R166 ;  /* 0x0000000403a67825 */ /* 0x000fe200078e02a6 */
[----:B----4-:R-:W-:Y:S01]  /*12d40*/  IADD3 R5, R7, -0xdf, RZ ;  /* 0xffffff2107057810 */ /* 0x010fe20007ffe0ff */
[----:B------:R4:W-:Y:S02]  /*12d50*/  LDGSTS.E [R19+0x6400c], desc[UR10][R164.64], !P0 ;  /* 0x6400c000a4137fae */ /* 0x0009e4000c12184a */
[C---:B------:R-:W-:Y:S02]  /*12d60*/  IMAD.WIDE R168, R3.reuse, 0x4, R168 ;  /* 0x0000000403a87825 */ /* 0x040fe400078e02a8 */
[----:B------:R4:W-:Y:S02]  /*12d70*/  LDGSTS.E [R19+0x6800c], desc[UR10][R166.64], !P0 ;  /* 0x6800c000a6137fae */ /* 0x0009e4000c12184a */
[----:B------:R-:W-:-:S02]  /*12d80*/  IMAD.WIDE R170, R3, 0x4, R170 ;  /* 0x0000000403aa7825 */ /* 0x000fc400078e02aa */
[----:B------:R4:W-:Y:S02]  /*12d90*/  LDGSTS.E [R19+0x6c00c], desc[UR10][R168.64], !P0 ;  /* 0x6c00c000a8137fae */ /* 0x0009e4000c12184a */
[----:B------:R-:W-:Y:S01]  /*12da0*/  IMAD.WIDE R172, R3, 0x4, R172 ;  /* 0x0000000403ac7825 */ /* 0x000fe200078e02ac */
[----:B------:R-:W-:Y:S01]  /*12db0*/  ISETP.GE.U32.AND P0, PT, R5, 0x7fffff02, PT ;  /* 0x7fffff020500780c */ /* 0x000fe20003f06070 */
[----:B------:R4:W-:Y:S02]  /*12dc0*/  LDGSTS.E [R20+0x60000], desc[UR10][R170.64], !P2 ;  /* 0x60000000aa147fae */ /* 0x0009e4000d12184a */
[C---:B------:R-:W-:Y:S02]  /*12dd0*/  IMAD.WIDE R174, R3.reuse, 0x4, R174 ;  /* 0x0000000403ae7825 */ /* 0x040fe400078e02ae */
[----:B------:R4:W-:Y:S02]  /*12de0*/  LDGSTS.E [R20+0x64000], desc[UR10][R172.64], !P2 ;  /* 0x64000000ac147fae */ /* 0x0009e4000d12184a */
[----:B------:R-:W-:-:S02]  /*12df0*/  IMAD.WIDE R176, R3, 0x4, R176 ;  /* 0x0000000403b07825 */ /* 0x000fc400078e02b0 */
[----:B------:R4:W-:Y:S02]  /*12e00*/  LDGSTS.E [R20+0x68000], desc[UR10][R174.64], !P2 ;  /* 0x68000000ae147fae */ /* 0x0009e4000d12184a */
[----:B---3--:R-:W-:Y:S02]  /*12e10*/  VIADD R65, R6, 0xffffff20 ;  /* 0xffffff2006417836 */ /* 0x008fe40000000000 */
[----:B------:R3:W-:Y:S01]  /*12e20*/  LDGSTS.E [R20+0x6c000], desc[UR10][R176.64], !P2 ;  /* 0x6c000000b0147fae */ /* 0x0007e2000d12184a */
[----:B------:R-:W-:Y:S02]  /*12e30*/  IMAD.WIDE R178, R3, 0x4, R178 ;  /* 0x0000000403b27825 */ /* 0x000fe400078e02b2 */
[----:B------:R-:W-:Y:S02]  /*12e40*/  ISETP.GE.U32.AND P2, PT, R65, 0x7fffff01, PT ;  /* 0x7fffff014100780c */ /* 0x000fe40003f46070 */
[C---:B------:R-:W-:Y:S01]  /*12e50*/  IMAD.WIDE R180, R3.reuse, 0x4, R180 ;  /* 0x0000000403b47825 */ /* 0x040fe200078e02b4 */
[----:B------:R3:W-:Y:S03]  /*12e60*/  LDGSTS.E [R20+0x60004], desc[UR10][R178.64], !P1 ;  /* 0x60004000b2147fae */ /* 0x0007e6000c92184a */
        /* <DEDUP_REMOVED lines=18> */
[----:B------:R-:W-:Y:S01]  /*12f90*/  IMAD.WIDE R200, R3, 0x4, R200 ;  /* 0x0000000403c87825 */ /* 0x000fe200078e02c8 */
[----:B------:R3:W-:Y:S03]  /*12fa0*/  LDGSTS.E [R20+0x6800c], desc[UR10][R198.64], !P2 ;  /* 0x6800c000c6147fae */ /* 0x0007e6000d12184a */
[C---:B------:R-:W-:Y:S01]  /*12fb0*/  IMAD.WIDE R202, R8.reuse, 0x4, R202 ;  /* 0x0000000408ca7825 */ /* 0x040fe200078e02ca */
[----:B------:R3:W-:Y:S03]  /*12fc0*/  LDGSTS.E [R20+0x6c00c], desc[UR10][R200.64], !P2 ;  /* 0x6c00c000c8147fae */ /* 0x0007e6000d12184a */
[C---:B------:R-:W-:Y:S01]  /*12fd0*/  IMAD.WIDE R206, R8.reuse, 0x4, R206 ;  /* 0x0000000408ce7825 */ /* 0x040fe200078e02ce */
[----:B------:R-:W0:Y:S03]  /*12fe0*/  LDGDEPBAR ;  /* 0x00000000000079af */ /* 0x000e260000000000 */
[C---:B------:R-:W-:Y:S01]  /*12ff0*/  IMAD.WIDE R210, R8.reuse, 0x4, R210 ;  /* 0x0000000408d27825 */ /* 0x040fe200078e02d2 */
[----:B------:R3:W-:Y:S03]  /*13000*/  LDGSTS.E [R21+-0x68000], desc[UR10][R202.64], P5 ;  /* 0x98000000ca157fae */ /* 0x0007e6000a92184a */
        /* <DEDUP_REMOVED lines=31> */
[----:B------:R3:W-:Y:S03]  /*13200*/  LDGSTS.E [R2+-0x67e00], desc[UR10][R204.64], P5 ;  /* 0x98200000cc027fae */ /* 0x0007e6000a92184a */
[C---:B------:R-:W-:Y:S01]  /*13210*/  IMAD.WIDE R216, R8.reuse, 0x4, R216 ;  /* 0x0000000408d87825 */ /* 0x040fe200078e02d8 */
[----:B------:R3:W-:Y:S03]  /*13220*/  LDGSTS.E [R2+-0x67a00], desc[UR10][R208.64], P5 ;  /* 0x98600000d0027fae */ /* 0x0007e6000a92184a */
        /* <DEDUP_REMOVED lines=22> */
[----:B------:R-:W-:Y:S01]  /*13390*/  IMAD.WIDE R24, R8, 0x4, R24 ;  /* 0x0000000408187825 */ /* 0x000fe200078e0218 */
[----:B------:R-:W-:Y:S04]  /*133a0*/  LDGSTS.E [R2+-0x64a00], desc[UR10][R28.64], P5 ;  /* 0x9b6000001c027fae */ /* 0x000fe8000a92184a */
[----:B------:R-:W-:Y:S04]  /*133b0*/  LDGSTS.E [R2+-0x64600], desc[UR10][R26.64], P5 ;  /* 0x9ba000001a027fae */ /* 0x000fe8000a92184a */
[----:B------:R3:W-:Y:S04]  /*133c0*/  LDGSTS.E [R2+-0x64200], desc[UR10][R24.64], P5 ;  /* 0x9be0000018027fae */ /* 0x0007e8000a92184a */
[----:B------:R-:W0:Y:S01]  /*133d0*/  LDGDEPBAR ;  /* 0x00000000000079af */ /* 0x000e220000000000 */
[----:B-1----:R-:W-:-:S02]  /*133e0*/  CS2R R152, SRZ ;  /* 0x0000000000987805 */ /* 0x002fc4000001ff00 */
[----:B------:R-:W-:Y:S02]  /*133f0*/  CS2R R154, SRZ ;  /* 0x00000000009a7805 */ /* 0x000fe4000001ff00 */
[----:B------:R-:W-:Y:S02]  /*13400*/  CS2R R156, SRZ ;  /* 0x00000000009c7805 */ /* 0x000fe4000001ff00 */
[----:B------:R-:W-:Y:S02]  /*13410*/  CS2R R158, SRZ ;  /* 0x00000000009e7805 */ /* 0x000fe4000001ff00 */
[----:B--2---:R-:W-:Y:S02]  /*13420*/  CS2R R160, SRZ ;  /* 0x0000000000a07805 */ /* 0x004fe4000001ff00 */
[----:B------:R-:W-:Y:S02]  /*13430*/  CS2R R162, SRZ ;  /* 0x0000000000a27805 */ /* 0x000fe4000001ff00 */
[----:B----4-:R-:W-:-:S02]  /*13440*/  CS2R R164, SRZ ;  /* 0x0000000000a47805 */ /* 0x010fc4000001ff00 */
[----:B------:R-:W-:Y:S02]  /*13450*/  CS2R R166, SRZ ;  /* 0x0000000000a67805 */ /* 0x000fe4000001ff00 */
[----:B------:R-:W-:Y:S02]  /*13460*/  CS2R R168, SRZ ;  /* 0x0000000000a87805 */ /* 0x000fe4000001ff00 */
[----:B------:R-:W-:Y:S02]  /*13470*/  CS2R R170, SRZ ;  /* 0x0000000000aa7805 */ /* 0x000fe4000001ff00 */
[----:B------:R-:W-:Y:S02]  /*13480*/  CS2R R172, SRZ ;  /* 0x0000000000ac7805 */ /* 0x000fe4000001ff00 */
[----:B------:R-:W-:Y:S02]  /*13490*/  CS2R R174, SRZ ;  /* 0x0000000000ae7805 */ /* 0x000fe4000001ff00 */
[----:B---3--:R-:W-:-:S02]  /*134a0*/  CS2R R176, SRZ ;  /* 0x0000000000b07805 */ /* 0x008fc4000001ff00 */
[----:B------:R-:W-:Y:S02]  /*134b0*/  CS2R R178, SRZ ;  /* 0x0000000000b27805 */ /* 0x000fe4000001ff00 */
[----:B------:R-:W-:Y:S02]  /*134c0*/  CS2R R180, SRZ ;  /* 0x0000000000b47805 */ /* 0x000fe4000001ff00 */
[----:B------:R-:W-:Y:S02]  /*134d0*/  CS2R R182, SRZ ;  /* 0x0000000000b67805 */ /* 0x000fe4000001ff00 */
[----:B------:R-:W-:Y:S02]  /*134e0*/  CS2R R184, SRZ ;  /* 0x0000000000b87805 */ /* 0x000fe4000001ff00 */
[----:B------:R-:W-:Y:S02]  /*134f0*/  CS2R R186, SRZ ;  /* 0x0000000000ba7805 */ /* 0x000fe4000001ff00 */
[----:B------:R-:W-:-:S02]  /*13500*/  CS2R R188, SRZ ;  /* 0x0000000000bc7805 */ /* 0x000fc4000001ff00 */
        /* <DEDUP_REMOVED lines=57> */
[----:B------:R-:W-:Y:S01]  /*138a0*/  CS2R R48, SRZ ;  /* 0x0000000000307805 */ /* 0x000fe2000001ff00 */
[----:B------:R-:W-:Y:S01]  /*138b0*/  IMAD.MOV.U32 R50, RZ, RZ, RZ ;  /* 0x000000ffff327224 */ /* 0x000fe200078e00ff */
[----:B------:R-:W-:Y:S02]  /*138c0*/  ISETP.GE.AND P0, PT, R249, 0x20, PT ;  /* 0x00000020f900780c */ /* 0x000fe40003f06270 */
[----:B------:R-:W-:-:S02]  /*138d0*/  MOV R51, RZ ;  /* 0x000000ff00337202 */ /* 0x000fc40000000f00 */
        /* <DEDUP_REMOVED lines=17> */
[----:B------:R-:W-:Y:S01]  /*139f0*/  CS2R R86, SRZ ;  /* 0x0000000000567805 */ /* 0x000fe2000001ff00 */
[----:B------:R-:W-:Y:S06]  /*13a00*/  @!P0 BRA `(.L_x_0) ;  /* 0x000000d800ec8947 */ /* 0x000fec0003800000 */
[----:B------:R-:W2:Y:S01]  /*13a10*/  LDL.LU R248, [R1+0x510] ;  /* 0x0005100001f87983 */ /* 0x000ea20000300800 */
[----:B------:R-:W-:Y:S01]  /*13a20*/  SHF.R.S32.HI R2, RZ, 0x1f, R0 ;  /* 0x0000001fff027819 */ /* 0x000fe20000011400 */
[----:B------:R-:W-:Y:S01]  /*13a30*/  ULDC UR4, c[0x0][0x238] ;  /* 0x00008e0000047ab9 */ /* 0x000fe20000000800 */
[----:B------:R-:W-:Y:S01]  /*13a40*/  SHF.R.S32.HI R4, RZ, 0x1f, R4 ;  /* 0x0000001fff047819 */ /* 0x000fe20000011404 */
[----:B------:R-:W3:Y:S01]  /*13a50*/  LDL.LU R236, [R1+0x514] ;  /* 0x0005140001ec7983 */ /* 0x000ee20000300800 */
[----:B------:R-:W-:Y:S01]  /*13a60*/  ULDC UR5, c[0x0][0x238] ;  /* 0x00008e0000057ab9 */ /* 0x000fe20000000800 */
[----:B------:R-:W-:Y:S01]  /*13a70*/  ULDC UR6, c[0x0][0x238] ;  /* 0x00008e0000067ab9 */ /* 0x000fe20000000800 */
[----:B------:R-:W-:Y:S01]  /*13a80*/  ULDC UR7, c[0x0][0x238] ;  /* 0x00008e0000077ab9 */ /* 0x000fe20000000800 */
[----:B------:R-:W4:Y:S01]  /*13a90*/  LDL.LU R237, [R1+0x518] ;  /* 0x0005180001ed7983 */ /* 0x000f220000300800 */
[----:B------:R-:W1:Y:S03]  /*13aa0*/  LDC.64 R24, c[0x0][0x218] ;  /* 0x00008600ff187b82 */ /* 0x000e660000000a00 */
[----:B------:R-:W4:Y:S04]  /*13ab0*/  LDL.LU R238, [R1+0x51c] ;  /* 0x00051c0001ee7983 */ /* 0x000f280000300800 */
[----:B------:R-:W4:Y:S01]  /*13ac0*/  LDL.LU R239, [R1+0x520] ;  /* 0x0005200001ef7983 */ /* 0x000f220000300800 */
[----:B------:R-:W1:Y:S03]  /*13ad0*/  LDC.64 R28, c[0x0][0x210] ;  /* 0x00008400ff1c7b82 */ /* 0x000e660000000a00 */
[----:B------:R-:W4:Y:S04]  /*13ae0*/  LDL.LU R251, [R1+0x524] ;  /* 0x0005240001fb7983 */ /* 0x000f280000300800 */
        /* <DEDUP_REMOVED lines=9> */
[----:B------:R-:W-:Y:S04]  /*13b80*/  STL [R1+0xb70], R18 ;  /* 0x000b701201007387 */ /* 0x000fe80000100800 */
[----:B-----5:R-:W-:Y:S04]  /*13b90*/  STL [R1+0xb6c], R15 ;  /* 0x000b6c0f01007387 */ /* 0x020fe80000100800 */
[----:B------:R-:W-:Y:S04]  /*13ba0*/  STL [R1+0xb68], R14 ;  /* 0x000b680e01007387 */ /* 0x000fe80000100800 */
[----:B------:R-:W-:Y:S04]  /*13bb0*/  STL [R1+0xb64], R13 ;  /* 0x000b640d01007387 */ /* 0x000fe80000100800 */
[----:B------:R-:W-:Y:S04]  /*13bc0*/  STL [R1+0xb60], R12 ;  /* 0x000b600c01007387 */ /* 0x000fe80000100800 */
[----:B------:R-:W-:Y:S01]  /*13bd0*/  STL [R1+0xb5c], R9 ;  /* 0x000b5c0901007387 */ /* 0x000fe20000100800 */
[----:B--2---:R-:W-:-:S02]  /*13be0*/  IADD3 R10, P4, R0, R248, RZ ;  /* 0x000000f8000a7210 */ /* 0x004fc40007f9e0ff */
[C---:B---3--:R-:W-:Y:S02]  /*13bf0*/  IADD3 R11, P3, R0.reuse, R236, RZ ;  /* 0x000000ec000b7210 */ /* 0x048fe40007f7e0ff */
[C---:B----4-:R-:W-:Y:S02]  /*13c00*/  IADD3 R16, P2, R0.reuse, R237, RZ ;  /* 0x000000ed00107210 */ /* 0x050fe40007f5e0ff */
[C---:B------:R-:W-:Y:S02]  /*13c10*/  IADD3 R19, P1, R0.reuse, R238, RZ ;  /* 0x000000ee00137210 */ /* 0x040fe40007f3e0ff */
[----:B------:R-:W-:-:S03]  /*13c20*/  IADD3 R20, P0, R0, R239, RZ ;  /* 0x000000ef00147210 */ /* 0x000fc60007f1e0ff */
[----:B------:R2:W-:Y:S01]  /*13c30*/  STL [R1+0xcb8], R19 ;  /* 0x000cb81301007387 */ /* 0x0005e20000100800 */
[----:B------:R-:W-:-:S03]  /*13c40*/  IADD3 R40, P6, R0, R251, RZ ;  /* 0x000000fb00287210 */ /* 0x000fc60007fde0ff */
[----:B------:R3:W-:Y:S01]  /*13c50*/  STL [R1+0xcb4], R20 ;  /* 0x000cb41401007387 */ /* 0x0007e20000100800 */
[----:B------:R-:W-:-:S03]  /*13c60*/  IADD3 R41, P5, R0, R240, RZ ;  /* 0x000000f000297210 */ /* 0x000fc60007fbe0ff */
[----:B------:R4:W-:Y:S01]  /*13c70*/  STL [R1+0xcb0], R40 ;  /* 0x000cb02801007387 */ /* 0x0009e20000100800 */
[-C--:B--2---:R-:W-:Y:S02]  /*13c80*/  LEA.HI.X.SX32 R19, R248, R2.reuse, 0x1, P4 ;  /* 0x00000002f8137211 */ /* 0x084fe400020f0eff */
[----:B------:R-:W-:Y:S01]  /*13c90*/  IADD3 R42, P4, R0, R241, RZ ;  /* 0x000000f1002a7210 */ /* 0x000fe20007f9e0ff */
[----:B------:R2:W-:Y:S04]  /*13ca0*/  STL [R1+0xcac], R41 ;  /* 0x000cac2901007387 */ /* 0x0005e80000100800 */
[----:B------:R-:W2:Y:S01]  /*13cb0*/  LDL.LU R248, [R1+0x54c] ;  /* 0x00054c0001f87983 */ /* 0x000ea20000300800 */
[----:B---3--:R-:W-:-:S03]  /*13cc0*/  LEA.HI.X.SX32 R20, R236, R2, 0x1, P3 ;  /* 0x00000002ec147211 */ /* 0x008fc600018f0eff */
[----:B------:R3:W-:Y:S04]  /*13cd0*/  STL [R1+0xca8], R42 ;  /* 0x000ca82a01007387 */ /* 0x0007e80000100800 */
[----:B------:R-:W3:Y:S01]  /*13ce0*/  LDL.LU R235, [R1+0x550] ;  /* 0x0005500001eb7983 */ /* 0x000ee20000300800 */
[C---:B------:R-:W-:Y:S02]  /*13cf0*/  IADD3 R43, P3, R0.reuse, R250, RZ ;  /* 0x000000fa002b7210 */ /* 0x040fe40007f7e0ff */
[----:B----4-:R-:W-:Y:S02]  /*13d00*/  LEA.HI.X.SX32 R40, R237, R2, 0x1, P2 ;  /* 0x00000002ed287211 */ /* 0x010fe400010f0eff */
[----:B------:R-:W-:Y:S01]  /*13d10*/  IADD3 R44, P2, R0, R242, RZ ;  /* 0x000000f2002c7210 */ /* 0x000fe20007f5e0ff */
[----:B------:R4:W-:Y:S01]  /*13d20*/  STL [R1+0xca4], R43 ;  /* 0x000ca42b01007387 */ /* 0x0009e20000100800 */
[----:B--2---:R-:W-:-:S02]  /*13d30*/  LEA.HI.X.SX32 R41, R238, R2, 0x1, P1 ;  /* 0x00000002ee297211 */ /* 0x004fc400008f0eff */
[----:B------:R-:W-:Y:S01]  /*13d40*/  IADD3 R45, P1, R0, R243, RZ ;  /* 0x000000f3002d7210 */ /* 0x000fe20007f3e0ff */
[----:B------:R2:W-:Y:S04]  /*13d50*/  STL [R1+0xca0], R44 ;  /* 0x000ca02c01007387 */ /* 0x0005e80000100800 */
[----:B------:R-:W2:Y:S04]  /*13d60*/  LDL.LU R236, [R1+0x554] ;  /* 0x0005540001ec7983 */ /* 0x000ea80000300800 */
[----:B------:R-:W2:Y:S01]  /*13d70*/  LDL.LU R237, [R1+0x558] ;  /* 0x0005580001ed7983 */ /* 0x000ea20000300800 */
[----:B---3--:R-:W-:-:S03]  /*13d80*/  LEA.HI.X.SX32 R42, R239, R2, 0x1, P0 ;  /* 0x00000002ef2a7211 */ /* 0x008fc600000f0eff */
[----:B------:R3:W-:Y:S04]  /*13d90*/  STL [R1+0xc9c], R45 ;  /* 0x000c9c2d01007387 */ /* 0x0007e80000100800 */
[----:B------:R-:W3:Y:S01]  /*13da0*/  LDL.LU R238, [R1+0x55c] ;  /* 0x00055c0001ee7983 */ /* 0x000ee20000300800 */
[C---:B------:R-:W-:Y:S02]  /*13db0*/  IADD3 R46, P0, R0.reuse, R244, RZ ;  /* 0x000000f4002e7210 */ /* 0x040fe40007f1e0ff */
[-C--:B----4-:R-:W-:Y:S02]  /*13dc0*/  LEA.HI.X.SX32 R43, R251, R2.reuse, 0x1, P6 ;  /* 0x00000002fb2b7211 */ /* 0x090fe400030f0eff */
[----:B------:R-:W-:Y:S01]  /*13dd0*/  IADD3 R47, P6, R0, R245, RZ ;  /* 0x000000f5002f7210 */ /* 0x000fe20007fde0ff */
[----:B------:R4:W-:Y:S01]  /*13de0*/  STL [R1+0xc98], R46 ;  /* 0x000c982e01007387 */ /* 0x0009e20000100800 */
[----:B--2---:R-:W-:-:S02]  /*13df0*/  LEA.HI.X.SX32 R44, R240, R2, 0x1, P5 ;  /* 0x00000002f02c7211 */ /* 0x004fc400028f0eff */
[C---:B------:R-:W-:Y:S01]  /*13e00*/  IADD3 R48, P5, R0.reuse, R246, RZ ;  /* 0x000000f600307210 */ /* 0x040fe20007fbe0ff */
[----:B------:R-:W2:Y:S01]  /*13e10*/  LDL.LU R251, [R1+0x560] ;  /* 0x0005600001fb7983 */ /* 0x000ea20000300800 */
[-C--:B---3--:R-:W-:Y:S02]  /*13e20*/  LEA.HI.X.SX32 R45, R241, R2.reuse, 0x1, P4 ;  /* 0x00000002f12d7211 */ /* 0x088fe400020f0eff */
[----:B------:R-:W-:Y:S01]  /*13e30*/  IADD3 R49, P4, R0, R247, RZ ;  /* 0x000000f700317210 */ /* 0x000fe20007f9e0ff */
[----:B------:R3:W-:Y:S01]  /*13e40*/  STL [R1+0xc94], R47 ;  /* 0x000c942f01007387 */ /* 0x0007e20000100800 */
[----:B----4-:R-:W-:-:S03]  /*13e50*/  LEA.HI.X.SX32 R46, R250, R2, 0x1, P3 ;  /* 0x00000002fa2e7211 */ /* 0x010fc600018f0eff */
[----:B------:R-:W4:Y:S04]  /*13e60*/  LDL.LU R239, [R1+0x564] ;  /* 0x0005640001ef7983 */ /* 0x000f280000300800 */
[----:B------:R1:W-:Y:S01]  /*13e70*/  STL [R1+0xc90], R48 ;  /* 0x000c903001007387 */ /* 0x0003e20000100800 */
[----:B---3--:R-:W-:-:S03]  /*13e80*/  LEA.HI.X.SX32 R47, R242, R2, 0x1, P2 ;  /* 0x00000002f22f7211 */ /* 0x008fc600010f0eff */
[----:B------:R3:W-:Y:S04]  /*13e90*/  STL [R1+0xc8c], R49 ;  /* 0x000c8c3101007387 */ /* 0x0007e80000100800 */
[----:B------:R-:W4:Y:S04]  /*13ea0*/  LDL.LU R250, [R1+0x568] ;  /* 0x0005680001fa7983 */ /* 0x000f280000300800 */
[----:B------:R-:W4:Y:S01]  /*13eb0*/  LDL.LU R240, [R1+0x56c] ;  /* 0x00056c0001f07983 */ /* 0x000f220000300800 */
[----:B-1----:R-:W-:Y:S02]  /*13ec0*/  LEA.HI.X.SX32 R48, R243, R2, 0x1, P1 ;  /* 0x00000002f3307211 */ /* 0x002fe400008f0eff */
[----:B------:R-:W-:-:S05]  /*13ed0*/  IADD3 R50, P3, R0, R248, RZ ;  /* 0x000000f800327210 */ /* 0x000fca0007f7e0ff */
[----:B------:R1:W-:Y:S01]  /*13ee0*/  STL [R1+0xc88], R50 ;  /* 0x000c883201007387 */ /* 0x0003e20000100800 */
[----:B------:R-:W-:-:S03]  /*13ef0*/  IADD3 R51, P2, R0, R235, RZ ;  /* 0x000000eb00337210 */ /* 0x000fc60007f5e0ff */
[----:B------:R-:W4:Y:S04]  /*13f00*/  LDL.LU R241, [R1+0x570] ;  /* 0x0005700001f17983 */ /* 0x000f280000300800 */
[----:B------:R-:W-:Y:S04]  /*13f10*/  STL [R1+0xc80], R51 ;  /* 0x000c803301007387 */ /* 0x000fe80000100800 */
[----:B------:R-:W4:Y:S04]  /*13f20*/  LDL.LU R242, [R1+0x574] ;  /* 0x0005740001f27983 */ /* 0x000f280000300800 */
[----:B------:R-:W4:Y:S01]  /*13f30*/  LDL.LU R243, [R1+0x578] ;  /* 0x0005780001f37983 */ /* 0x000f220000300800 */
[----:B------:R-:W-:-:S02]  /*13f40*/  IADD3 R52, P1, R0, R236, RZ ;  /* 0x000000ec00347210 */ /* 0x000fc40007f3e0ff */
[-C--:B---3--:R-:W-:Y:S02]  /*13f50*/  LEA.HI.X.SX32 R49, R244, R2.reuse, 0x1, P0 ;  /* 0x00000002f4317211 */ /* 0x088fe400000f0eff */
[----:B------:R-:W-:Y:S01]  /*13f60*/  IADD3 R53, P0, R0, R237, RZ ;  /* 0x000000ed00357210 */ /* 0x000fe20007f1e0ff */
[----:B------:R3:W-:Y:S01]  /*13f70*/  STL [R1+0xc84], R52 ;  /* 0x000c843401007387 */ /* 0x0007e20000100800 */
[----:B-1----:R-:W-:-:S03]  /*13f80*/  LEA.HI.X.SX32 R50, R245, R2, 0x1, P6 ;  /* 0x00000002f5327211 */ /* 0x002fc600030f0eff */
[----:B------:R1:W-:Y:S01]  /*13f90*/  STL [R1+0xc7c], R53 ;  /* 0x000c7c3501007387 */ /* 0x0003e20000100800 */
[----:B------:R-:W-:-:S03]  /*13fa0*/  IADD3 R54, P6, R0, R238, RZ ;  /* 0x000000ee00367210 */ /* 0x000fc60007fde0ff */
[----:B------:R-:W4:Y:S01]  /*13fb0*/  LDL.LU R244, [R1+0x57c] ;  /* 0x00057c0001f47983 */ /* 0x000f220000300800 */
[----:B---3--:R-:W-:-:S03]  /*13fc0*/  LEA.HI.X.SX32 R52, R246, R2, 0x1, P5 ;  /* 0x00000002f6347211 */ /* 0x008fc600028f0eff */
[----:B------:R3:W-:Y:S04]  /*13fd0*/  STL [R1+0xc78], R54 ;  /* 0x000c783601007387 */ /* 0x0007e80000100800 */
[----:B------:R-:W3:Y:S01]  /*13fe0*/  LDL.LU R245, [R1+0x580] ;  /* 0x0005800001f57983 */ /* 0x000ee20000300800 */
[----:B--2---:R-:W-:Y:S02]  /*13ff0*/  IADD3 R55, P5, R0, R251, RZ ;  /* 0x000000fb00377210 */ /* 0x004fe40007fbe0ff */
[-C--:B------:R-:W-:Y:S02]  /*14000*/  LEA.HI.X.SX32 R51, R247, R2.reuse, 0x1, P4 ;  /* 0x00000002f7337211 */ /* 0x080fe400020f0eff */
[----:B-1----:R-:W-:Y:S01]  /*14010*/  LEA.HI.X.SX32 R53, R248, R2, 0x1, P3 ;  /* 0x00000002f8357211 */ /* 0x002fe200018f0eff */
[----:B------:R1:W-:Y:S01]  /*14020*/  STL [R1+0xc74], R55 ;  /* 0x000c743701007387 */ /* 0x0003e20000100800 */
[----:B----4-:R-:W-:-:S03]  /*14030*/  IADD3 R56, P4, R0, R239, RZ ;  /* 0x000000ef00387210 */ /* 0x010fc60007f9e0ff */
[----:B------:R-:W2:Y:S01]  /*14040*/  LDL.LU R246, [R1+0x584] ;  /* 0x0005840001f67983 */ /* 0x000ea20000300800 */
[----:B---3--:R-:W-:-:S03]  /*14050*/  LEA.HI.X.SX32 R54, R235, R2, 0x1, P2 ;  /* 0x00000002eb367211 */ /* 0x008fc600010f0eff */
[----:B------:R3:W-:Y:S04]  /*14060*/  STL [R1+0xc70], R56 ;  /* 0x000c703801007387 */ /* 0x0007e80000100800 */
[----:B------:R-:W4:Y:S01]  /*14070*/  LDL.LU R247, [R1+0x588] ;  /* 0x0005880001f77983 */ /* 0x000f220000300800 */
[----:B------:R-:W-:-:S03]  /*14080*/  IADD3 R57, P3, R0, R250, RZ ;  /* 0x000000fa00397210 */ /* 0x000fc60007f7e0ff */
[----:B------:R-:W4:Y:S01]  /*14090*/  LDL.LU R248, [R1+0x608] ;  /* 0x0006080001f87983 */ /* 0x000f220000300800 */
[----:B-1----:R-:W-:Y:S02]  /*140a0*/  LEA.HI.X.SX32 R55, R236, R2, 0x1, P1 ;  /* 0x00000002ec377211 */ /* 0x002fe400008f0eff */
[----:B------:R-:W-:Y:S01]  /*140b0*/  IADD3 R58, P2, R0, R240, RZ ;  /* 0x000000f0003a7210 */ /* 0x000fe20007f5e0ff */
[----:B------:R1:W-:Y:S01]  /*140c0*/  STL [R1+0xc6c], R57 ;  /* 0x000c6c3901007387 */ /* 0x0003e20000100800 */
[----:B---3--:R-:W-:-:S03]  /*140d0*/  LEA.HI.X.SX32 R56, R237, R2, 0x1, P0 ;  /* 0x00000002ed387211 */ /* 0x008fc600000f0eff */
[----:B------:R3:W-:Y:S01]  /*140e0*/  STL [R1+0xc68], R58 ;  /* 0x000c683a01007387 */ /* 0x0007e20000100800 */
[-C--:B-1----:R-:W-:Y:S02]  /*140f0*/  LEA.HI.X.SX32 R57, R238, R2.reuse, 0x1, P6 ;  /* 0x00000002ee397211 */ /* 0x082fe400030f0eff */
[----:B---3--:R-:W-:Y:S02]  /*14100*/  LEA.HI.X.SX32 R58, R251, R2, 0x1, P5 ;  /* 0x00000002fb3a7211 */ /* 0x008fe400028f0eff */
[----:B------:R-:W-:-:S05]  /*14110*/  IADD3 R59, P1, R0, R241, RZ ;  /* 0x000000f1003b7210 */ /* 0x000fca0007f3e0ff */
[----:B------:R1:W-:Y:S01]  /*14120*/  STL [R1+0xc64], R59 ;  /* 0x000c643b01007387 */ /* 0x0003e20000100800 */
[C---:B------:R-:W-:Y:S02]  /*14130*/  IADD3 R60, P0, R0.reuse, R242, RZ ;  /* 0x000000f2003c7210 */ /* 0x040fe40007f1e0ff */
[----:B------:R-:W-:-:S03]  /*14140*/  IADD3 R61, P6, R0, R243, RZ ;  /* 0x000000f3003d7210 */ /* 0x000fc60007fde0ff */
[----:B------:R3:W-:Y:S04]  /*14150*/  STL [R1+0xc60], R60 ;  /* 0x000c603c01007387 */ /* 0x0007e80000100800 */
[----:B------:R-:W-:Y:S04]  /*14160*/  STL [R1+0xc5c], R61 ;  /* 0x000c5c3d01007387 */ /* 0x000fe80000100800 */
[----:B------:R-:W4:Y:S04]  /*14170*/  LDL.LU R251, [R1+0x60c] ;  /* 0x00060c0001fb7983 */ /* 0x000f280000300800 */
[----:B------:R-:W4:Y:S04]  /*14180*/  LDL.LU R23, [R1+0x500] ;  /* 0x0005000001177983 */ /* 0x000f280000300800 */
[----:B------:R-:W4:Y:S04]  /*14190*/  LDL.LU R22, [R1+0x504] ;  /* 0x0005040001167983 */ /* 0x000f280000300800 */
[----:B------:R-:W4:Y:S01]  /*141a0*/  LDL.LU R39, [R1+0x508] ;  /* 0x0005080001277983 */ /* 0x000f220000300800 */
[----:B------:R-:W-:-:S02]  /*141b0*/  IADD3 R62, P5, R0, R244, RZ ;  /* 0x000000f4003e7210 */ /* 0x000fc40007fbe0ff */
[-C--:B-1----:R-:W-:Y:S02]  /*141c0*/  LEA.HI.X.SX32 R59, R239, R2.reuse, 0x1, P4 ;  /* 0x00000002ef3b7211 */ /* 0x082fe400020f0eff */
[----:B------:R-:W-:Y:S01]  /*141d0*/  IADD3 R63, P4, R0, R245, RZ ;  /* 0x000000f5003f7210 */ /* 0x000fe20007f9e0ff */
[----:B------:R1:W-:Y:S01]  /*141e0*/  STL [R1+0xc58], R62 ;  /* 0x000c583e01007387 */ /* 0x0003e20000100800 */
[----:B---3--:R-:W-:-:S03]  /*141f0*/  LEA.HI.X.SX32 R60, R250, R2, 0x1, P3 ;  /* 0x00000002fa3c7211 */ /* 0x008fc600018f0eff */
[----:B------:R3:W-:Y:S04]  /*14200*/  STL [R1+0xc54], R63 ;  /* 0x000c543f01007387 */ /* 0x0007e80000100800 */
[----:B------:R-:W3:Y:S01]  /*14210*/  LDL.LU R250, [R1+0x610] ;  /* 0x0006100001fa7983 */ /* 0x000ee20000300800 */
[----:B--2---:R-:W-:Y:S02]  /*14220*/  IADD3 R64, P3, R0, R246, RZ ;  /* 0x000000f600407210 */ /* 0x004fe40007f7e0ff */
[-C--:B-1----:R-:W-:Y:S02]  /*14230*/  LEA.HI.X.SX32 R62, R241, R2.reuse, 0x1, P1 ;  /* 0x00000002f13e7211 */ /* 0x082fe400008f0eff */
[-C--:B------:R-:W-:Y:S01]  /*14240*/  LEA.HI.X.SX32 R61, R240, R2.reuse, 0x1, P2 ;  /* 0x00000002f03d7211 */ /* 0x080fe200010f0eff */
[----:B------:R1:W-:Y:S01]  /*14250*/  STL [R1+0xc50], R64 ;  /* 0x000c504001007387 */ /* 0x0003e20000100800 */
[----:B------:R-:W-:-:S02]  /*14260*/  LEA.HI.X.SX32 R7, R245, R2, 0x1, P4 ;  /* 0x00000002f5077211 */ /* 0x000fc400020f0eff */
[C---:B----4-:R-:W-:Y:S02]  /*14270*/  IADD3 R66, P1, R0.reuse, R248, RZ ;  /* 0x000000f800427210 */ /* 0x050fe40007f3e0ff */
[----:B------:R-:W-:Y:S02]  /*14280*/  IADD3 R65, P2, R0, R247, RZ ;  /* 0x000000f700417210 */ /* 0x000fe40007f5e0ff */
[-C--:B------:R-:W-:Y:S01]  /*14290*/  LEA.HI.X.SX32 R6, R246, R2.reuse, 0x1, P3 ;  /* 0x00000002f6067211 */ /* 0x080fe200018f0eff */
[----:B------:R2:W-:Y:S01]  /*142a0*/  STL [R1+0xc4c], R66 ;  /* 0x000c4c4201007387 */ /* 0x0005e20000100800 */
[----:B------:R-:W-:Y:S02]  /*142b0*/  SHF.R.S32.HI R0, RZ, 0x1f, R249 ;  /* 0x0000001fff007819 */ /* 0x000fe400000114f9 */
[-C--:B---3--:R-:W-:Y:S01]  /*142c0*/  LEA.HI.X.SX32 R63, R242, R2.reuse, 0x1, P0 ;  /* 0x00000002f23f7211 */ /* 0x088fe200000f0eff */
[----:B------:R-:W-:Y:S01]  /*142d0*/  STL [R1+0x5fc], R7 ;  /* 0x0005fc0701007387 */ /* 0x000fe20000100800 */
[----:B-1----:R-:W-:-:S02]  /*142e0*/  LEA.HI.X.SX32 R64, R243, R2, 0x1, P6 ;  /* 0x00000002f3407211 */ /* 0x002fc400030f0eff */
[-C--:B------:R-:W-:Y:S01]  /*142f0*/  LEA.HI.X.SX32 R5, R247, R2.reuse, 0x1, P2 ;  /* 0x00000002f7057211 */ /* 0x080fe200010f0eff */
[----:B------:R-:W-:Y:S01]  /*14300*/  STL [R1+0x600], R6 ;  /* 0x0006000601007387 */ /* 0x000fe20000100800 */
[-C--:B--2---:R-:W-:Y:S02]  /*14310*/  LEA.HI.X.SX32 R66, R244, R2.reuse, 0x1, P5 ;  /* 0x00000002f4427211 */ /* 0x084fe400028f0eff */
[----:B------:R-:W-:Y:S02]  /*14320*/  LEA.HI.X.SX32 R2, R248, R2, 0x1, P1 ;  /* 0x00000002f8027211 */ /* 0x000fe400008f0eff */
[----:B------:R-:W2:Y:S01]  /*14330*/  LDL.LU R248, [R1+0x620] ;  /* 0x0006200001f87983 */ /* 0x000ea20000300800 */
[----:B------:R-:W-:-:S03]  /*14340*/  LEA.HI R9, R0, R249, RZ, 0x5 ;  /* 0x000000f900097211 */ /* 0x000fc600078f28ff */
[----:B------:R1:W-:Y:S04]  /*14350*/  STL [R1+0x604], R5 ;  /* 0x0006040501007387 */ /* 0x0003e80000100800 */
[----:B------:R-:W-:Y:S04]  /*14360*/  STL [R1+0x608], R2 ;  /* 0x0006080201007387 */ /* 0x000fe80000100800 */
[----:B------:R-:W-:Y:S01]  /*14370*/  STL [R1+0xb74], R9 ;  /* 0x000b740901007387 */ /* 0x000fe20000100800 */
[----:B------:R-:W-:Y:S02]  /*14380*/  SHF.R.S32.HI R21, RZ, 0x1f, R251 ;  /* 0x0000001fff157819 */ /* 0x000fe400000114fb */
[----:B------:R-:W-:-:S02]  /*14390*/  IADD3 R67, P6, R252, R251, RZ ;  /* 0x000000fbfc437210 */ /* 0x000fc40007fde0ff */
[-C--:B------:R-:W-:Y:S02]  /*143a0*/  IADD3 R68, P5, R23, R251.reuse, RZ ;  /* 0x000000fb17447210 */ /* 0x080fe40007fbe0ff */
[-C--:B------:R-:W-:Y:S02]  /*143b0*/  IADD3 R69, P1, R22, R251.reuse, RZ ;  /* 0x000000fb16457210 */ /* 0x080fe40007f3e0ff */
[----:B------:R-:W-:Y:S02]  /*143c0*/  IADD3 R70, P0, R39, R251, RZ ;  /* 0x000000fb27467210 */ /* 0x000fe40007f1e0ff */
[----:B------:R-:W3:Y:S01]  /*143d0*/  LDL.LU R251, [R1+0x630] ;  /* 0x0006300001fb7983 */ /* 0x000ee20000300800 */
[----:B-1----:R-:W-:-:S03]  /*143e0*/  SHF.R.S32.HI R5, RZ, 0x1f, R252 ;  /* 0x0000001fff057819 */ /* 0x002fc600000114fc */
[----:B------:R1:W-:Y:S01]  /*143f0*/  STL [R1+0xc48], R70 ;  /* 0x000c484601007387 */ /* 0x0003e20000100800 */
[-C--:B------:R-:W-:Y:S02]  /*14400*/  IADD3 R71, P4, R252, R250.reuse, RZ ;  /* 0x000000fafc477210 */ /* 0x080fe40007f9e0ff */
[-C--:B------:R-:W-:Y:S01]  /*14410*/  IADD3 R72, P3, R23, R250.reuse, RZ ;  /* 0x000000fa17487210 */ /* 0x080fe20007f7e0ff */
[----:B-1----:R-:W-:Y:S01]  /*14420*/  IMAD.X R70, R5, 0x1, R21, P6 ;  /* 0x0000000105467824 */ /* 0x002fe200030e0615 */
[-C--:B------:R-:W-:Y:S01]  /*14430*/  IADD3 R73, P2, R22, R250.reuse, RZ ;  /* 0x000000fa16497210 */ /* 0x080fe20007f5e0ff */
[----:B------:R1:W-:Y:S01]  /*14440*/  STL [R1+0xc44], R71 ;  /* 0x000c444701007387 */ /* 0x0003e20000100800 */
[----:B------:R-:W-:Y:S02]  /*14450*/  SHF.R.S32.HI R6, RZ, 0x1f, R250 ;  /* 0x0000001fff067819 */ /* 0x000fe400000114fa */
[----:B------:R-:W-:Y:S01]  /*14460*/  IADD3 R74, P6, R39, R250, RZ ;  /* 0x000000fa274a7210 */ /* 0x000fe20007fde0ff */
[----:B------:R4:W-:Y:S04]  /*14470*/  STL [R1+0xc40], R72 ;  /* 0x000c404801007387 */ /* 0x0009e80000100800 */
[----:B------:R4:W-:Y:S04]  /*14480*/  STL [R1+0xc3c], R73 ;  /* 0x000c3c4901007387 */ /* 0x0009e80000100800 */
[----:B------:R-:W3:Y:S04]  /*14490*/  LDL.LU R249, [R1+0x640] ;  /* 0x0006400001f97983 */ /* 0x000ee80000300800 */
[----:B------:R-:W3:Y:S01]  /*144a0*/  LDL.LU R250, [R1+0x650] ;  /* 0x0006500001fa7983 */ /* 0x000ee20000300800 */
[----:B------:R-:W-:-:S02]  /*144b0*/  SHF.R.S32.HI R2, RZ, 0x1f, R23 ;  /* 0x0000001fff027819 */ /* 0x000fc40000011417 */
[----:B------:R-:W-:Y:S01]  /*144c0*/  SHF.R.S32.HI R0, RZ, 0x1f, R22 ;  /* 0x0000001fff007819 */ /* 0x000fe20000011416 */
[----:B------:R4:W-:Y:S01]  /*144d0*/  STL [R1+0xc38], R74 ;  /* 0x000c384a01007387 */ /* 0x0009e20000100800 */
[----:B------:R-:W-:Y:S01]  /*144e0*/  SHF.R.S32.HI R17, RZ, 0x1f, R39 ;  /* 0x0000001fff117819 */ /* 0x000fe20000011427 */
[--C-:B-1----:R-:W-:Y:S01]  /*144f0*/  IMAD.X R71, R2, 0x1, R21.reuse, P5 ;  /* 0x0000000102477824 */ /* 0x102fe200028e0615 */
[-C--:B--2---:R-:W-:Y:S02]  /*14500*/  IADD3 R75, P5, R252, R248.reuse, RZ ;  /* 0x000000f8fc4b7210 */ /* 0x084fe40007fbe0ff */
[----:B----4-:R-:W-:Y:S01]  /*14510*/  IADD3.X R72, R0, R21, RZ, P1, !PT ;  /* 0x0000001500487210 */ /* 0x010fe20000ffe4ff */
[----:B------:R-:W-:Y:S01]  /*14520*/  IMAD.X R73, R17, 0x1, R21, P0 ;  /* 0x0000000111497824 */ /* 0x000fe200000e0615 */
[-C--:B------:R-:W-:Y:S01]  /*14530*/  IADD3 R76, P1, R23, R248.reuse, RZ ;  /* 0x000000f8174c7210 */ /* 0x080fe20007f3e0ff */
[----:B------:R1:W-:Y:S01]  /*14540*/  STL [R1+0xc34], R75 ;  /* 0x000c344b01007387 */ /* 0x0003e20000100800 */
[-C--:B------:R-:W-:Y:S01]  /*14550*/  IADD3 R77, P0, R22, R248.reuse, RZ ;  /* 0x000000f8164d7210 */ /* 0x080fe20007f1e0ff */
[----:B------:R-:W-:Y:S01]  /*14560*/  IMAD.X R74, R5, 0x1, R6, P4 ;  /* 0x00000001054a7824 */ /* 0x000fe200020e0606 */
[----:B------:R-:W-:Y:S01]  /*14570*/  IADD3 R78, P4, R39, R248, RZ ;  /* 0x000000f8274e7210 */ /* 0x000fe20007f9e0ff */
[----:B------:R2:W-:Y:S01]  /*14580*/  STL [R1+0xc30], R76 ;  /* 0x000c304c01007387 */ /* 0x0005e20000100800 */
[----:B------:R-:W-:-:S03]  /*14590*/  SHF.R.S32.HI R7, RZ, 0x1f, R248 ;  /* 0x0000001fff077819 */ /* 0x000fc600000114f8 */
[----:B------:R4:W-:Y:S01]  /*145a0*/  STL [R1+0xc2c], R77 ;  /* 0x000c2c4d01007387 */ /* 0x0009e20000100800 */
[----:B-1----:R-:W-:-:S03]  /*145b0*/  IADD3.X R75, R2, R6, RZ, P3, !PT ;  /* 0x00000006024b7210 */ /* 0x002fc60001ffe4ff */
[----:B------:R1:W-:Y:S01]  /*145c0*/  STL [R1+0xc28], R78 ;  /* 0x000c284e01007387 */ /* 0x0003e20000100800 */
[--C-:B--2---:R-:W-:Y:S02]  /*145d0*/  IMAD.X R76, R0, 0x1, R6.reuse, P2 ;  /* 0x00000001004c7824 */ /* 0x104fe400010e0606 */
[----:B----4-:R-:W-:Y:S01]  /*145e0*/  IMAD.X R77, R17, 0x1, R6, P6 ;  /* 0x00000001114d7824 */ /* 0x010fe200030e0606 */
[----:B-1----:R-:W-:Y:S02]  /*145f0*/  IADD3.X R78, R5, R7, RZ, P5, !PT ;  /* 0x00000007054e7210 */ /* 0x002fe40002ffe4ff */
[-C--:B---3--:R-:W-:Y:S02]  /*14600*/  IADD3 R79, P3, R252, R251.reuse, RZ ;  /* 0x000000fbfc4f7210 */ /* 0x088fe40007f7e0ff */
[-C--:B------:R-:W-:Y:S02]  /*14610*/  IADD3 R80, P2, R23, R251.reuse, RZ ;  /* 0x000000fb17507210 */ /* 0x080fe40007f5e0ff */
[----:B------:R-:W-:Y:S01]  /*14620*/  IADD3 R81, P6, R22, R251, RZ ;  /* 0x000000fb16517210 */ /* 0x000fe20007fde0ff */
[----:B------:R1:W-:Y:S01]  /*14630*/  STL [R1+0xc24], R79 ;  /* 0x000c244f01007387 */ /* 0x0003e20000100800 */
[----:B------:R-:W-:-:S02]  /*14640*/  SHF.R.S32.HI R21, RZ, 0x1f, R251 ;  /* 0x0000001fff157819 */ /* 0x000fc400000114fb */
[----:B------:R-:W-:Y:S01]  /*14650*/  IADD3 R82, P5, R39, R251, RZ ;  /* 0x000000fb27527210 */ /* 0x000fe20007fbe0ff */
[----:B------:R2:W-:Y:S04]  /*14660*/  STL [R1+0xc20], R80 ;  /* 0x000c205001007387 */ /* 0x0005e80000100800 */
[----:B------:R3:W-:Y:S04]  /*14670*/  STL [R1+0xc1c], R81 ;  /* 0x000c1c5101007387 */ /* 0x0007e80000100800 */
[----:B------:R-:W4:Y:S01]  /*14680*/  LDL.LU R251, [R1+0x660] ;  /* 0x0006600001fb7983 */ /* 0x000f220000300800 */
[----:B-1----:R-:W-:-:S02]  /*14690*/  IMAD.X R79, R2, 0x1, R7, P1 ;  /* 0x00000001024f7824 */ /* 0x002fc400008e0607 */
[----:B--2---:R-:W-:Y:S01]  /*146a0*/  IMAD.X R80, R0, 0x1, R7, P0 ;  /* 0x0000000100507824 */ /* 0x004fe200000e0607 */
[----:B------:R1:W-:Y:S01]  /*146b0*/  STL [R1+0xc18], R82 ;  /* 0x000c185201007387 */ /* 0x0003e20000100800 */
[----:B---3--:R-:W-:Y:S02]  /*146c0*/  IADD3.X R81, R17, R7, RZ, P4, !PT ;  /* 0x0000000711517210 */ /* 0x008fe400027fe4ff */
[-C--:B------:R-:W-:Y:S02]  /*146d0*/  IADD3 R83, P1, R252, R249.reuse, RZ ;  /* 0x000000f9fc537210 */ /* 0x080fe40007f3e0ff */
[-C--:B------:R-:W-:Y:S01]  /*146e0*/  IADD3 R84, P0, R23, R249.reuse, RZ ;  /* 0x000000f917547210 */ /* 0x080fe20007f1e0ff */
[----:B-1----:R-:W-:Y:S01]  /*146f0*/  IMAD.X R82, R5, 0x1, R21, P3 ;  /* 0x0000000105527824 */ /* 0x002fe200018e0615 */
[----:B------:R-:W-:Y:S01]  /*14700*/  IADD3 R85, P4, R22, R249, RZ ;  /* 0x000000f916557210 */ /* 0x000fe20007f9e0ff */
[----:B------:R1:W-:Y:S01]  /*14710*/  STL [R1+0xc14], R83 ;  /* 0x000c145301007387 */ /* 0x0003e20000100800 */
[----:B------:R-:W-:-:S02]  /*14720*/  SHF.R.S32.HI R6, RZ, 0x1f, R249 ;  /* 0x0000001fff067819 */ /* 0x000fc400000114f9 */
[----:B------:R-:W-:Y:S01]  /*14730*/  IADD3 R86, P3, R39, R249, RZ ;  /* 0x000000f927567210 */ /* 0x000fe20007f7e0ff */
[----:B------:R2:W-:Y:S04]  /*14740*/  STL [R1+0xc10], R84 ;  /* 0x000c105401007387 */ /* 0x0005e80000100800 */
[----:B------:R3:W-:Y:S04]  /*14750*/  STL [R1+0xc0c], R85 ;  /* 0x000c0c5501007387 */ /* 0x0007e80000100800 */
[----:B------:R-:W4:Y:S01]  /*14760*/  LDL.LU R249, [R1+0x670] ;  /* 0x0006700001f97983 */ /* 0x000f220000300800 */
[----:B-1----:R-:W-:Y:S01]  /*14770*/  IMAD.X R83, R2, 0x1, R21, P2 ;  /* 0x0000000102537824 */ /* 0x002fe200010e0615 */
[----:B------:R-:W-:-:S02]  /*14780*/  IADD3 R87, P2, R252, R250, RZ ;  /* 0x000000fafc577210 */ /* 0x000fc40007f5e0ff */
[----:B--2---:R-:W-:Y:S01]  /*14790*/  IADD3.X R84, R0, R21, RZ, P6, !PT ;  /* 0x0000001500547210 */ /* 0x004fe200037fe4ff */
[----:B------:R1:W-:Y:S01]  /*147a0*/  STL [R1+0xc08], R86 ;  /* 0x000c085601007387 */ /* 0x0003e20000100800 */
[-C--:B------:R-:W-:Y:S01]  /*147b0*/  IADD3 R217, P6, R23, R250.reuse, RZ ;  /* 0x000000fa17d97210 */ /* 0x080fe20007fde0ff */
[----:B---3--:R-:W-:Y:S01]  /*147c0*/  IMAD.X R85, R17, 0x1, R21, P5 ;  /* 0x0000000111557824 */ /* 0x008fe200028e0615 */
[----:B------:R-:W-:Y:S01]  /*147d0*/  IADD3 R218, P5, R22, R250, RZ ;  /* 0x000000fa16da7210 */ /* 0x000fe20007fbe0ff */
[----:B------:R2:W-:Y:S01]  /*147e0*/  STL [R1+0xc04], R87 ;  /* 0x000c045701007387 */ /* 0x0005e20000100800 */
[----:B------:R-:W-:-:S03]  /*147f0*/  SHF.R.S32.HI R7, RZ, 0x1f, R250 ;  /* 0x0000001fff077819 */ /* 0x000fc600000114fa */
[----:B------:R3:W-:Y:S01]  /*14800*/  STL [R1+0xc00], R217 ;  /* 0x000c00d901007387 */ /* 0x0007e20000100800 */
[--C-:B-1----:R-:W-:Y:S01]  /*14810*/  IMAD.X R86, R5, 0x1, R6.reuse, P1 ;  /* 0x0000000105567824 */ /* 0x102fe200008e0606 */
[----:B------:R-:W-:Y:S02]  /*14820*/  IADD3 R219, P1, R39, R250, RZ ;  /* 0x000000fa27db7210 */ /* 0x000fe40007f3e0ff */
[----:B------:R1:W-:Y:S04]  /*14830*/  STL [R1+0xbfc], R218 ;  /* 0x000bfcda01007387 */ /* 0x0003e80000100800 */
[----:B------:R-:W4:Y:S04]  /*14840*/  LDL.LU R248, [R1+0x680] ;  /* 0x0006800001f87983 */ /* 0x000f280000300800 */
[----:B------:R-:W4:Y:S01]  /*14850*/  LDL.LU R250, [R1+0x690] ;  /* 0x0006900001fa7983 */ /* 0x000f220000300800 */
[----:B--2---:R-:W-:Y:S01]  /*14860*/  IADD3.X R87, R2, R6, RZ, P0, !PT ;  /* 0x0000000602577210 */ /* 0x004fe200007fe4ff */
[----:B---3--:R-:W-:-:S02]  /*14870*/  IMAD.X R217, R0, 0x1, R6, P4 ;  /* 0x0000000100d97824 */ /* 0x008fc400020e0606 */
[----:B-1----:R-:W-:Y:S01]  /*14880*/  IMAD.X R218, R17, 0x1, R6, P3 ;  /* 0x0000000111da7824 */ /* 0x002fe200018e0606 */
[----:B------:R1:W-:Y:S02]  /*14890*/  STL [R1+0xbf8], R219 ;  /* 0x000bf8db01007387 */ /* 0x0003e40000100800 */
[----:B-1----:R-:W-:Y:S02]  /*148a0*/  IADD3.X R219, R5, R7, RZ, P2, !PT ;  /* 0x0000000705db7210 */ /* 0x002fe400017fe4ff */
[-C--:B----4-:R-:W-:Y:S02]  /*148b0*/  IADD3 R220, P0, R252, R251.reuse, RZ ;  /* 0x000000fbfcdc7210 */ /* 0x090fe40007f1e0ff */
        /* <DEDUP_REMOVED lines=23> */
[----:B--2---:R-:W-:-:S02]  /*14a30*/  IADD3.X R225, R0, R21, RZ, P3, !PT ;  /* 0x0000001500e17210 */ /* 0x004fc40001ffe4ff */
[-C--:B------:R-:W-:Y:S01]  /*14a40*/  IADD3 R228, P4, R252, R248.reuse, RZ ;  /* 0x000000f8fce47210 */ /* 0x080fe20007f9e0ff */
[----:B------:R1:W-:Y:S01]  /*14a50*/  STL [R1+0xbd8], R227 ;  /* 0x000bd8e301007387 */ /* 0x0003e20000100800 */
[-C--:B------:R-:W-:Y:S01]  /*14a60*/  IADD3 R229, P3, R23, R248.reuse, RZ ;  /* 0x000000f817e57210 */ /* 0x080fe20007f7e0ff */
[----:B---3--:R-:W-:Y:S01]  /*14a70*/  IMAD.X R226, R17, 0x1, R21, P2 ;  /* 0x0000000111e27824 */ /* 0x008fe200010e0615 */
[-C--:B------:R-:W-:Y:S01]  /*14a80*/  IADD3 R230, P2, R22, R248.reuse, RZ ;  /* 0x000000f816e67210 */ /* 0x080fe20007f5e0ff */
[----:B------:R2:W-:Y:S01]  /*14a90*/  STL [R1+0xbd4], R228 ;  /* 0x000bd4e401007387 */ /* 0x0005e20000100800 */
[----:B------:R-:W-:Y:S02]  /*14aa0*/  SHF.R.S32.HI R7, RZ, 0x1f, R248 ;  /* 0x0000001fff077819 */ /* 0x000fe400000114f8 */
[----:B------:R-:W-:Y:S01]  /*14ab0*/  SHF.R.S32.HI R21, RZ, 0x1f, R250 ;  /* 0x0000001fff157819 */ /* 0x000fe200000114fa */
[----:B------:R3:W-:Y:S01]  /*14ac0*/  STL [R1+0xbd0], R229 ;  /* 0x000bd0e501007387 */ /* 0x0007e20000100800 */
[----:B-1----:R-:W-:Y:S01]  /*14ad0*/  IMAD.X R227, R5, 0x1, R6, P6 ;  /* 0x0000000105e37824 */ /* 0x002fe200030e0606 */
[----:B------:R-:W-:-:S02]  /*14ae0*/  IADD3 R231, P6, R39, R248, RZ ;  /* 0x000000f827e77210 */ /* 0x000fc40007fde0ff */
[----:B------:R1:W-:Y:S01]  /*14af0*/  STL [R1+0xbcc], R230 ;  /* 0x000bcce601007387 */ /* 0x0003e20000100800 */
[----:B--2---:R-:W-:Y:S02]  /*14b00*/  IADD3.X R228, R2, R6, RZ, P5, !PT ;  /* 0x0000000602e47210 */ /* 0x004fe40002ffe4ff */
[-C--:B------:R-:W-:Y:S01]  /*14b10*/  IADD3 R232, P5, R252, R250.reuse, RZ ;  /* 0x000000fafce87210 */ /* 0x080fe20007fbe0ff */
[----:B------:R2:W-:Y:S01]  /*14b20*/  STL [R1+0xbc8], R231 ;  /* 0x000bc8e701007387 */ /* 0x0005e20000100800 */
[--C-:B---3--:R-:W-:Y:S01]  /*14b30*/  IMAD.X R229, R0, 0x1, R6.reuse, P1 ;  /* 0x0000000100e57824 */ /* 0x108fe200008e0606 */
[-C--:B------:R-:W-:Y:S02]  /*14b40*/  IADD3 R233, P1, R23, R250.reuse, RZ ;  /* 0x000000fa17e97210 */ /* 0x080fe40007f3e0ff */
[----:B------:R3:W-:Y:S01]  /*14b50*/  STL [R1+0xbc4], R232 ;  /* 0x000bc4e801007387 */ /* 0x0007e20000100800 */
[----:B-1----:R-:W-:Y:S01]  /*14b60*/  IMAD.X R230, R17, 0x1, R6, P0 ;  /* 0x0000000111e67824 */ /* 0x002fe200000e0606 */
[----:B------:R-:W-:-:S02]  /*14b70*/  IADD3 R234, P0, R22, R250, RZ ;  /* 0x000000fa16ea7210 */ /* 0x000fc40007f1e0ff */
[----:B------:R1:W-:Y:S01]  /*14b80*/  STL [R1+0xbc0], R233 ;  /* 0x000bc0e901007387 */ /* 0x0003e20000100800 */
[----:B--2---:R-:W-:-:S03]  /*14b90*/  IADD3.X R231, R5, R7, RZ, P4, !PT ;  /* 0x0000000705e77210 */ /* 0x004fc600027fe4ff */
[----:B------:R2:W-:Y:S01]  /*14ba0*/  STL [R1+0xbbc], R234 ;  /* 0x000bbcea01007387 */ /* 0x0005e20000100800 */
[----:B------:R-:W-:-:S03]  /*14bb0*/  IADD3 R235, P4, R39, R250, RZ ;  /* 0x000000fa27eb7210 */ /* 0x000fc60007f9e0ff */
[----:B------:R-:W4:Y:S01]  /*14bc0*/  LDL.LU R250, [R1+0x6c0] ;  /* 0x0006c00001fa7983 */ /* 0x000f220000300800 */
[--C-:B---3--:R-:W-:Y:S02]  /*14bd0*/  IMAD.X R232, R2, 0x1, R7.reuse, P3 ;  /* 0x0000000102e87824 */ /* 0x108fe400018e0607 */
[----:B-1----:R-:W-:Y:S01]  /*14be0*/  IMAD.X R233, R0, 0x1, R7, P2 ;  /* 0x0000000100e97824 */ /* 0x002fe200010e0607 */
[----:B------:R1:W-:Y:S01]  /*14bf0*/  STL [R1+0xbb8], R235 ;  /* 0x000bb8eb01007387 */ /* 0x0003e20000100800 */
[----:B--2---:R-:W-:Y:S01]  /*14c00*/  IADD3.X R234, R17, R7, RZ, P6, !PT ;  /* 0x0000000711ea7210 */ /* 0x004fe200037fe4ff */
[----:B-1----:R-:W-:Y:S01]  /*14c10*/  IMAD.X R235, R5, 0x1, R21, P5 ;  /* 0x0000000105eb7824 */ /* 0x002fe200028e0615 */
        /* <DEDUP_REMOVED lines=11> */
[----:B------:R1:W-:Y:S01]  /*14cd0*/  STL [R1+0xbac], R239 ;  /* 0x000bacef01007387 */ /* 0x0003e20000100800 */
[--C-:B---3--:R-:W-:Y:S01]  /*14ce0*/  IMAD.X R238, R5, 0x1, R6.reuse, P3 ;  /* 0x0000000105ee7824 */ /* 0x108fe200018e0606 */
[-C--:B------:R-:W-:Y:S02]  /*14cf0*/  IADD3 R240, P1, R252, R249.reuse, RZ ;  /* 0x000000f9fcf07210 */ /* 0x080fe40007f3e0ff */
[-C--:B------:R-:W-:Y:S01]  /*14d00*/  IADD3 R241, P0, R23, R249.reuse, RZ ;  /* 0x000000f917f17210 */ /* 0x080fe20007f1e0ff */
[----:B-1----:R-:W-:Y:S01]  /*14d10*/  IMAD.X R239, R17, 0x1, R21, P4 ;  /* 0x0000000111ef7824 */ /* 0x002fe200020e0615 */
[-C--:B------:R-:W-:Y:S01]  /*14d20*/  IADD3 R242, P4, R22, R249.reuse, RZ ;  /* 0x000000f916f27210 */ /* 0x080fe20007f9e0ff */
[----:B------:R1:W-:Y:S01]  /*14d30*/  STL [R1+0xba4], R240 ;  /* 0x000ba4f001007387 */ /* 0x0003e20000100800 */
[----:B------:R-:W-:Y:S02]  /*14d40*/  IADD3 R243, P3, R39, R249, RZ ;  /* 0x000000f927f37210 */ /* 0x000fe40007f7e0ff */
[----:B------:R-:W-:Y:S01]  /*14d50*/  SHF.R.S32.HI R7, RZ, 0x1f, R249 ;  /* 0x0000001fff077819 */ /* 0x000fe200000114f9 */
[----:B------:R2:W-:Y:S04]  /*14d60*/  STL [R1+0xba0], R241 ;  /* 0x000ba0f101007387 */ /* 0x0005e80000100800 */
[----:B------:R3:W-:Y:S04]  /*14d70*/  STL [R1+0xb9c], R242 ;  /* 0x000b9cf201007387 */ /* 0x0007e80000100800 */
[----:B------:R-:W4:Y:S04]  /*14d80*/  LDL.LU R37, [R1+0x6d4] ;  /* 0x0006d40001257983 */ /* 0x000f280000300800 */
[----:B------:R-:W4:Y:S01]  /*14d90*/  LDL.LU R38, [R1+0x6d8] ;  /* 0x0006d80001267983 */ /* 0x000f220000300800 */
[----:B-1----:R-:W-:Y:S01]  /*14da0*/  IADD3.X R240, R2, R6, RZ, P2, !PT ;  /* 0x0000000602f07210 */ /* 0x002fe200017fe4ff */
[----:B--2---:R-:W-:-:S02]  /*14db0*/  IMAD.X R241, R0, 0x1, R6, P6 ;  /* 0x0000000100f17824 */ /* 0x004fc400030e0606 */
[----:B---3--:R-:W-:Y:S01]  /*14dc0*/  IMAD.X R242, R17, 0x1, R6, P5 ;  /* 0x0000000111f27824 */ /* 0x008fe200028e0606 */
[----:B------:R1:W-:Y:S02]  /*14dd0*/  STL [R1+0xb98], R243 ;  /* 0x000b98f301007387 */ /* 0x0003e40000100800 */
[----:B-1----:R-:W-:Y:S02]  /*14de0*/  IADD3.X R243, R5, R7, RZ, P1, !PT ;  /* 0x0000000705f37210 */ /* 0x002fe40000ffe4ff */
[-C--:B------:R-:W-:Y:S02]  /*14df0*/  IADD3 R244, P2, R252, R250.reuse, RZ ;  /* 0x000000fafcf47210 */ /* 0x080fe40007f5e0ff */
[-C--:B------:R-:W-:Y:S02]  /*14e00*/  IADD3 R245, P6, R23, R250.reuse, RZ ;  /* 0x000000fa17f57210 */ /* 0x080fe40007fde0ff */
[-C--:B------:R-:W-:Y:S01]  /*14e10*/  IADD3 R246, P5, R22, R250.reuse, RZ ;  /* 0x000000fa16f67210 */ /* 0x080fe20007fbe0ff */
[----:B------:R1:W-:Y:S01]  /*14e20*/  STL [R1+0xb94], R244 ;  /* 0x000b94f401007387 */ /* 0x0003e20000100800 */
[----:B------:R-:W-:-:S02]  /*14e30*/  IADD3 R247, P1, R39, R250, RZ ;  /* 0x000000fa27f77210 */ /* 0x000fc40007f3e0ff */
[----:B------:R-:W-:Y:S01]  /*14e40*/  SHF.R.S32.HI R21, RZ, 0x1f, R250 ;  /* 0x0000001fff157819 */ /* 0x000fe200000114fa */
[----:B------:R2:W-:Y:S04]  /*14e50*/  STL [R1+0xb90], R245 ;  /* 0x000b90f501007387 */ /* 0x0005e80000100800 */
[----:B------:R3:W-:Y:S04]  /*14e60*/  STL [R1+0xb8c], R246 ;  /* 0x000b8cf601007387 */ /* 0x0007e80000100800 */
[----:B------:R-:W4:Y:S01]  /*14e70*/  LDL.LU R216, [R1+0x6dc] ;  /* 0x0006dc0001d87983 */ /* 0x000f220000300800 */
[----:B-1----:R-:W-:-:S02]  /*14e80*/  IMAD.X R244, R2, 0x1, R7, P0 ;  /* 0x0000000102f47824 */ /* 0x002fc400000e0607 */
[----:B--2---:R-:W-:Y:S01]  /*14e90*/  IMAD.X R245, R0, 0x1, R7, P4 ;  /* 0x0000000100f57824 */ /* 0x004fe200020e0607 */
[----:B------:R1:W-:Y:S01]  /*14ea0*/  STL [R1+0xb88], R247 ;  /* 0x000b88f701007387 */ /* 0x0003e20000100800 */
[----:B---3--:R-:W-:Y:S01]  /*14eb0*/  IADD3.X R246, R17, R7, RZ, P3, !PT ;  /* 0x0000000711f67210 */ /* 0x008fe20001ffe4ff */
        /* <DEDUP_REMOVED lines=13> */
[----:B---3--:R-:W-:Y:S01]  /*14f90*/  IMAD.X R250, R17, 0x1, R21, P1 ;  /* 0x0000000111fa7824 */ /* 0x008fe200008e0615 */
[-C--:B------:R-:W-:Y:S02]  /*14fa0*/  IADD3 R12, P6, R252, R37.reuse, RZ ;  /* 0x00000025fc0c7210 */ /* 0x080fe40007fde0ff */
[-C--:B------:R-:W-:Y:S01]  /*14fb0*/  IADD3 R9, P5, R23, R37.reuse, RZ ;  /* 0x0000002517097210 */ /* 0x080fe20007fbe0ff */
[----:B-1----:R-:W-:Y:S01]  /*14fc0*/  IMAD.X R251, R5, 0x1, R6, P0 ;  /* 0x0000000105fb7824 */ /* 0x002fe200000e0606 */
[----:B------:R-:W-:Y:S01]  /*14fd0*/  SHF.R.S32.HI R7, RZ, 0x1f, R37 ;  /* 0x0000001fff077819 */ /* 0x000fe20000011425 */
[----:B------:R1:W-:Y:S04]  /*14fe0*/  STL [R1+0x50c], R12 ;  /* 0x00050c0c01007387 */ /* 0x0003e80000100800 */
[----:B------:R2:W-:Y:S01]  /*14ff0*/  STL [R1+0x510], R9 ;  /* 0x0005100901007387 */ /* 0x0005e20000100800 */
[----:B-1----:R-:W-:-:S02]  /*15000*/  IADD3 R12, P1, R22, R37, RZ ;  /* 0x00000025160c7210 */ /* 0x002fc40007f3e0ff */
[----:B--2---:R-:W-:-:S03]  /*15010*/  IADD3 R9, P0, R39, R37, RZ ;  /* 0x0000002527097210 */ /* 0x004fc60007f1e0ff */
[----:B------:R1:W-:Y:S04]  /*15020*/  STL [R1+0x514], R12 ;  /* 0x0005140c01007387 */ /* 0x0003e80000100800 */
[----:B------:R-:W2:Y:S01]  /*15030*/  LDL.LU R37, [R1+0x6e4] ;  /* 0x0006e40001257983 */ /* 0x000ea20000300800 */
[----:B------:R-:W-:Y:S02]  /*15040*/  IADD3.X R13, R2, R6, RZ, P4, !PT ;  /* 0x00000006020d7210 */ /* 0x000fe400027fe4ff */
[----:B------:R-:W-:Y:S01]  /*15050*/  SHF.R.S32.HI R21, RZ, 0x1f, R38 ;  /* 0x0000001fff157819 */ /* 0x000fe20000011426 */
[----:B------:R3:W-:Y:S01]  /*15060*/  STL [R1+0x518], R9 ;  /* 0x0005180901007387 */ /* 0x0007e20000100800 */
[----:B-1----:R-:W-:-:S03]  /*15070*/  IMAD.X R12, R0, 0x1, R6, P3 ;  /* 0x00000001000c7824 */ /* 0x002fc600018e0606 */
[----:B------:R1:W-:Y:S01]  /*15080*/  STL [R1+0xa10], R13 ;  /* 0x000a100d01007387 */ /* 0x0003e20000100800 */
[-C--:B---3--:R-:W-:Y:S02]  /*15090*/  IADD3 R9, P4, R252, R38.reuse, RZ ;  /* 0x00000026fc097210 */ /* 0x088fe40007f9e0ff */
[----:B-1----:R-:W-:-:S03]  /*150a0*/  IADD3 R13, P3, R23, R38, RZ ;  /* 0x00000026170d7210 */ /* 0x002fc60007f7e0ff */
[----:B------:R1:W-:Y:S04]  /*150b0*/  STL [R1+0x51c], R9 ;  /* 0x00051c0901007387 */ /* 0x0003e80000100800 */
[----:B------:R3:W-:Y:S04]  /*150c0*/  STL [R1+0xa14], R12 ;  /* 0x000a140c01007387 */ /* 0x0007e80000100800 */
[----:B------:R-:W-:Y:S01]  /*150d0*/  STL [R1+0x520], R13 ;  /* 0x0005200d01007387 */ /* 0x000fe20000100800 */
[----:B-1----:R-:W-:Y:S01]  /*150e0*/  IMAD.X R9, R17, 0x1, R6, P2 ;  /* 0x0000000111097824 */ /* 0x002fe200010e0606 */
[----:B------:R-:W-:-:S02]  /*150f0*/  IADD3.X R6, R5, R7, RZ, P6, !PT ;  /* 0x0000000705067210 */ /* 0x000fc400037fe4ff */
[-C--:B---3--:R-:W-:Y:S02]  /*15100*/  IADD3 R12, P2, R22, R38.reuse, RZ ;  /* 0x00000026160c7210 */ /* 0x088fe40007f5e0ff */
[----:B------:R1:W-:Y:S04]  /*15110*/  STL [R1+0xa18], R9 ;  /* 0x000a180901007387 */ /* 0x0003e80000100800 */
[----:B------:R3:W-:Y:S01]  /*15120*/  STL [R1+0x524], R12 ;  /* 0x0005240c01007387 */ /* 0x0007e20000100800 */
[----:B-1----:R-:W-:-:S03]  /*15130*/  IADD3 R9, P6, R39, R38, RZ ;  /* 0x0000002627097210 */ /* 0x002fc60007fde0ff */
[----:B------:R-:W2:Y:S01]  /*15140*/  LDL.LU R38, [R1+0x6e8] ;  /* 0x0006e80001267983 */ /* 0x000ea20000300800 */
[--C-:B------:R-:W-:Y:S02]  /*15150*/  IMAD.X R13, R2, 0x1, R7.reuse, P5 ;  /* 0x00000001020d7824 */ /* 0x100fe400028e0607 */
[----:B---3--:R-:W-:Y:S01]  /*15160*/  IMAD.X R12, R0, 0x1, R7, P1 ;  /* 0x00000001000c7824 */ /* 0x008fe200008e0607 */
[----:B------:R1:W-:Y:S04]  /*15170*/  STL [R1+0xa1c], R6 ;  /* 0x000a1c0601007387 */ /* 0x0003e80000100800 */
[----:B------:R3:W-:Y:S04]  /*15180*/  STL [R1+0x528], R9 ;  /* 0x0005280901007387 */ /* 0x0007e80000100800 */
[----:B------:R3:W-:Y:S01]  /*15190*/  STL [R1+0xa20], R13 ;  /* 0x000a200d01007387 */ /* 0x0007e20000100800 */
[----:B-1----:R-:W-:-:S02]  /*151a0*/  SHF.R.S32.HI R6, RZ, 0x1f, R216 ;  /* 0x0000001fff067819 */ /* 0x002fc400000114d8 */
[-C--:B---3--:R-:W-:Y:S02]  /*151b0*/  IADD3 R9, P5, R252, R216.reuse, RZ ;  /* 0x000000d8fc097210 */ /* 0x088fe40007fbe0ff */
[----:B------:R-:W-:-:S03]  /*151c0*/  IADD3 R13, P1, R23, R216, RZ ;  /* 0x000000d8170d7210 */ /* 0x000fc60007f3e0ff */
[----:B------:R1:W-:Y:S04]  /*151d0*/  STL [R1+0x52c], R9 ;  /* 0x00052c0901007387 */ /* 0x0003e80000100800 */
[----:B------:R3:W-:Y:S04]  /*151e0*/  STL [R1+0xa24], R12 ;  /* 0x000a240c01007387 */ /* 0x0007e80000100800 */
[----:B------:R-:W-:Y:S01]  /*151f0*/  STL [R1+0x530], R13 ;  /* 0x0005300d01007387 */ /* 0x000fe20000100800 */
[----:B-1----:R-:W-:Y:S01]  /*15200*/  IADD3.X R9, R17, R7, RZ, P0, !PT ;  /* 0x0000000711097210 */ /* 0x002fe200007fe4ff */
[----:B------:R-:W-:Y:S01]  /*15210*/  IMAD.X R7, R5, 0x1, R21, P4 ;  /* 0x0000000105077824 */ /* 0x000fe200020e0615 */
[----:B---3--:R-:W-:-:S03]  /*15220*/  IADD3 R12, P0, R22, R216, RZ ;  /* 0x000000d8160c7210 */ /* 0x008fc60007f1e0ff */
[----:B------:R1:W-:Y:S04]  /*15230*/  STL [R1+0xa28], R9 ;  /* 0x000a280901007387 */ /* 0x0003e80000100800 */
[----:B------:R3:W-:Y:S01]  /*15240*/  STL [R1+0x534], R12 ;  /* 0x0005340c01007387 */ /* 0x0007e20000100800 */
[----:B-1----:R-:W-:-:S03]  /*15250*/  IADD3 R9, P4, R39, R216, RZ ;  /* 0x000000d827097210 */ /* 0x002fc60007f9e0ff */
[----:B------:R-:W2:Y:S01]  /*15260*/  LDL.LU R216, [R1+0x6ec] ;  /* 0x0006ec0001d87983 */ /* 0x000ea20000300800 */
[----:B------:R-:W-:Y:S01]  /*15270*/  IADD3.X R13, R0, R21, RZ, P2, !PT ;  /* 0x00000015000d7210 */ /* 0x000fe200017fe4ff */
[----:B---3--:R-:W-:Y:S02]  /*15280*/  IMAD.X R12, R2, 0x1, R21, P3 ;  /* 0x00000001020c7824 */ /* 0x008fe400018e0615 */
[----:B------:R-:W-:Y:S04]  /*15290*/  STL [R1+0xa2c], R7 ;  /* 0x000a2c0701007387 */ /* 0x000fe80000100800 */
[----:B------:R4:W-:Y:S04]  /*152a0*/  STL [R1+0x538], R9 ;  /* 0x0005380901007387 */ /* 0x0009e80000100800 */
[----:B------:R1:W-:Y:S01]  /*152b0*/  STL [R1+0xa30], R12 ;  /* 0x000a300c01007387 */ /* 0x0003e20000100800 */
[----:B----4-:R-:W-:-:S02]  /*152c0*/  IADD3 R9, P3, R252, R36, RZ ;  /* 0x00000024fc097210 */ /* 0x010fc40007f7e0ff */
[-C--:B-1----:R-:W-:Y:S02]  /*152d0*/  IADD3 R12, P2, R23, R36.reuse, RZ ;  /* 0x00000024170c7210 */ /* 0x082fe40007f5e0ff */
[----:B------:R-:W-:Y:S01]  /*152e0*/  SHF.R.S32.HI R7, RZ, 0x1f, R36 ;  /* 0x0000001fff077819 */ /* 0x000fe20000011424 */
[----:B------:R1:W-:Y:S04]  /*152f0*/  STL [R1+0x53c], R9 ;  /* 0x00053c0901007387 */ /* 0x0003e80000100800 */
[----:B------:R3:W-:Y:S04]  /*15300*/  STL [R1+0xa34], R13 ;  /* 0x000a340d01007387 */ /* 0x0007e80000100800 */
[----:B------:R4:W-:Y:S01]  /*15310*/  STL [R1+0x540], R12 ;  /* 0x0005400c01007387 */ /* 0x0009e20000100800 */
[----:B-1----:R-:W-:Y:S01]  /*15320*/  IMAD.X R9, R17, 0x1, R21, P6 ;  /* 0x0000000111097824 */ /* 0x002fe200030e0615 */
[----:B---3--:R-:W-:-:S04]  /*15330*/  IADD3 R13, P6, R22, R36, RZ ;  /* 0x00000024160d7210 */ /* 0x008fc80007fde0ff */
[----:B------:R1:W-:Y:S01]  /*15340*/  STL [R1+0xa38], R9 ;  /* 0x000a380901007387 */ /* 0x0003e20000100800 */
[----:B----4-:R-:W-:-:S03]  /*15350*/  IMAD.X R12, R5, 0x1, R6, P5 ;  /* 0x00000001050c7824 */ /* 0x010fc600028e0606 */
[----:B------:R3:W-:Y:S01]  /*15360*/  STL [R1+0x544], R13 ;  /* 0x0005440d01007387 */ /* 0x0007e20000100800 */
[----:B-1----:R-:W-:-:S03]  /*15370*/  IADD3 R9, P5, R39, R36, RZ ;  /* 0x0000002427097210 */ /* 0x002fc60007fbe0ff */
[----:B------:R-:W4:Y:S01]  /*15380*/  LDL.LU R36, [R1+0x6f0] ;  /* 0x0006f00001247983 */ /* 0x000f220000300800 */
[----:B---3--:R-:W-:-:S03]  /*15390*/  IADD3.X R13, R2, R6, RZ, P1, !PT ;  /* 0x00000006020d7210 */ /* 0x008fc60000ffe4ff */
[----:B------:R1:W-:Y:S01]  /*153a0*/  STL [R1+0xa3c], R12 ;  /* 0x000a3c0c01007387 */ /* 0x0003e20000100800 */
[----:B--2---:R-:W-:-:S03]  /*153b0*/  SHF.R.S32.HI R21, RZ, 0x1f, R37 ;  /* 0x0000001fff157819 */ /* 0x004fc60000011425 */
[----:B------:R2:W-:Y:S04]  /*153c0*/  STL [R1+0x548], R9 ;  /* 0x0005480901007387 */ /* 0x0005e80000100800 */
[----:B------:R3:W-:Y:S01]  /*153d0*/  STL [R1+0xa40], R13 ;  /* 0x000a400d01007387 */ /* 0x0007e20000100800 */
[----:B-1----:R-:W-:Y:S01]  /*153e0*/  IMAD.X R12, R0, 0x1, R6, P0 ;  /* 0x00000001000c7824 */ /* 0x002fe200000e0606 */
[-C--:B--2---:R-:W-:Y:S02]  /*153f0*/  IADD3 R9, P1, R252, R37.reuse, RZ ;  /* 0x00000025fc097210 */ /* 0x084fe40007f3e0ff */
[----:B---3--:R-:W-:-:S03]  /*15400*/  IADD3 R13, P0, R23, R37, RZ ;  /* 0x00000025170d7210 */ /* 0x008fc60007f1e0ff */
[----:B------:R1:W-:Y:S04]  /*15410*/  STL [R1+0x54c], R9 ;  /* 0x00054c0901007387 */ /* 0x0003e80000100800 */
[----:B------:R2:W-:Y:S04]  /*15420*/  STL [R1+0xa44], R12 ;  /* 0x000a440c01007387 */ /* 0x0005e80000100800 */
[----:B------:R-:W-:Y:S01]  /*15430*/  STL [R1+0x550], R13 ;  /* 0x0005500d01007387 */ /* 0x000fe20000100800 */
[----:B-1----:R-:W-:Y:S01]  /*15440*/  IMAD.X R9, R17, 0x1, R6, P4 ;  /* 0x0000000111097824 */ /* 0x002fe200020e0606 */
[----:B------:R-:W-:-:S02]  /*15450*/  IADD3.X R6, R5, R7, RZ, P3, !PT ;  /* 0x0000000705067210 */ /* 0x000fc40001ffe4ff */
[-C--:B--2---:R-:W-:Y:S02]  /*15460*/  IADD3 R12, P4, R22, R37.reuse, RZ ;  /* 0x00000025160c7210 */ /* 0x084fe40007f9e0ff */
[----:B------:R1:W-:Y:S04]  /*15470*/  STL [R1+0xa48], R9 ;  /* 0x000a480901007387 */ /* 0x0003e80000100800 */
[----:B------:R2:W-:Y:S01]  /*15480*/  STL [R1+0x554], R12 ;  /* 0x0005540c01007387 */ /* 0x0005e20000100800 */
[----:B-1----:R-:W-:-:S03]  /*15490*/  IADD3 R9, P3, R39, R37, RZ ;  /* 0x0000002527097210 */ /* 0x002fc60007f7e0ff */
[----:B------:R-:W3:Y:S01]  /*154a0*/  LDL.LU R37, [R1+0x6f4] ;  /* 0x0006f40001257983 */ /* 0x000ee20000300800 */
[--C-:B------:R-:W-:Y:S02]  /*154b0*/  IMAD.X R13, R2, 0x1, R7.reuse, P2 ;  /* 0x00000001020d7824 */ /* 0x100fe400010e0607 */
[----:B--2---:R-:W-:Y:S01]  /*154c0*/  IMAD.X R12, R0, 0x1, R7, P6 ;  /* 0x00000001000c7824 */ /* 0x004fe200030e0607 */
[----:B------:R1:W-:Y:S04]  /*154d0*/  STL [R1+0xa4c], R6 ;  /* 0x000a4c0601007387 */ /* 0x0003e80000100800 */
[----:B------:R2:W-:Y:S04]  /*154e0*/  STL [R1+0x558], R9 ;  /* 0x0005580901007387 */ /* 0x0005e80000100800 */
[----:B------:R2:W-:Y:S01]  /*154f0*/  STL [R1+0xa50], R13 ;  /* 0x000a500d01007387 */ /* 0x0005e20000100800 */
[----:B-1----:R-:W-:-:S02]  /*15500*/  SHF.R.S32.HI R6, RZ, 0x1f, R38 ;  /* 0x0000001fff067819 */ /* 0x002fc40000011426 */
[-C--:B--2---:R-:W-:Y:S02]  /*15510*/  IADD3 R9, P2, R252, R38.reuse, RZ ;  /* 0x00000026fc097210 */ /* 0x084fe40007f5e0ff */
[----:B------:R-:W-:-:S03]  /*15520*/  IADD3 R13, P6, R23, R38, RZ ;  /* 0x00000026170d7210 */ /* 0x000fc60007fde0ff */
[----:B------:R1:W-:Y:S04]  /*15530*/  STL [R1+0x55c], R9 ;  /* 0x00055c0901007387 */ /* 0x0003e80000100800 */
[----:B------:R2:W-:Y:S04]  /*15540*/  STL [R1+0xa54], R12 ;  /* 0x000a540c01007387 */ /* 0x0005e80000100800 */
[----:B------:R-:W-:Y:S01]  /*15550*/  STL [R1+0x560], R13 ;  /* 0x0005600d01007387 */ /* 0x000fe20000100800 */
[----:B-1----:R-:W-:Y:S01]  /*15560*/  IADD3.X R9, R17, R7, RZ, P5, !PT ;  /* 0x0000000711097210 */ /* 0x002fe20002ffe4ff */
[----:B------:R-:W-:Y:S01]  /*15570*/  IMAD.X R7, R5, 0x1, R21, P1 ;  /* 0x0000000105077824 */ /* 0x000fe200008e0615 */
[----:B--2---:R-:W-:-:S03]  /*15580*/  IADD3 R12, P5, R22, R38, RZ ;  /* 0x00000026160c7210 */ /* 0x004fc60007fbe0ff */
[----:B------:R1:W-:Y:S04]  /*15590*/  STL [R1+0xa58], R9 ;  /* 0x000a580901007387 */ /* 0x0003e80000100800 */
[----:B------:R2:W-:Y:S01]  /*155a0*/  STL [R1+0x564], R12 ;  /* 0x0005640c01007387 */ /* 0x0005e20000100800 */
[----:B-1----:R-:W-:-:S03]  /*155b0*/  IADD3 R9, P1, R39, R38, RZ ;  /* 0x0000002627097210 */ /* 0x002fc60007f3e0ff */
[----:B------:R-:W3:Y:S01]  /*155c0*/  LDL.LU R38, [R1+0x6f8] ;  /* 0x0006f80001267983 */ /* 0x000ee20000300800 */
[----:B------:R-:W-:Y:S01]  /*155d0*/  IADD3.X R13, R0, R21, RZ, P4, !PT ;  /* 0x00000015000d7210 */ /* 0x000fe200027fe4ff */
[----:B--2---:R-:W-:Y:S02]  /*155e0*/  IMAD.X R12, R2, 0x1, R21, P0 ;  /* 0x00000001020c7824 */ /* 0x004fe400000e0615 */
        /* <DEDUP_REMOVED lines=8> */
[----:B------:R2:W-:Y:S01]  /*15670*/  STL [R1+0x570], R12 ;  /* 0x0005700c01007387 */ /* 0x0005e20000100800 */
[----:B-1----:R-:W-:Y:S01]  /*15680*/  IMAD.X R9, R17, 0x1, R21, P3 ;  /* 0x0000000111097824 */ /* 0x002fe200018e0615 */
[----:B--2---:R-:W-:-:S04]  /*15690*/  IADD3 R13, P3, R22, R216, RZ ;  /* 0x000000d8160d7210 */ /* 0x004fc80007f7e0ff */
[----:B------:R1:W-:Y:S01]  /*156a0*/  STL [R1+0xa68], R9 ;  /* 0x000a680901007387 */ /* 0x0003e20000100800 */
[----:B------:R-:W-:-:S03]  /*156b0*/  IMAD.X R12, R5, 0x1, R6, P2 ;  /* 0x00000001050c7824 */ /* 0x000fc600010e0606 */
[----:B------:R2:W-:Y:S01]  /*156c0*/  STL [R1+0x574], R13 ;  /* 0x0005740d01007387 */ /* 0x0005e20000100800 */
[----:B-1----:R-:W-:-:S03]  /*156d0*/  IADD3 R9, P2, R39, R216, RZ ;  /* 0x000000d827097210 */ /* 0x002fc60007f5e0ff */
[----:B------:R-:W3:Y:S01]  /*156e0*/  LDL.LU R216, [R1+0x6fc] ;  /* 0x0006fc0001d87983 */ /* 0x000ee20000300800 */
[----:B--2---:R-:W-:-:S03]  /*156f0*/  IADD3.X R13, R2, R6, RZ, P6, !PT ;  /* 0x00000006020d7210 */ /* 0x004fc600037fe4ff */
[----:B------:R1:W-:Y:S04]  /*15700*/  STL [R1+0xa6c], R12 ;  /* 0x000a6c0c01007387 */ /* 0x0003e80000100800 */
[----:B------:R4:W-:Y:S04]  /*15710*/  STL [R1+0x578], R9 ;  /* 0x0005780901007387 */ /* 0x0009e80000100800 */
[----:B------:R2:W-:Y:S01]  /*15720*/  STL [R1+0xa70], R13 ;  /* 0x000a700d01007387 */ /* 0x0005e20000100800 */
[----:B-1----:R-:W-:Y:S01]  /*15730*/  IMAD.X R12, R0, 0x1, R6, P5 ;  /* 0x00000001000c7824 */ /* 0x002fe200028e0606 */
[----:B----4-:R-:W-:-:S02]  /*15740*/  IADD3 R9, P6, R252, R36, RZ ;  /* 0x00000024fc097210 */ /* 0x010fc40007fde0ff */
[----:B--2---:R-:W-:Y:S02]  /*15750*/  IADD3 R13, P5, R23, R36, RZ ;  /* 0x00000024170d7210 */ /* 0x004fe40007fbe0ff */
[----:B------:R-:W-:Y:S01]  /*15760*/  SHF.R.S32.HI R21, RZ, 0x1f, R36 ;  /* 0x0000001fff157819 */ /* 0x000fe20000011424 */
[----:B------:R1:W-:Y:S04]  /*15770*/  STL [R1+0x57c], R9 ;  /* 0x00057c0901007387 */ /* 0x0003e80000100800 */
[----:B------:R2:W-:Y:S04]  /*15780*/  STL [R1+0xa74], R12 ;  /* 0x000a740c01007387 */ /* 0x0005e80000100800 */
[----:B------:R-:W-:Y:S01]  /*15790*/  STL [R1+0x580], R13 ;  /* 0x0005800d01007387 */ /* 0x000fe20000100800 */
[----:B-1----:R-:W-:Y:S01]  /*157a0*/  IMAD.X R9, R17, 0x1, R6, P1 ;  /* 0x0000000111097824 */ /* 0x002fe200008e0606 */
[----:B------:R-:W-:-:S02]  /*157b0*/  IADD3.X R6, R5, R7, RZ, P0, !PT ;  /* 0x0000000705067210 */ /* 0x000fc400007fe4ff */
[-C--:B--2---:R-:W-:Y:S02]  /*157c0*/  IADD3 R12, P1, R22, R36.reuse, RZ ;  /* 0x00000024160c7210 */ /* 0x084fe40007f3e0ff */
[----:B------:R1:W-:Y:S04]  /*157d0*/  STL [R1+0xa78], R9 ;  /* 0x000a780901007387 */ /* 0x0003e80000100800 */
[----:B------:R2:W-:Y:S04]  /*157e0*/  STL [R1+0x584], R12 ;  /* 0x0005840c01007387 */ /* 0x0005e80000100800 */
[----:B------:R-:W4:Y:S01]  /*157f0*/  LDL.LU R35, [R1+0x700] ;  /* 0x0007000001237983 */ /* 0x000f220000300800 */
[----:B-1----:R-:W-:Y:S01]  /*15800*/  IADD3 R9, P0, R39, R36, RZ ;  /* 0x0000002427097210 */ /* 0x002fe20007f1e0ff */
[----:B------:R-:W-:-:S02]  /*15810*/  IMAD.X R13, R2, 0x1, R7, P4 ;  /* 0x00000001020d7824 */ /* 0x000fc400020e0607 */
[----:B------:R-:W-:Y:S01]  /*15820*/  STL [R1+0xa7c], R6 ;  /* 0x000a7c0601007387 */ /* 0x000fe20000100800 */
[----:B--2---:R-:W-:-:S03]  /*15830*/  IMAD.X R12, R0, 0x1, R7, P3 ;  /* 0x00000001000c7824 */ /* 0x004fc600018e0607 */
[----:B------:R3:W-:Y:S04]  /*15840*/  STL [R1+0x588], R9 ;  /* 0x0005880901007387 */ /* 0x0007e80000100800 */
[----:B------:R1:W-:Y:S01]  /*15850*/  STL [R1+0xa80], R13 ;  /* 0x000a800d01007387 */ /* 0x0003e20000100800 */
[-C--:B---3--:R-:W-:Y:S02]  /*15860*/  IADD3 R9, P4, R252, R37.reuse, RZ ;  /* 0x00000025fc097210 */ /* 0x088fe40007f9e0ff */
[----:B-1----:R-:W-:-:S03]  /*15870*/  IADD3 R13, P3, R23, R37, RZ ;  /* 0x00000025170d7210 */ /* 0x002fc60007f7e0ff */
[----:B------:R1:W-:Y:S04]  /*15880*/  STL [R1+0x950], R9 ;  /* 0x0009500901007387 */ /* 0x0003e80000100800 */
[----:B------:R2:W-:Y:S01]  /*15890*/  STL [R1+0xa84], R12 ;  /* 0x000a840c01007387 */ /* 0x0005e20000100800 */
[----:B-1----:R-:W-:-:S03]  /*158a0*/  IADD3.X R9, R17, R7, RZ, P2, !PT ;  /* 0x0000000711097210 */ /* 0x002fc600017fe4ff */
[----:B------:R-:W-:Y:S01]  /*158b0*/  STL [R1+0x954], R13 ;  /* 0x0009540d01007387 */ /* 0x000fe20000100800 */
[----:B--2---:R-:W-:-:S03]  /*158c0*/  IADD3 R12, P2, R22, R37, RZ ;  /* 0x00000025160c7210 */ /* 0x004fc60007f5e0ff */
[----:B------:R1:W-:Y:S04]  /*158d0*/  STL [R1+0xa88], R9 ;  /* 0x000a880901007387 */ /* 0x0003e80000100800 */
[----:B------:R2:W-:Y:S01]  /*158e0*/  STL [R1+0x978], R12 ;  /* 0x0009780c01007387 */ /* 0x0005e20000100800 */
[----:B------:R-:W-:-:S03]  /*158f0*/  IMAD.X R7, R5, 0x1, R21, P6 ;  /* 0x0000000105077824 */ /* 0x000fc600030e0615 */
[----:B------:R-:W3:Y:S01]  /*15900*/  LDL.LU R36, [R1+0x704] ;  /* 0x0007040001247983 */ /* 0x000ee20000300800 */
[----:B-1----:R-:W-:Y:S01]  /*15910*/  IADD3 R9, P6, R39, R37, RZ ;  /* 0x0000002527097210 */ /* 0x002fe20007fde0ff */
[----:B--2---:R-:W-:Y:S02]  /*15920*/  IMAD.X R12, R2, 0x1, R21, P5 ;  /* 0x00000001020c7824 */ /* 0x004fe400028e0615 */
[----:B------:R-:W-:Y:S04]  /*15930*/  STL [R1+0xa8c], R7 ;  /* 0x000a8c0701007387 */ /* 0x000fe80000100800 */
[----:B------:R1:W-:Y:S01]  /*15940*/  STL [R1+0x97c], R9 ;  /* 0x00097c0901007387 */ /* 0x0003e20000100800 */
[----:B------:R-:W-:-:S03]  /*15950*/  SHF.R.S32.HI R6, RZ, 0x1f, R37 ;  /* 0x0000001fff067819 */ /* 0x000fc60000011425 */
[----:B------:R2:W-:Y:S01]  /*15960*/  STL [R1+0xa90], R12 ;  /* 0x000a900c01007387 */ /* 0x0005e20000100800 */
[-C--:B------:R-:W-:Y:S02]  /*15970*/  IADD3 R13, P5, R252, R38.reuse, RZ ;  /* 0x00000026fc0d7210 */ /* 0x080fe40007fbe0ff */
[----:B-1----:R-:W-:Y:S02]  /*15980*/  IADD3.X R9, R0, R21, RZ, P1, !PT ;  /* 0x0000001500097210 */ /* 0x002fe40000ffe4ff */
[----:B--2---:R-:W-:Y:S01]  /*15990*/  IADD3 R12, P1, R23, R38, RZ ;  /* 0x00000026170c7210 */ /* 0x004fe20007f3e0ff */
[----:B------:R1:W-:Y:S04]  /*159a0*/  STL [R1+0x980], R13 ;  /* 0x0009800d01007387 */ /* 0x0003e80000100800 */
[----:B------:R2:W-:Y:S01]  /*159b0*/  STL [R1+0xa94], R9 ;  /* 0x000a940901007387 */ /* 0x0005e20000100800 */
[----:B-1----:R-:W-:-:S03]  /*159c0*/  IMAD.X R13, R17, 0x1, R21, P0 ;  /* 0x00000001110d7824 */ /* 0x002fc600000e0615 */
[----:B------:R1:W-:Y:S01]  /*159d0*/  STL [R1+0x984], R12 ;  /* 0x0009840c01007387 */ /* 0x0003e20000100800 */
[----:B--2---:R-:W-:-:S03]  /*159e0*/  IADD3 R9, P0, R22, R38, RZ ;  /* 0x0000002616097210 */ /* 0x004fc60007f1e0ff */
[----:B------:R-:W-:Y:S04]  /*159f0*/  STL [R1+0xa98], R13 ;  /* 0x000a980d01007387 */ /* 0x000fe80000100800 */
[----:B------:R-:W2:Y:S01]  /*15a00*/  LDL.LU R37, [R1+0x708] ;  /* 0x0007080001257983 */ /* 0x000ea20000300800 */
[----:B-1----:R-:W-:-:S03]  /*15a10*/  IMAD.X R12, R5, 0x1, R6, P4 ;  /* 0x00000001050c7824 */ /* 0x002fc600020e0606 */
[----:B------:R1:W-:Y:S04]  /*15a20*/  STL [R1+0x988], R9 ;  /* 0x0009880901007387 */ /* 0x0003e80000100800 */
[----:B------:R1:W-:Y:S02]  /*15a30*/  STL [R1+0xa9c], R12 ;  /* 0x000a9c0c01007387 */ /* 0x0003e40000100800 */
[----:B-1----:R-:W-:Y:S02]  /*15a40*/  IADD3 R9, P4, R39, R38, RZ ;  /* 0x0000002627097210 */ /* 0x002fe40007f9e0ff */
[----:B------:R-:W-:-:S03]  /*15a50*/  IADD3.X R12, R2, R6, RZ, P3, !PT ;  /* 0x00000006020c7210 */ /* 0x000fc60001ffe4ff */
[----:B------:R1:W-:Y:S01]  /*15a60*/  STL [R1+0x98c], R9 ;  /* 0x00098c0901007387 */ /* 0x0003e20000100800 */
[----:B------:R-:W-:-:S03]  /*15a70*/  IMAD.X R13, R0, 0x1, R6, P2 ;  /* 0x00000001000d7824 */ /* 0x000fc600010e0606 */
[----:B------:R1:W-:Y:S02]  /*15a80*/  STL [R1+0xaa0], R12 ;  /* 0x000aa00c01007387 */ /* 0x0003e40000100800 */
[-C--:B-1----:R-:W-:Y:S02]  /*15a90*/  IADD3 R9, P3, R252, R216.reuse, RZ ;  /* 0x000000d8fc097210 */ /* 0x082fe40007f7e0ff */
[----:B------:R-:W-:-:S03]  /*15aa0*/  IADD3 R12, P2, R23, R216, RZ ;  /* 0x000000d8170c7210 */ /* 0x000fc60007f5e0ff */
[----:B------:R1:W-:Y:S01]  /*15ab0*/  STL [R1+0x990], R9 ;  /* 0x0009900901007387 */ /* 0x0003e20000100800 */
[----:B------:R-:W-:-:S03]  /*15ac0*/  SHF.R.S32.HI R7, RZ, 0x1f, R38 ;  /* 0x0000001fff077819 */ /* 0x000fc60000011426 */
[----:B------:R-:W-:Y:S04]  /*15ad0*/  STL [R1+0xaa8], R13 ;  /* 0x000aa80d01007387 */ /* 0x000fe80000100800 */
[----:B------:R1:W-:Y:S02]  /*15ae0*/  STL [R1+0x994], R12 ;  /* 0x0009940c01007387 */ /* 0x0003e40000100800 */
[----:B-1----:R-:W-:Y:S02]  /*15af0*/  IMAD.X R9, R17, 0x1, R6, P6 ;  /* 0x0000000111097824 */ /* 0x002fe400030e0606 */
[----:B------:R-:W2:Y:S01]  /*15b00*/  LDL.LU R38, [R1+0x70c] ;  /* 0x00070c0001267983 */ /* 0x000ea20000300800 */
[----:B------:R-:W-:-:S03]  /*15b10*/  IADD3 R6, P6, R22, R216, RZ ;  /* 0x000000d816067210 */ /* 0x000fc60007fde0ff */
[----:B------:R1:W-:Y:S01]  /*15b20*/  STL [R1+0xaac], R9 ;  /* 0x000aac0901007387 */ /* 0x0003e20000100800 */
[----:B------:R-:W-:-:S03]  /*15b30*/  IADD3.X R12, R5, R7, RZ, P5, !PT ;  /* 0x00000007050c7210 */ /* 0x000fc60002ffe4ff */
[----:B------:R-:W-:Y:S01]  /*15b40*/  STL [R1+0x998], R6 ;  /* 0x0009980601007387 */ /* 0x000fe20000100800 */
[----:B-1----:R-:W-:-:S03]  /*15b50*/  IADD3 R9, P5, R39, R216, RZ ;  /* 0x000000d827097210 */ /* 0x002fc60007fbe0ff */
[----:B------:R1:W-:Y:S01]  /*15b60*/  STL [R1+0xab0], R12 ;  /* 0x000ab00c01007387 */ /* 0x0003e20000100800 */
[----:B------:R-:W-:-:S03]  /*15b70*/  IMAD.X R13, R0, 0x1, R7, P0 ;  /* 0x00000001000d7824 */ /* 0x000fc600000e0607 */
[----:B------:R4:W-:Y:S01]  /*15b80*/  STL [R1+0x99c], R9 ;  /* 0x00099c0901007387 */ /* 0x0009e20000100800 */
[----:B-1----:R-:W-:Y:S01]  /*15b90*/  IMAD.X R12, R2, 0x1, R7, P1 ;  /* 0x00000001020c7824 */ /* 0x002fe200008e0607 */
[----:B------:R-:W-:-:S04]  /*15ba0*/  SHF.R.S32.HI R21, RZ, 0x1f, R216 ;  /* 0x0000001fff157819 */ /* 0x000fc800000114d8 */
[----:B------:R1:W-:Y:S01]  /*15bb0*/  STL [R1+0xab4], R12 ;  /* 0x000ab40c01007387 */ /* 0x0003e20000100800 */
[----:B----4-:R-:W-:-:S05]  /*15bc0*/  IADD3 R9, P1, R252, R35, RZ ;  /* 0x00000023fc097210 */ /* 0x010fca0007f3e0ff */
[----:B------:R4:W-:Y:S04]  /*15bd0*/  STL [R1+0x9a0], R9 ;  /* 0x0009a00901007387 */ /* 0x0009e80000100800 */
[----:B------:R-:W-:Y:S04]  /*15be0*/  STL [R1+0xab8], R13 ;  /* 0x000ab80d01007387 */ /* 0x000fe80000100800 */
[----:B------:R-:W2:Y:S01]  /*15bf0*/  LDL.LU R216, [R1+0x710] ;  /* 0x0007100001d87983 */ /* 0x000ea20000300800 */
[----:B-1----:R-:W-:Y:S02]  /*15c00*/  IADD3 R12, P0, R23, R35, RZ ;  /* 0x00000023170c7210 */ /* 0x002fe40007f1e0ff */
[----:B----4-:R-:W-:-:S02]  /*15c10*/  IADD3.X R9, R17, R7, RZ, P4, !PT ;  /* 0x0000000711097210 */ /* 0x010fc400027fe4ff */
[-C--:B------:R-:W-:Y:S01]  /*15c20*/  IADD3 R7, P4, R22, R35.reuse, RZ ;  /* 0x0000002316077210 */ /* 0x080fe20007f9e0ff */
[----:B------:R-:W-:Y:S04]  /*15c30*/  STL [R1+0x9a4], R12 ;  /* 0x0009a40c01007387 */ /* 0x000fe80000100800 */
[----:B------:R1:W-:Y:S04]  /*15c40*/  STL [R1+0xabc], R9 ;  /* 0x000abc0901007387 */ /* 0x0003e80000100800 */
[----:B------:R-:W-:Y:S01]  /*15c50*/  STL [R1+0x9a8], R7 ;  /* 0x0009a80701007387 */ /* 0x000fe20000100800 */
[----:B-1----:R-:W-:Y:S01]  /*15c60*/  IMAD.X R9, R5, 0x1, R21, P3 ;  /* 0x0000000105097824 */ /* 0x002fe200018e0615 */
[----:B------:R-:W-:-:S04]  /*15c70*/  IADD3 R12, P3, R39, R35, RZ ;  /* 0x00000023270c7210 */ /* 0x000fc80007f7e0ff */
[----:B------:R1:W-:Y:S04]  /*15c80*/  STL [R1+0xac0], R9 ;  /* 0x000ac00901007387 */ /* 0x0003e80000100800 */
[----:B------:R3:W-:Y:S01]  /*15c90*/  STL [R1+0x9ac], R12 ;  /* 0x0009ac0c01007387 */ /* 0x0007e20000100800 */
[----:B------:R-:W-:Y:S01]  /*15ca0*/  IADD3.X R13, R0, R21, RZ, P6, !PT ;  /* 0x00000015000d7210 */ /* 0x000fe200037fe4ff */
[----:B-1----:R-:W-:Y:S01]  /*15cb0*/  IMAD.X R9, R2, 0x1, R21, P2 ;  /* 0x0000000102097824 */ /* 0x002fe200010e0615 */
[----:B---3--:R-:W-:-:S04]  /*15cc0*/  IADD3 R12, P2, R252, R36, RZ ;  /* 0x00000024fc0c7210 */ /* 0x008fc80007f5e0ff */
[----:B------:R1:W-:Y:S01]  /*15cd0*/  STL [R1+0xac4], R9 ;  /* 0x000ac40901007387 */ /* 0x0003e20000100800 */
[----:B------:R-:W-:-:S03]  /*15ce0*/  SHF.R.S32.HI R6, RZ, 0x1f, R35 ;  /* 0x0000001fff067819 */ /* 0x000fc60000011423 */
[----:B------:R3:W-:Y:S01]  /*15cf0*/  STL [R1+0x9b0], R12 ;  /* 0x0009b00c01007387 */ /* 0x0007e20000100800 */
[----:B-1----:R-:W-:-:S03]  /*15d00*/  IADD3 R9, P6, R23, R36, RZ ;  /* 0x0000002417097210 */ /* 0x002fc60007fde0ff */
[----:B------:R1:W-:Y:S01]  /*15d10*/  STL [R1+0xac8], R13 ;  /* 0x000ac80d01007387 */ /* 0x0003e20000100800 */
[----:B---3--:R-:W-:-:S03]  /*15d20*/  IMAD.X R12, R17, 0x1, R21, P5 ;  /* 0x00000001110c7824 */ /* 0x008fc600028e0615 */
[----:B------:R3:W-:Y:S04]  /*15d30*/  STL [R1+0x9b4], R9 ;  /* 0x0009b40901007387 */ /* 0x0007e80000100800 */
[----:B------:R4:W-:Y:S01]  /*15d40*/  STL [R1+0xacc], R12 ;  /* 0x000acc0c01007387 */ /* 0x0009e20000100800 */
[----:B-1----:R-:W-:Y:S01]  /*15d50*/  IADD3 R13, P5, R22, R36, RZ ;  /* 0x00000024160d7210 */ /* 0x002fe20007fbe0ff */
[----:B---3--:R-:W-:-:S04]  /*15d60*/  IMAD.X R9, R5, 0x1, R6, P1 ;  /* 0x0000000105097824 */ /* 0x008fc800008e0606 */
[----:B------:R-:W-:Y:S01]  /*15d70*/  STL [R1+0x9b8], R13 ;  /* 0x0009b80d01007387 */ /* 0x000fe20000100800 */
[----:B----4-:R-:W-:-:S03]  /*15d80*/  IADD3 R12, P1, R39, R36, RZ ;  /* 0x00000024270c7210 */ /* 0x010fc60007f3e0ff */
[----:B------:R1:W-:Y:S04]  /*15d90*/  STL [R1+0xad0], R9 ;  /* 0x000ad00901007387 */ /* 0x0003e80000100800 */
[----:B------:R2:W-:Y:S01]  /*15da0*/  STL [R1+0x9bc], R12 ;  /* 0x0009bc0c01007387 */ /* 0x0005e20000100800 */
[----:B-1----:R-:W-:Y:S01]  /*15db0*/  IADD3.X R9, R2, R6, RZ, P0, !PT ;  /* 0x0000000602097210 */ /* 0x002fe200007fe4ff */
[----:B------:R-:W-:Y:S01]  /*15dc0*/  IMAD.X R13, R0, 0x1, R6, P4 ;  /* 0x00000001000d7824 */ /* 0x000fe200020e0606 */
[----:B--2---:R-:W-:-:S03]  /*15dd0*/  IADD3 R12, P0, R252, R37, RZ ;  /* 0x00000025fc0c7210 */ /* 0x004fc60007f1e0ff */
[----:B------:R1:W-:Y:S01]  /*15de0*/  STL [R1+0xad4], R9 ;  /* 0x000ad40901007387 */ /* 0x0003e20000100800 */
[----:B------:R-:W-:-:S03]  /*15df0*/  SHF.R.S32.HI R7, RZ, 0x1f, R36 ;  /* 0x0000001fff077819 */ /* 0x000fc60000011424 */
[----:B------:R2:W-:Y:S01]  /*15e00*/  STL [R1+0x9c0], R12 ;  /* 0x0009c00c01007387 */ /* 0x0005e20000100800 */
[----:B-1----:R-:W-:-:S03]  /*15e10*/  IADD3 R9, P4, R23, R37, RZ ;  /* 0x0000002517097210 */ /* 0x002fc60007f9e0ff */
[----:B------:R-:W-:Y:S01]  /*15e20*/  STL [R1+0xad8], R13 ;  /* 0x000ad80d01007387 */ /* 0x000fe20000100800 */
[----:B--2---:R-:W-:Y:S01]  /*15e30*/  IMAD.X R12, R17, 0x1, R6, P3 ;  /* 0x00000001110c7824 */ /* 0x004fe200018e0606 */
[----:B------:R-:W-:Y:S02]  /*15e40*/  IADD3 R6, P3, R22, R37, RZ ;  /* 0x0000002516067210 */ /* 0x000fe40007f7e0ff */
[----:B------:R1:W-:Y:S04]  /*15e50*/  STL [R1+0x9c4], R9 ;  /* 0x0009c40901007387 */ /* 0x0003e80000100800 */
[----:B------:R2:W-:Y:S01]  /*15e60*/  STL [R1+0xadc], R12 ;  /* 0x000adc0c01007387 */ /* 0x0005e20000100800 */
[----:B-1----:R-:W-:-:S03]  /*15e70*/  IADD3.X R9, R5, R7, RZ, P2, !PT ;  /* 0x0000000705097210 */ /* 0x002fc600017fe4ff */
[----:B------:R-:W-:Y:S01]  /*15e80*/  STL [R1+0x9c8], R6 ;  /* 0x0009c80601007387 */ /* 0x000fe20000100800 */
[----:B--2---:R-:W-:-:S03]  /*15e90*/  IADD3 R12, P2, R39, R37, RZ ;  /* 0x00000025270c7210 */ /* 0x004fc60007f5e0ff */
[----:B------:R1:W-:Y:S04]  /*15ea0*/  STL [R1+0xae0], R9 ;  /* 0x000ae00901007387 */ /* 0x0003e80000100800 */
[----:B------:R2:W-:Y:S01]  /*15eb0*/  STL [R1+0x9cc], R12 ;  /* 0x0009cc0c01007387 */ /* 0x0005e20000100800 */
[--C-:B------:R-:W-:Y:S02]  /*15ec0*/  IMAD.X R13, R0, 0x1, R7.reuse, P5 ;  /* 0x00000001000d7824 */ /* 0x100fe400028e0607 */
[----:B-1----:R-:W-:Y:S01]  /*15ed0*/  IMAD.X R9, R2, 0x1, R7, P6 ;  /* 0x0000000102097824 */ /* 0x002fe200030e0607 */
[----:B--2---:R-:W-:-:S04]  /*15ee0*/  IADD3 R12, P6, R252, R38, RZ ;  /* 0x00000026fc0c7210 */ /* 0x004fc80007fde0ff */
[----:B------:R1:W-:Y:S01]  /*15ef0*/  STL [R1+0xae4], R9 ;  /* 0x000ae40901007387 */ /* 0x0003e20000100800 */
[----:B------:R-:W-:-:S03]  /*15f00*/  SHF.R.S32.HI R21, RZ, 0x1f, R37 ;  /* 0x0000001fff157819 */ /* 0x000fc60000011425 */
[----:B------:R2:W-:Y:S01]  /*15f10*/  STL [R1+0x9d0], R12 ;  /* 0x0009d00c01007387 */ /* 0x0005e20000100800 */
[----:B-1----:R-:W-:-:S03]  /*15f20*/  IADD3 R9, P5, R23, R38, RZ ;  /* 0x0000002617097210 */ /* 0x002fc60007fbe0ff */
[----:B------:R-:W-:Y:S01]  /*15f30*/  STL [R1+0xae8], R13 ;  /* 0x000ae80d01007387 */ /* 0x000fe20000100800 */
[----:B--2---:R-:W-:-:S03]  /*15f40*/  IADD3.X R12, R17, R7, RZ, P1, !PT ;  /* 0x00000007110c7210 */ /* 0x004fc60000ffe4ff */
[----:B------:R1:W-:Y:S01]  /*15f50*/  STL [R1+0x9d4], R9 ;  /* 0x0009d40901007387 */ /* 0x0003e20000100800 */
[----:B------:R-:W-:-:S03]  /*15f60*/  IADD3 R7, P1, R22, R38, RZ ;  /* 0x0000002616077210 */ /* 0x000fc60007f3e0ff */
[----:B------:R2:W-:Y:S01]  /*15f70*/  STL [R1+0xaec], R12 ;  /* 0x000aec0c01007387 */ /* 0x0005e20000100800 */
[----:B-1----:R-:W-:-:S03]  /*15f80*/  IMAD.X R9, R5, 0x1, R21, P0 ;  /* 0x0000000105097824 */ /* 0x002fc600000e0615 */
[----:B------:R-:W-:Y:S01]  /*15f90*/  STL [R1+0x9d8], R7 ;  /* 0x0009d80701007387 */ /* 0x000fe20000100800 */
[----:B--2---:R-:W-:-:S03]  /*15fa0*/  IADD3 R12, P0, R39, R38, RZ ;  /* 0x00000026270c7210 */ /* 0x004fc60007f1e0ff */
[----:B------:R1:W-:Y:S04]  /*15fb0*/  STL [R1+0xaf0], R9 ;  /* 0x000af00901007387 */ /* 0x0003e80000100800 */
[----:B------:R2:W-:Y:S01]  /*15fc0*/  STL [R1+0x9dc], R12 ;  /* 0x0009dc0c01007387 */ /* 0x0005e20000100800 */
[----:B-1----:R-:W-:Y:S01]  /*15fd0*/  IMAD.X R9, R2, 0x1, R21, P4 ;  /* 0x0000000102097824 */ /* 0x002fe200020e0615 */
[----:B--2---:R-:W-:-:S04]  /*15fe0*/  IADD3.X R12, R0, R21, RZ, P3, !PT ;  /* 0x00000015000c7210 */ /* 0x004fc80001ffe4ff */
[----:B------:R1:W-:Y:S01]  /*15ff0*/  STL [R1+0xaf4], R9 ;  /* 0x000af40901007387 */ /* 0x0003e20000100800 */
[----:B------:R-:W-:-:S04]  /*16000*/  SHF.R.S32.HI R6, RZ, 0x1f, R38 ;  /* 0x0000001fff067819 */ /* 0x000fc80000011426 */
[----:B------:R-:W-:Y:S01]  /*16010*/  IADD3.X R14, R2, R6, RZ, P5, !PT ;  /* 0x00000006020e7210 */ /* 0x000fe20002ffe4ff */
[----:B------:R-:W-:Y:S01]  /*16020*/  IMAD.X R15, R0, 0x1, R6, P1 ;  /* 0x00000001000f7824 */ /* 0x000fe200008e0606 */
[-C--:B------:R-:W-:Y:S02]  /*16030*/  IADD3 R13, P4, R252, R216.reuse, RZ ;  /* 0x000000d8fc0d7210 */ /* 0x080fe40007f9e0ff */
[----:B-1----:R-:W-:-:S03]  /*16040*/  IADD3 R9, P3, R23, R216, RZ ;  /* 0x000000d817097210 */ /* 0x002fc60007f7e0ff */
[----:B------:R-:W-:Y:S04]  /*16050*/  STL [R1+0x9e0], R13 ;  /* 0x0009e00d01007387 */ /* 0x000fe80000100800 */
[----:B------:R1:W-:Y:S04]  /*16060*/  STL [R1+0xaf8], R12 ;  /* 0x000af80c01007387 */ /* 0x0003e80000100800 */
[----:B------:R2:W-:Y:S01]  /*16070*/  STL [R1+0x9e4], R9 ;  /* 0x0009e40901007387 */ /* 0x0005e20000100800 */
[----:B-1----:R-:W-:Y:S01]  /*16080*/  IMAD.X R12, R17, 0x1, R21, P2 ;  /* 0x00000001110c7824 */ /* 0x002fe200010e0615 */
[----:B------:R-:W-:Y:S01]  /*16090*/  IADD3 R13, P2, R22, R216, RZ ;  /* 0x000000d8160d7210 */ /* 0x000fe20007f5e0ff */
[----:B--2---:R-:W-:-:S03]  /*160a0*/  IMAD.X R9, R5, 0x1, R6, P6 ;  /* 0x0000000105097824 */ /* 0x004fc600030e0606 */
[----:B------:R1:W-:Y:S01]  /*160b0*/  STL [R1+0xafc], R12 ;  /* 0x000afc0c01007387 */ /* 0x0003e20000100800 */
[----:B------:R-:W-:-:S03]  /*160c0*/  SHF.R.S32.HI R7, RZ, 0x1f, R216 ;  /* 0x0000001fff077819 */ /* 0x000fc600000114d8 */
[----:B------:R-:W-:Y:S01]  /*160d0*/  STL [R1+0x9e8], R13 ;  /* 0x0009e80d01007387 */ /* 0x000fe20000100800 */
[----:B-1----:R-:W-:-:S03]  /*160e0*/  IADD3 R12, P6, R39, R216, RZ ;  /* 0x000000d8270c7210 */ /* 0x002fc60007fde0ff */
[----:B------:R-:W-:Y:S04]  /*160f0*/  STL [R1+0xb00], R9 ;  /* 0x000b000901007387 */ /* 0x000fe80000100800 */
[----:B------:R1:W-:Y:S04]  /*16100*/  STL [R1+0x9ec], R12 ;  /* 0x0009ec0c01007387 */ /* 0x0003e80000100800 */
[----:B------:R2:W-:Y:S01]  /*16110*/  STL [R1+0xb04], R14 ;  /* 0x000b040e01007387 */ /* 0x0005e20000100800 */
[----:B-1----:R-:W-:Y:S02]  /*16120*/  IMAD.X R12, R17, 0x1, R6, P0 ;  /* 0x00000001110c7824 */ /* 0x002fe400000e0606 */
[--C-:B------:R-:W-:Y:S01]  /*16130*/  IMAD.X R6, R2, 0x1, R7.reuse, P3 ;  /* 0x0000000102067824 */ /* 0x100fe200018e0607 */
[-C--:B--2---:R-:W-:Y:S01]  /*16140*/  IADD3.X R14, R5, R7.reuse, RZ, P4, !PT ;  /* 0x00000007050e7210 */ /* 0x084fe200027fe4ff */
[----:B------:R-:W-:Y:S04]  /*16150*/  STL [R1+0xb08], R15 ;  /* 0x000b080f01007387 */ /* 0x000fe80000100800 */
[----:B------:R1:W-:Y:S04]  /*16160*/  STL [R1+0xb0c], R12 ;  /* 0x000b0c0c01007387 */ /* 0x0003e80000100800 */
[----:B------:R-:W-:Y:S04]  /*16170*/  STL [R1+0xb10], R14 ;  /* 0x000b100e01007387 */ /* 0x000fe80000100800 */
[----:B------:R2:W-:Y:S01]  /*16180*/  STL [R1+0xb14], R6 ;  /* 0x000b140601007387 */ /* 0x0005e20000100800 */
[----:B-1----:R-:W-:Y:S01]  /*16190*/  IMAD.X R12, R0, 0x1, R7, P2 ;  /* 0x00000001000c7824 */ /* 0x002fe200010e0607 */
[----:B------:R-:W-:-:S02]  /*161a0*/  IADD3.X R7, R17, R7, RZ, P6, !PT ;  /* 0x0000000711077210 */ /* 0x000fc400037fe4ff */
[C---:B------:R-:W-:Y:S02]  /*161b0*/  SHF.L.U64.HI R216, R252.reuse, 0x2, R5 ;  /* 0x00000002fcd87819 */ /* 0x040fe40000010205 */
[----:B--2---:R-:W-:Y:S01]  /*161c0*/  IADD3 R6, P0, R252, UR4, RZ ;  /* 0x00000004fc067c10 */ /* 0x004fe2000ff1e0ff */
[----:B------:R-:W-:Y:S04]  /*161d0*/  STL [R1+0xb18], R12 ;  /* 0x000b180c01007387 */ /* 0x000fe80000100800 */
[----:B------:R-:W-:Y:S01]  /*161e0*/  IMAD.X R5, R5, 0x1, R4, P0 ;  /* 0x0000000105057824 */ /* 0x000fe200000e0604 */
[----:B------:R-:W-:Y:S04]  /*161f0*/  STL [R1+0xb1c], R7 ;  /* 0x000b1c0701007387 */ /* 0x000fe80000100800 */
[----:B------:R-:W-:Y:S04]  /*16200*/  STL [R1+0x9f0], R6 ;  /* 0x0009f00601007387 */ /* 0x000fe80000100800 */
[----:B------:R-:W-:Y:S04]  /*16210*/  STL [R1+0xb20], R5 ;  /* 0x000b200501007387 */ /* 0x000fe80000100800 */
[----:B------:R-:W-:Y:S04]  /*16220*/  STL [R1+0x400], RZ ;  /* 0x000400ff01007387 */ /* 0x000fe80000100800 */
        /* <DEDUP_REMOVED lines=255> */
[----:B------:R-:W-:Y:S04]  /*17220*/  STL [R1], RZ ;  /* 0x000000ff01007387 */ /* 0x000fe80000100800 */
        /* <DEDUP_REMOVED lines=58> */
[----:B------:R-:W-:Y:S01]  /*175d0*/  STL [R1+0xec], RZ ;  /* 0x0000ecff01007387 */ /* 0x000fe20000100800 */
[----:B------:R-:W-:-:S03]  /*175e0*/  SHF.L.U64.HI R252, R10, 0x2, R19 ;  /* 0x000000020afc7819 */ /* 0x000fc60000010213 */
[----:B------:R-:W-:Y:S04]  /*175f0*/  STL [R1+0xf0], RZ ;  /* 0x0000f0ff01007387 */ /* 0x000fe80000100800 */
[----:B------:R-:W-:Y:S04]  /*17600*/  STL [R1+0xf4], RZ ;  /* 0x0000f4ff01007387 */ /* 0x000fe80000100800 */
[----:B------:R-:W-:Y:S04]  /*17610*/  STL [R1+0xf8], RZ ;  /* 0x0000f8ff01007387 */ /* 0x000fe80000100800 */
[----:B------:R-:W-:Y:S04]  /*17620*/  STL [R1+0xfc], RZ ;  /* 0x0000fcff01007387 */ /* 0x000fe80000100800 */
[----:B------:R-:W2:Y:S01]  /*17630*/  LDL.LU R19, [R1+0xcb8] ;  /* 0x000cb80001137983 */ /* 0x000ea20000300800 */
[----:B------:R-:W-:-:S03]  /*17640*/  SHF.L.U32 R10, R10, 0x2, RZ ;  /* 0x000000020a0a7819 */ /* 0x000fc600000006ff */
[----:B------:R1:W-:Y:S02]  /*17650*/  STL [R1+0x94c], R252 ;  /* 0x00094cfc01007387 */ /* 0x0003e40000100800 */
[C---:B-1----:R-:W-:Y:S02]  /*17660*/  SHF.L.U64.HI R252, R11.reuse, 0x2, R20 ;  /* 0x000000020bfc7819 */ /* 0x042fe40000010214 */
[----:B------:R-:W3:Y:S04]  /*17670*/  LDL.LU R20, [R1+0xcb4] ;  /* 0x000cb40001147983 */ /* 0x000ee80000300800 */
[----:B------:R1:W-:Y:S04]  /*17680*/  STL [R1+0x948], R10 ;  /* 0x0009480a01007387 */ /* 0x0003e80000100800 */
[----:B------:R-:W-:Y:S01]  /*17690*/  STL [R1+0x944], R252 ;  /* 0x000944fc01007387 */ /* 0x000fe20000100800 */
[----:B-1----:R-:W-:Y:S01]  /*176a0*/  IMAD.SHL.U32 R10, R11, 0x4, RZ ;  /* 0x000000040b0a7824 */ /* 0x002fe200078e00ff */
[----:B------:R-:W-:-:S02]  /*176b0*/  SHF.L.U64.HI R11, R16, 0x2, R40 ;  /* 0x00000002100b7819 */ /* 0x000fc40000010228 */
[----:B------:R-:W4:Y:S04]  /*176c0*/  LDL.LU R40, [R1+0xcb0] ;  /* 0x000cb00001287983 */ /* 0x000f280000300800 */
[----:B------:R1:W-:Y:S04]  /*176d0*/  STL [R1+0x940], R10 ;  /* 0x0009400a01007387 */ /* 0x0003e80000100800 */
[----:B------:R-:W-:Y:S01]  /*176e0*/  STL [R1+0x93c], R11 ;  /* 0x00093c0b01007387 */ /* 0x000fe20000100800 */
[----:B-1----:R-:W-:Y:S01]  /*176f0*/  IMAD.SHL.U32 R10, R16, 0x4, RZ ;  /* 0x00000004100a7824 */ /* 0x002fe200078e00ff */
[----:B--2---:R-:W-:-:S02]  /*17700*/  SHF.L.U64.HI R16, R19, 0x2, R41 ;  /* 0x0000000213107819 */ /* 0x004fc40000010229 */
[----:B------:R-:W2:Y:S04]  /*17710*/  LDL.LU R41, [R1+0xcac] ;  /* 0x000cac0001297983 */ /* 0x000ea80000300800 */
[----:B------:R1:W-:Y:S04]  /*17720*/  STL [R1+0x938], R10 ;  /* 0x0009380a01007387 */ /* 0x0003e80000100800 */
[----:B------:R4:W-:Y:S01]  /*17730*/  STL [R1+0x934], R16 ;  /* 0x0009341001007387 */ /* 0x0009e20000100800 */
[----:B-1----:R-:W-:Y:S02]  /*17740*/  SHF.L.U32 R10, R19, 0x2, RZ ;  /* 0x00000002130a7819 */ /* 0x002fe400000006ff */
[----:B---3--:R-:W-:-:S02]  /*17750*/  SHF.L.U64.HI R11, R20, 0x2, R42 ;  /* 0x00000002140b7819 */ /* 0x008fc4000001022a */
[----:B------:R-:W3:Y:S04]  /*17760*/  LDL.LU R42, [R1+0xca8] ;  /* 0x000ca800012a7983 */ /* 0x000ee80000300800 */
[----:B------:R1:W-:Y:S04]  /*17770*/  STL [R1+0x930], R10 ;  /* 0x0009300a01007387 */ /* 0x0003e80000100800 */
[----:B------:R2:W-:Y:S01]  /*17780*/  STL [R1+0x92c], R11 ;  /* 0x00092c0b01007387 */ /* 0x0005e20000100800 */
[----:B----4-:R-:W-:-:S03]  /*17790*/  SHF.L.U64.HI R16, R40, 0x2, R43 ;  /* 0x0000000228107819 */ /* 0x010fc6000001022b */
[----:B------:R-:W4:Y:S01]  /*177a0*/  LDL.LU R43, [R1+0xca4] ;  /* 0x000ca400012b7983 */ /* 0x000f220000300800 */
[----:B-1----:R-:W-:-:S05]  /*177b0*/  IMAD.SHL.U32 R10, R20, 0x4, RZ ;  /* 0x00000004140a7824 */ /* 0x002fca00078e00ff */
[----:B------:R1:W-:Y:S04]  /*177c0*/  STL [R1+0x928], R10 ;  /* 0x0009280a01007387 */ /* 0x0003e80000100800 */
[----:B------:R-:W-:Y:S01]  /*177d0*/  STL [R1+0x924], R16 ;  /* 0x0009241001007387 */ /* 0x000fe20000100800 */
[----:B--2---:R-:W-:-:S03]  /*177e0*/  SHF.L.U64.HI R11, R41, 0x2, R44 ;  /* 0x00000002290b7819 */ /* 0x004fc6000001022c */
[----:B------:R-:W2:Y:S01]  /*177f0*/  LDL.LU R44, [R1+0xca0] ;  /* 0x000ca000012c7983 */ /* 0x000ea20000300800 */
[----:B-1----:R-:W-:-:S05]  /*17800*/  IMAD.SHL.U32 R10, R40, 0x4, RZ ;  /* 0x00000004280a7824 */ /* 0x002fca00078e00ff */
[----:B------:R1:W-:Y:S04]  /*17810*/  STL [R1+0x920], R10 ;  /* 0x0009200a01007387 */ /* 0x0003e80000100800 */
[----:B------:R4:W-:Y:S01]  /*17820*/  STL [R1+0x91c], R11 ;  /* 0x00091c0b01007387 */ /* 0x0009e20000100800 */
[----:B-1----:R-:W-:Y:S02]  /*17830*/  SHF.L.U32 R10, R41, 0x2, RZ ;  /* 0x00000002290a7819 */ /* 0x002fe400000006ff */
[----:B---3--:R-:W-:Y:S02]  /*17840*/  SHF.L.U64.HI R16, R42, 0x2, R45 ;  /* 0x000000022a107819 */ /* 0x008fe4000001022d */
        /* <DEDUP_REMOVED lines=37> */
[----:B------:R-:W4:Y:S01]  /*17aa0*/  LDL.LU R16, [R1+0x5fc] ;  /* 0x0005fc0001107983 */ /* 0x000f220000300800 */
[----:B-1----:R-:W-:-:S03]  /*17ab0*/  IMAD.SHL.U32 R10, R49, 0x4, RZ ;  /* 0x00000004310a7824 */ /* 0x002fc600078e00ff */
[----:B------:R1:W-:Y:S04]  /*17ac0*/  STL [R1+0x8dc], R11 ;  /* 0x0008dc0b01007387 */ /* 0x0003e80000100800 */
[----:B-1----:R-:W4:Y:S04]  /*17ad0*/  LDL.LU R11, [R1+0x600] ;  /* 0x00060000010b7983 */ /* 0x002f280000300800 */
[----:B------:R1:W-:Y:S01]  /*17ae0*/  STL [R1+0x8d8], R10 ;  /* 0x0008d80a01007387 */ /* 0x0003e20000100800 */
[----:B--2---:R-:W-:-:S03]  /*17af0*/  SHF.L.U64.HI R20, R50, 0x2, R53 ;  /* 0x0000000232147819 */ /* 0x004fc60000010235 */
[----:B------:R-:W2:Y:S01]  /*17b00*/  LDL.LU R53, [R1+0xc7c] ;  /* 0x000c7c0001357983 */ /* 0x000ea20000300800 */
[----:B------:R-:W-:-:S03]  /*17b10*/  SHF.L.U32 R19, R50, 0x2, RZ ;  /* 0x0000000232137819 */ /* 0x000fc600000006ff */
[----:B-1----:R-:W2:Y:S04]  /*17b20*/  LDL.LU R10, [R1+0x604] ;  /* 0x00060400010a7983 */ /* 0x002ea80000300800 */
[----:B------:R3:W-:Y:S04]  /*17b30*/  STL [R1+0x8d4], R20 ;  /* 0x0008d41401007387 */ /* 0x0007e80000100800 */
[----:B------:R-:W2:Y:S04]  /*17b40*/  LDL.LU R252, [R1+0x608] ;  /* 0x0006080001fc7983 */ /* 0x000ea80000300800 */
[----:B------:R1:W-:Y:S01]  /*17b50*/  STL [R1+0x8d0], R19 ;  /* 0x0008d01301007387 */ /* 0x0003e20000100800 */
[----:B---3--:R-:W-:-:S02]  /*17b60*/  SHF.L.U64.HI R20, R52, 0x2, R55 ;  /* 0x0000000234147819 */ /* 0x008fc40000010237 */
[C---:B----4-:R-:W-:Y:S02]  /*17b70*/  SHF.L.U64.HI R40, R51.reuse, 0x2, R54 ;  /* 0x0000000233287819 */ /* 0x050fe40000010236 */
[----:B------:R-:W3:Y:S01]  /*17b80*/  LDL.LU R54, [R1+0xc78] ;  /* 0x000c780001367983 */ /* 0x000ee20000300800 */
[----:B-1----:R-:W-:-:S03]  /*17b90*/  IMAD.SHL.U32 R19, R51, 0x4, RZ ;  /* 0x0000000433137824 */ /* 0x002fc600078e00ff */
[----:B------:R2:W-:Y:S04]  /*17ba0*/  STL [R1+0x8cc], R40 ;  /* 0x0008cc2801007387 */ /* 0x0005e80000100800 */
[----:B------:R-:W4:Y:S04]  /*17bb0*/  LDL.LU R55, [R1+0xc74] ;  /* 0x000c740001377983 */ /* 0x000f280000300800 */
        /* <DEDUP_REMOVED lines=10> */
[----:B------:R1:W-:Y:S01]  /*17c60*/  STL [R1+0x8b8], R19 ;  /* 0x0008b81301007387 */ /* 0x0003e20000100800 */
[----:B----4-:R-:W-:-:S03]  /*17c70*/  SHF.L.U64.HI R40, R55, 0x2, R58 ;  /* 0x0000000237287819 */ /* 0x010fc6000001023a */
[----:B------:R2:W-:Y:S04]  /*17c80*/  STL [R1+0x8b4], R20 ;  /* 0x0008b41401007387 */ /* 0x0005e80000100800 */
        /* <DEDUP_REMOVED lines=28> */
[----:B------:R-:W-:Y:S01]  /*17e50*/  STL [R1+0x884], R20 ;  /* 0x0008841401007387 */ /* 0x000fe20000100800 */
[----:B----4-:R-:W-:-:S03]  /*17e60*/  SHF.L.U64.HI R40, R61, 0x2, R64 ;  /* 0x000000023d287819 */ /* 0x010fc60000010240 */
[----:B------:R-:W4:Y:S01]  /*17e70*/  LDL.LU R64, [R1+0xc50] ;  /* 0x000c500001407983 */ /* 0x000f220000300800 */
[----:B-1----:R-:W-:-:S05]  /*17e80*/  IMAD.SHL.U32 R19, R60, 0x4, RZ ;  /* 0x000000043c137824 */ /* 0x002fca00078e00ff */
[----:B------:R2:W-:Y:S04]  /*17e90*/  STL [R1+0x880], R19 ;  /* 0x0008801301007387 */ /* 0x0005e80000100800 */
[----:B------:R1:W-:Y:S01]  /*17ea0*/  STL [R1+0x87c], R40 ;  /* 0x00087c2801007387 */ /* 0x0003e20000100800 */
[----:B--2---:R-:W-:-:S03]  /*17eb0*/  SHF.L.U64.HI R19, R62, 0x2, R66 ;  /* 0x000000023e137819 */ /* 0x004fc60000010242 */
[----:B------:R-:W2:Y:S01]  /*17ec0*/  LDL.LU R66, [R1+0xc4c] ;  /* 0x000c4c0001427983 */ /* 0x000ea20000300800 */
[----:B------:R-:W-:Y:S01]  /*17ed0*/  IMAD.SHL.U32 R20, R61, 0x4, RZ ;  /* 0x000000043d147824 */ /* 0x000fe200078e00ff */
[----:B-1----:R-:W-:-:S04]  /*17ee0*/  SHF.L.U32 R40, R62, 0x2, RZ ;  /* 0x000000023e287819 */ /* 0x002fc800000006ff */
[----:B------:R3:W-:Y:S04]  /*17ef0*/  STL [R1+0x878], R20 ;  /* 0x0008781401007387 */ /* 0x0007e80000100800 */
[----:B------:R1:W-:Y:S01]  /*17f00*/  STL [R1+0x874], R19 ;  /* 0x0008741301007387 */ /* 0x0003e20000100800 */
[----:B------:R-:W-:-:S03]  /*17f10*/  SHF.L.U64.HI R10, R65, 0x2, R10 ;  /* 0x00000002410a7819 */ /* 0x000fc6000001020a */
[----:B------:R-:W-:Y:S01]  /*17f20*/  STL [R1+0x870], R40 ;  /* 0x0008702801007387 */ /* 0x000fe20000100800 */
[C---:B---3--:R-:W-:Y:S01]  /*17f30*/  SHF.L.U64.HI R20, R63.reuse, 0x2, R16 ;  /* 0x000000023f147819 */ /* 0x048fe20000010210 */
[----:B-1----:R-:W-:-:S04]  /*17f40*/  IMAD.SHL.U32 R19, R63, 0x4, RZ ;  /* 0x000000043f137824 */ /* 0x002fc800078e00ff */
[----:B------:R-:W-:Y:S01]  /*17f50*/  STL [R1+0x86c], R20 ;  /* 0x00086c1401007387 */ /* 0x000fe20000100800 */
[C---:B----4-:R-:W-:Y:S01]  /*17f60*/  SHF.L.U64.HI R16, R64.reuse, 0x2, R11 ;  /* 0x0000000240107819 */ /* 0x050fe2000001020b */
[----:B------:R-:W-:Y:S02]  /*17f70*/  IMAD.SHL.U32 R11, R64, 0x4, RZ ;  /* 0x00000004400b7824 */ /* 0x000fe400078e00ff */
[----:B------:R-:W-:Y:S04]  /*17f80*/  STL [R1+0x868], R19 ;  /* 0x0008681301007387 */ /* 0x000fe80000100800 */
[----:B------:R1:W-:Y:S04]  /*17f90*/  STL [R1+0x864], R16 ;  /* 0x0008641001007387 */ /* 0x0003e80000100800 */
[----:B------:R-:W-:Y:S01]  /*17fa0*/  STL [R1+0x860], R11 ;  /* 0x0008600b01007387 */ /* 0x000fe20000100800 */
[----:B-1----:R-:W-:-:S03]  /*17fb0*/  SHF.L.U32 R16, R65, 0x2, RZ ;  /* 0x0000000241107819 */ /* 0x002fc600000006ff */
[----:B------:R-:W-:Y:S04]  /*17fc0*/  STL [R1+0x85c], R10 ;  /* 0x00085c0a01007387 */ /* 0x000fe80000100800 */
[----:B------:R1:W-:Y:S02]  /*17fd0*/  STL [R1+0x858], R16 ;  /* 0x0008581001007387 */ /* 0x0003e40000100800 */
[----:B-1----:R-:W-:Y:S02]  /*17fe0*/  SHF.L.U64.HI R16, R67, 0x2, R70 ;  /* 0x0000000243107819 */ /* 0x002fe40000010246 */
[C---:B--2---:R-:W-:Y:S01]  /*17ff0*/  SHF.L.U64.HI R11, R66.reuse, 0x2, R252 ;  /* 0x00000002420b7819 */ /* 0x044fe200000102fc */
[----:B------:R-:W-:-:S04]  /*18000*/  IMAD.SHL.U32 R10, R66, 0x4, RZ ;  /* 0x00000004420a7824 */ /* 0x000fc800078e00ff */
[----:B------:R1:W-:Y:S04]  /*18010*/  STL [R1+0x854], R11 ;  /* 0x0008540b01007387 */ /* 0x0003e80000100800 */
[----:B------:R-:W2:Y:S04]  /*18020*/  LDL.LU R70, [R1+0xc48] ;  /* 0x000c480001467983 */ /* 0x000ea80000300800 */
[----:B------:R3:W-:Y:S01]  /*18030*/  STL [R1+0x850], R10 ;  /* 0x0008500a01007387 */ /* 0x0007e20000100800 */
[----:B-1----:R-:W-:-:S03]  /*18040*/  SHF.L.U64.HI R11, R68, 0x2, R71 ;  /* 0x00000002440b7819 */ /* 0x002fc60000010247 */
[----:B------:R1:W-:Y:S04]  /*18050*/  STL [R1+0x84c], R16 ;  /* 0x00084c1001007387 */ /* 0x0003e80000100800 */
[----:B------:R-:W4:Y:S01]  /*18060*/  LDL.LU R71, [R1+0xc44] ;  /* 0x000c440001477983 */ /* 0x000f220000300800 */
[----:B---3--:R-:W-:Y:S01]  /*18070*/  IMAD.SHL.U32 R10, R67, 0x4, RZ ;  /* 0x00000004430a7824 */ /* 0x008fe200078e00ff */
[----:B-1----:R-:W-:-:S04]  /*18080*/  SHF.L.U64.HI R16, R69, 0x2, R72 ;  /* 0x0000000245107819 */ /* 0x002fc80000010248 */
[----:B------:R1:W-:Y:S04]  /*18090*/  STL [R1+0x848], R10 ;  /* 0x0008480a01007387 */ /* 0x0003e80000100800 */
[----:B------:R-:W-:Y:S04]  /*180a0*/  STL [R1+0x844], R11 ;  /* 0x0008440b01007387 */ /* 0x000fe80000100800 */
[----:B------:R-:W3:Y:S01]  /*180b0*/  LDL.LU R72, [R1+0xc40] ;  /* 0x000c400001487983 */ /* 0x000ee20000300800 */
[----:B-1----:R-:W-:-:S05]  /*180c0*/  SHF.L.U32 R10, R68, 0x2, RZ ;  /* 0x00000002440a7819 */ /* 0x002fca00000006ff */
[----:B------:R1:W-:Y:S04]  /*180d0*/  STL [R1+0x840], R10 ;  /* 0x0008400a01007387 */ /* 0x0003e80000100800 */
[----:B------:R4:W-:Y:S01]  /*180e0*/  STL [R1+0x83c], R16 ;  /* 0x00083c1001007387 */ /* 0x0009e20000100800 */
[----:B-1----:R-:W-:Y:S01]  /*180f0*/  IMAD.SHL.U32 R10, R69, 0x4, RZ ;  /* 0x00000004450a7824 */ /* 0x002fe200078e00ff */
[----:B--2---:R-:W-:Y:S02]  /*18100*/  SHF.L.U64.HI R11, R70, 0x2, R73 ;  /* 0x00000002460b7819 */ /* 0x004fe40000010249 */
[----:B------:R-:W2:Y:S04]  /*18110*/  LDL.LU R73, [R1+0xc3c] ;  /* 0x000c3c0001497983 */ /* 0x000ea80000300800 */
[----:B------:R1:W-:Y:S04]  /*18120*/  STL [R1+0x838], R10 ;  /* 0x0008380a01007387 */ /* 0x0003e80000100800 */
[----:B------:R3:W-:Y:S01]  /*18130*/  STL [R1+0x834], R11 ;  /* 0x0008340b01007387 */ /* 0x0007e20000100800 */
[----:B----4-:R-:W-:-:S03]  /*18140*/  SHF.L.U64.HI R16, R71, 0x2, R74 ;  /* 0x0000000247107819 */ /* 0x010fc6000001024a */
[----:B------:R-:W4:Y:S01]  /*18150*/  LDL.LU R74, [R1+0xc38] ;  /* 0x000c3800014a7983 */ /* 0x000f220000300800 */
[----:B-1----:R-:W-:-:S05]  /*18160*/  IMAD.SHL.U32 R10, R70, 0x4, RZ ;  /* 0x00000004460a7824 */ /* 0x002fca00078e00ff */
[----:B------:R1:W-:Y:S04]  /*18170*/  STL [R1+0x830], R10 ;  /* 0x0008300a01007387 */ /* 0x0003e80000100800 */
[----:B------:R-:W-:Y:S01]  /*18180*/  STL [R1+0x82c], R16 ;  /* 0x00082c1001007387 */ /* 0x000fe20000100800 */
[----:B---3--:R-:W-:-:S03]  /*18190*/  SHF.L.U64.HI R11, R72, 0x2, R75 ;  /* 0x00000002480b7819 */ /* 0x008fc6000001024b */
        /* <DEDUP_REMOVED lines=170> */
[C---:B--2---:R-:W-:Y:S02]  /*18c40*/  SHF.L.U64.HI R11, R235.reuse, 0x2, R239 ;  /* 0x00000002eb0b7819 */ /* 0x044fe400000102ef */
[----:B------:R-:W2:Y:S04]  /*18c50*/  LDL.LU R239, [R1+0xbac] ;  /* 0x000bac0001ef7983 */ /* 0x000ea80000300800 */
[----:B------:R1:W-:Y:S04]  /*18c60*/  STL [R1+0x718], R10 ;  /* 0x0007180a01007387 */ /* 0x0003e80000100800 */
[----:B------:R-:W2:Y:S01]  /*18c70*/  LDL.LU R16, [R1+0xa10] ;  /* 0x000a100001107983 */ /* 0x000ea20000300800 */
[----:B-1----:R-:W-:-:S03]  /*18c80*/  IMAD.SHL.U32 R10, R235, 0x4, RZ ;  /* 0x00000004eb0a7824 */ /* 0x002fc600078e00ff */
[----:B------:R4:W-:Y:S04]  /*18c90*/  STL [R1+0x714], R11 ;  /* 0x0007140b01007387 */ /* 0x0009e80000100800 */
[----:B------:R1:W-:Y:S01]  /*18ca0*/  STL [R1+0x710], R10 ;  /* 0x0007100a01007387 */ /* 0x0003e20000100800 */
[----:B----4-:R-:W-:-:S03]  /*18cb0*/  SHF.L.U64.HI R11, R236, 0x2, R238 ;  /* 0x00000002ec0b7819 */ /* 0x010fc600000102ee */
[----:B------:R-:W4:Y:S01]  /*18cc0*/  LDL.LU R238, [R1+0xba8] ;  /* 0x000ba80001ee7983 */ /* 0x000f220000300800 */
[----:B-1----:R-:W-:-:S03]  /*18cd0*/  SHF.L.U32 R10, R236, 0x2, RZ ;  /* 0x00000002ec0a7819 */ /* 0x002fc600000006ff */
[----:B------:R-:W4:Y:S04]  /*18ce0*/  LDL.LU R252, [R1+0xa14] ;  /* 0x000a140001fc7983 */ /* 0x000f280000300800 */
[----:B------:R3:W-:Y:S02]  /*18cf0*/  STL [R1+0x70c], R11 ;  /* 0x00070c0b01007387 */ /* 0x0007e40000100800 */
[C---:B---3--:R-:W-:Y:S02]  /*18d00*/  SHF.L.U64.HI R11, R237.reuse, 0x2, R240 ;  /* 0x00000002ed0b7819 */ /* 0x048fe400000102f0 */
[----:B------:R-:W3:Y:S04]  /*18d10*/  LDL.LU R240, [R1+0xba4] ;  /* 0x000ba40001f07983 */ /* 0x000ee80000300800 */
[----:B------:R1:W-:Y:S04]  /*18d20*/  STL [R1+0x708], R10 ;  /* 0x0007080a01007387 */ /* 0x0003e80000100800 */
[----:B------:R-:W3:Y:S01]  /*18d30*/  LDL.LU R19, [R1+0xa18] ;  /* 0x000a180001137983 */ /* 0x000ee20000300800 */
[----:B-1----:R-:W-:-:S03]  /*18d40*/  IMAD.SHL.U32 R10, R237, 0x4, RZ ;  /* 0x00000004ed0a7824 */ /* 0x002fc600078e00ff */
[----:B------:R1:W-:Y:S04]  /*18d50*/  STL [R1+0x704], R11 ;  /* 0x0007040b01007387 */ /* 0x0003e80000100800 */
[----:B-1----:R-:W3:Y:S04]  /*18d60*/  LDL.LU R11, [R1+0xa1c] ;  /* 0x000a1c00010b7983 */ /* 0x002ee80000300800 */
[----:B------:R1:W-:Y:S04]  /*18d70*/  STL [R1+0x700], R10 ;  /* 0x0007000a01007387 */ /* 0x0003e80000100800 */
[----:B-1----:R-:W3:Y:S01]  /*18d80*/  LDL.LU R10, [R1+0x50c] ;  /* 0x00050c00010a7983 */ /* 0x002ee20000300800 */
[----:B--2---:R-:W-:-:S02]  /*18d90*/  SHF.L.U64.HI R40, R239, 0x2, R242 ;  /* 0x00000002ef287819 */ /* 0x004fc400000102f2 */
[C---:B----4-:R-:W-:Y:S02]  /*18da0*/  SHF.L.U64.HI R41, R238.reuse, 0x2, R241 ;  /* 0x00000002ee297819 */ /* 0x050fe400000102f1 */
[----:B------:R-:W2:Y:S04]  /*18db0*/  LDL.LU R241, [R1+0xba0] ;  /* 0x000ba00001f17983 */ /* 0x000ea80000300800 */
[----:B------:R3:W-:Y:S04]  /*18dc0*/  STL [R1+0x6fc], R41 ;  /* 0x0006fc2901007387 */ /* 0x0007e80000100800 */
[----:B------:R-:W4:Y:S01]  /*18dd0*/  LDL.LU R242, [R1+0xb9c] ;  /* 0x000b9c0001f27983 */ /* 0x000f220000300800 */
[----:B------:R-:W-:-:S05]  /*18de0*/  IMAD.SHL.U32 R20, R238, 0x4, RZ ;  /* 0x00000004ee147824 */ /* 0x000fca00078e00ff */
[----:B------:R1:W-:Y:S01]  /*18df0*/  STL [R1+0x6f8], R20 ;  /* 0x0006f81401007387 */ /* 0x0003e20000100800 */
[----:B---3--:R-:W-:-:S03]  /*18e00*/  SHF.L.U64.HI R41, R240, 0x2, R243 ;  /* 0x00000002f0297819 */ /* 0x008fc600000102f3 */
        /* <DEDUP_REMOVED lines=8> */
[----:B------:R1:W-:Y:S01]  /*18e90*/  STL [R1+0x6e8], R20 ;  /* 0x0006e81401007387 */ /* 0x0003e20000100800 */
[----:B----4-:R-:W-:-:S03]  /*18ea0*/  SHF.L.U64.HI R41, R242, 0x2, R245 ;  /* 0x00000002f2297819 */ /* 0x010fc600000102f5 */
[----:B------:R3:W-:Y:S04]  /*18eb0*/  STL [R1+0x6e4], R40 ;  /* 0x0006e42801007387 */ /* 0x0007e80000100800 */
[----:B------:R-:W4:Y:S01]  /*18ec0*/  LDL.LU R245, [R1+0xb90] ;  /* 0x000b900001f57983 */ /* 0x000f220000300800 */
[----:B-1----:R-:W-:-:S05]  /*18ed0*/  IMAD.SHL.U32 R20, R241, 0x4, RZ ;  /* 0x00000004f1147824 */ /* 0x002fca00078e00ff */
        /* <DEDUP_REMOVED lines=29> */
[----:B-1----:R-:W-:Y:S01]  /*190b0*/  IMAD.SHL.U32 R20, R247, 0x4, RZ ;  /* 0x00000004f7147824 */ /* 0x002fe200078e00ff */
[----:B------:R-:W-:-:S04]  /*190c0*/  SHF.L.U32 R40, R248, 0x2, RZ ;  /* 0x00000002f8287819 */ /* 0x000fc800000006ff */
[----:B------:R3:W-:Y:S04]  /*190d0*/  STL [R1+0x6b0], R20 ;  /* 0x0006b01401007387 */ /* 0x0007e80000100800 */
[----:B------:R-:W-:Y:S01]  /*190e0*/  STL [R1+0x6ac], R41 ;  /* 0x0006ac2901007387 */ /* 0x000fe20000100800 */
[C---:B---3--:R-:W-:Y:S01]  /*190f0*/  SHF.L.U64.HI R20, R249.reuse, 0x2, R16 ;  /* 0x00000002f9147819 */ /* 0x048fe20000010210 */
[----:B------:R-:W-:Y:S02]  /*19100*/  IMAD.SHL.U32 R16, R249, 0x4, RZ ;  /* 0x00000004f9107824 */ /* 0x000fe400078e00ff */
[----:B------:R-:W-:Y:S04]  /*19110*/  STL [R1+0x6a8], R40 ;  /* 0x0006a82801007387 */ /* 0x000fe80000100800 */
[----:B------:R-:W-:Y:S04]  /*19120*/  STL [R1+0x6a4], R20 ;  /* 0x0006a41401007387 */ /* 0x000fe80000100800 */
[----:B------:R1:W-:Y:S01]  /*19130*/  STL [R1+0x6a0], R16 ;  /* 0x0006a01001007387 */ /* 0x0003e20000100800 */
[----:B------:R-:W-:-:S03]  /*19140*/  SHF.L.U64.HI R11, R10, 0x2, R11 ;  /* 0x000000020a0b7819 */ /* 0x000fc6000001020b */
[----:B-1----:R-:W3:Y:S01]  /*19150*/  LDL.LU R16, [R1+0xa20] ;  /* 0x000a200001107983 */ /* 0x002ee20000300800 */
[----:B------:R-:W-:Y:S01]  /*19160*/  IMAD.SHL.U32 R10, R10, 0x4, RZ ;  /* 0x000000040a0a7824 */ /* 0x000fe200078e00ff */
[C---:B--2---:R-:W-:Y:S01]  /*19170*/  SHF.L.U64.HI R40, R250.reuse, 0x2, R252 ;  /* 0x00000002fa287819 */ /* 0x044fe200000102fc */
[----:B------:R-:W-:-:S04]  /*19180*/  IMAD.SHL.U32 R20, R250, 0x4, RZ ;  /* 0x00000004fa147824 */ /* 0x000fc800078e00ff */
[----:B------:R-:W-:Y:S04]  /*19190*/  STL [R1+0x69c], R40 ;  /* 0x00069c2801007387 */ /* 0x000fe80000100800 */
[----:B------:R-:W3:Y:S04]  /*191a0*/  LDL.LU R252, [R1+0x510] ;  /* 0x0005100001fc7983 */ /* 0x000ee80000300800 */
[----:B------:R4:W-:Y:S02]  /*191b0*/  STL [R1+0x698], R20 ;  /* 0x0006981401007387 */ /* 0x0009e40000100800 */
[----:B----4-:R-:W-:-:S02]  /*191c0*/  SHF.L.U64.HI R20, R251, 0x2, R19 ;  /* 0x00000002fb147819 */ /* 0x010fc40000010213 */
[----:B------:R-:W-:-:S03]  /*191d0*/  SHF.L.U32 R19, R251, 0x2, RZ ;  /* 0x00000002fb137819 */ /* 0x000fc600000006ff */
[----:B------:R-:W-:Y:S04]  /*191e0*/  STL [R1+0x694], R20 ;  /* 0x0006941401007387 */ /* 0x000fe80000100800 */
[----:B------:R-:W-:Y:S04]  /*191f0*/  STL [R1+0x690], R19 ;  /* 0x0006901301007387 */ /* 0x000fe80000100800 */
[----:B------:R-:W2:Y:S04]  /*19200*/  LDL.LU R63, [R1+0xa24] ;  /* 0x000a2400013f7983 */ /* 0x000ea80000300800 */
[----:B------:R1:W-:Y:S04]  /*19210*/  STL [R1+0x68c], R11 ;  /* 0x00068c0b01007387 */ /* 0x0003e80000100800 */
[----:B------:R-:W2:Y:S04]  /*19220*/  LDL.LU R62, [R1+0x514] ;  /* 0x00051400013e7983 */ /* 0x000ea80000300800 */
[----:B------:R4:W-:Y:S04]  /*19230*/  STL [R1+0x688], R10 ;  /* 0x0006880a01007387 */ /* 0x0009e80000100800 */
[----:B------:R-:W2:Y:S04]  /*19240*/  LDL.LU R61, [R1+0xa28] ;  /* 0x000a2800013d7983 */ /* 0x000ea80000300800 */
        /* <DEDUP_REMOVED lines=21> */
[----:B-1----:R-:W2:Y:S04]  /*193a0*/  LDL.LU R11, [R1+0xa54] ;  /* 0x000a5400010b7983 */ /* 0x002ea80000300800 */
[----:B----4-:R-:W4:Y:S04]  /*193b0*/  LDL.LU R10, [R1+0x544] ;  /* 0x00054400010a7983 */ /* 0x010f280000300800 */
[----:B------:R-:W4:Y:S01]  /*193c0*/  LDL.LU R20, [R1+0xa58] ;  /* 0x000a580001147983 */ /* 0x000f220000300800 */
[C---:B---3--:R-:W-:Y:S01]  /*193d0*/  SHF.L.U64.HI R19, R252.reuse, 0x2, R16 ;  /* 0x00000002fc137819 */ /* 0x048fe20000010210 */
[----:B------:R-:W-:-:S04]  /*193e0*/  IMAD.SHL.U32 R16, R252, 0x4, RZ ;  /* 0x00000004fc107824 */ /* 0x000fc800078e00ff */
[----:B------:R1:W-:Y:S04]  /*193f0*/  STL [R1+0x684], R19 ;  /* 0x0006841301007387 */ /* 0x0003e80000100800 */
[----:B-1----:R-:W3:Y:S04]  /*19400*/  LDL.LU R19, [R1+0x548] ;  /* 0x0005480001137983 */ /* 0x002ee80000300800 */
[----:B------:R1:W-:Y:S04]  /*19410*/  STL [R1+0x680], R16 ;  /* 0x0006801001007387 */ /* 0x0003e80000100800 */
[----:B-1----:R-:W3:Y:S04]  /*19420*/  LDL.LU R16, [R1+0xa5c] ;  /* 0x000a5c0001107983 */ /* 0x002ee80000300800 */
[----:B------:R-:W3:Y:S01]  /*19430*/  LDL.LU R252, [R1+0x54c] ;  /* 0x00054c0001fc7983 */ /* 0x000ee20000300800 */
[----:B--2---:R-:W-:-:S02]  /*19440*/  SHF.L.U64.HI R65, R62, 0x2, R63 ;  /* 0x000000023e417819 */ /* 0x004fc4000001023f */
[----:B------:R-:W-:-:S03]  /*19450*/  SHF.L.U32 R64, R62, 0x2, RZ ;  /* 0x000000023e407819 */ /* 0x000fc600000006ff */
[----:B------:R-:W-:Y:S01]  /*19460*/  STL [R1+0x67c], R65 ;  /* 0x00067c4101007387 */ /* 0x000fe20000100800 */
[C---:B------:R-:W-:Y:S01]  /*19470*/  SHF.L.U64.HI R63, R60.reuse, 0x2, R61 ;  /* 0x000000023c3f7819 */ /* 0x040fe2000001023d */
[----:B------:R-:W-:Y:S02]  /*19480*/  IMAD.SHL.U32 R62, R60, 0x4, RZ ;  /* 0x000000043c3e7824 */ /* 0x000fe400078e00ff */
[----:B------:R-:W-:Y:S01]  /*19490*/  STL [R1+0x678], R64 ;  /* 0x0006784001007387 */ /* 0x000fe20000100800 */
[C---:B------:R-:W-:Y:S01]  /*194a0*/  SHF.L.U64.HI R61, R58.reuse, 0x2, R59 ;  /* 0x000000023a3d7819 */ /* 0x040fe2000001023b */
[----:B------:R-:W-:Y:S02]  /*194b0*/  IMAD.SHL.U32 R60, R58, 0x4, RZ ;  /* 0x000000043a3c7824 */ /* 0x000fe400078e00ff */
[----:B------:R-:W-:Y:S04]  /*194c0*/  STL [R1+0x674], R63 ;  /* 0x0006743f01007387 */ /* 0x000fe80000100800 */
[----:B------:R-:W-:Y:S01]  /*194d0*/  STL [R1+0x670], R62 ;  /* 0x0006703e01007387 */ /* 0x000fe20000100800 */
[----:B------:R-:W-:-:S02]  /*194e0*/  SHF.L.U64.HI R59, R56, 0x2, R57 ;  /* 0x00000002383b7819 */ /* 0x000fc40000010239 */
[----:B------:R-:W-:Y:S01]  /*194f0*/  SHF.L.U32 R58, R56, 0x2, RZ ;  /* 0x00000002383a7819 */ /* 0x000fe200000006ff */
[----:B------:R-:W-:Y:S01]  /*19500*/  STL [R1+0x66c], R61 ;  /* 0x00066c3d01007387 */ /* 0x000fe20000100800 */
[C---:B------:R-:W-:Y:S01]  /*19510*/  SHF.L.U64.HI R57, R54.reuse, 0x2, R55 ;  /* 0x0000000236397819 */ /* 0x040fe20000010237 */
[----:B------:R-:W-:Y:S02]  /*19520*/  IMAD.SHL.U32 R56, R54, 0x4, RZ ;  /* 0x0000000436387824 */ /* 0x000fe400078e00ff */
[----:B------:R-:W-:Y:S04]  /*19530*/  STL [R1+0x668], R60 ;  /* 0x0006683c01007387 */ /* 0x000fe80000100800 */
[----:B------:R-:W-:Y:S01]  /*19540*/  STL [R1+0x664], R59 ;  /* 0x0006643b01007387 */ /* 0x000fe20000100800 */
[C---:B------:R-:W-:Y:S01]  /*19550*/  SHF.L.U64.HI R55, R52.reuse, 0x2, R53 ;  /* 0x0000000234377819 */ /* 0x040fe20000010235 */
[----:B------:R-:W-:-:S02]  /*19560*/  IMAD.SHL.U32 R54, R52, 0x4, RZ ;  /* 0x0000000434367824 */ /* 0x000fc400078e00ff */
[----:B------:R-:W-:Y:S04]  /*19570*/  STL [R1+0x660], R58 ;  /* 0x0006603a01007387 */ /* 0x000fe80000100800 */
[----:B------:R-:W-:Y:S01]  /*19580*/  STL [R1+0x65c], R57 ;  /* 0x00065c3901007387 */ /* 0x000fe20000100800 */
[C---:B------:R-:W-:Y:S02]  /*19590*/  SHF.L.U64.HI R53, R50.reuse, 0x2, R51 ;  /* 0x0000000232357819 */ /* 0x040fe40000010233 */
[----:B------:R-:W-:Y:S01]  /*195a0*/  SHF.L.U32 R52, R50, 0x2, RZ ;  /* 0x0000000232347819 */ /* 0x000fe200000006ff */
[----:B------:R-:W-:Y:S04]  /*195b0*/  STL [R1+0x658], R56 ;  /* 0x0006583801007387 */ /* 0x000fe80000100800 */
[----:B------:R-:W-:Y:S01]  /*195c0*/  STL [R1+0x654], R55 ;  /* 0x0006543701007387 */ /* 0x000fe20000100800 */
[C---:B------:R-:W-:Y:S01]  /*195d0*/  SHF.L.U64.HI R51, R48.reuse, 0x2, R49 ;  /* 0x0000000230337819 */ /* 0x040fe20000010231 */
[----:B------:R-:W-:-:S02]  /*195e0*/  IMAD.SHL.U32 R50, R48, 0x4, RZ ;  /* 0x0000000430327824 */ /* 0x000fc400078e00ff */
[----:B------:R-:W-:Y:S04]  /*195f0*/  STL [R1+0x650], R54 ;  /* 0x0006503601007387 */ /* 0x000fe80000100800 */
[----:B------:R-:W-:Y:S01]  /*19600*/  STL [R1+0x64c], R53 ;  /* 0x00064c3501007387 */ /* 0x000fe20000100800 */
[C---:B------:R-:W-:Y:S01]  /*19610*/  SHF.L.U64.HI R49, R46.reuse, 0x2, R47 ;  /* 0x000000022e317819 */ /* 0x040fe2000001022f */
[----:B------:R-:W-:Y:S02]  /*19620*/  IMAD.SHL.U32 R48, R46, 0x4, RZ ;  /* 0x000000042e307824 */ /* 0x000fe400078e00ff */
[----:B------:R-:W-:Y:S04]  /*19630*/  STL [R1+0x648], R52 ;  /* 0x0006483401007387 */ /* 0x000fe80000100800 */
[----:B------:R-:W-:Y:S01]  /*19640*/  STL [R1+0x644], R51 ;  /* 0x0006443301007387 */ /* 0x000fe20000100800 */
[----:B------:R-:W-:-:S02]  /*19650*/  SHF.L.U64.HI R47, R44, 0x2, R45 ;  /* 0x000000022c2f7819 */ /* 0x000fc4000001022d */
[----:B------:R-:W-:Y:S01]  /*19660*/  SHF.L.U32 R46, R44, 0x2, RZ ;  /* 0x000000022c2e7819 */ /* 0x000fe200000006ff */
[----:B------:R-:W-:Y:S04]  /*19670*/  STL [R1+0x640], R50 ;  /* 0x0006403201007387 */ /* 0x000fe80000100800 */
        /* <DEDUP_REMOVED lines=9> */
[----:B----4-:R-:W-:-:S03]  /*19710*/  SHF.L.U64.HI R41, R10, 0x2, R11 ;  /* 0x000000020a297819 */ /* 0x010fc6000001020b */
[----:B------:R-:W-:Y:S01]  /*19720*/  STL [R1+0x628], R44 ;  /* 0x0006282c01007387 */ /* 0x000fe20000100800 */
[----:B------:R-:W-:-:S03]  /*19730*/  SHF.L.U32 R40, R10, 0x2, RZ ;  /* 0x000000020a287819 */ /* 0x000fc600000006ff */
[----:B------:R-:W-:Y:S04]  /*19740*/  STL [R1+0x624], R43 ;  /* 0x0006242b01007387 */ /* 0x000fe80000100800 */
[----:B------:R-:W-:Y:S04]  /*19750*/  STL [R1+0x620], R42 ;  /* 0x0006202a01007387 */ /* 0x000fe80000100800 */
[----:B------:R-:W2:Y:S04]  /*19760*/  LDL.LU R11, [R1+0xa60] ;  /* 0x000a6000010b7983 */ /* 0x000ea80000300800 */
[----:B------:R-:W-:Y:S04]  /*19770*/  STL [R1+0x61c], R41 ;  /* 0x00061c2901007387 */ /* 0x000fe80000100800 */
[----:B------:R-:W2:Y:S04]  /*19780*/  LDL.LU R10, [R1+0x550] ;  /* 0x00055000010a7983 */ /* 0x000ea80000300800 */
[----:B------:R3:W-:Y:S02]  /*19790*/  STL [R1+0x618], R40 ;  /* 0x0006182801007387 */ /* 0x0007e40000100800 */
[C---:B---3--:R-:W-:Y:S01]  /*197a0*/  SHF.L.U64.HI R40, R19.reuse, 0x2, R20 ;  /* 0x0000000213287819 */ /* 0x048fe20000010214 */
[----:B------:R-:W-:-:S04]  /*197b0*/  IMAD.SHL.U32 R20, R19, 0x4, RZ ;  /* 0x0000000413147824 */ /* 0x000fc800078e00ff */
[----:B------:R1:W-:Y:S04]  /*197c0*/  STL [R1+0x614], R40 ;  /* 0x0006142801007387 */ /* 0x0003e80000100800 */
[----:B------:R-:W-:Y:S04]  /*197d0*/  STL [R1+0x610], R20 ;  /* 0x0006101401007387 */ /* 0x000fe80000100800 */
[----:B------:R-:W3:Y:S01]  /*197e0*/  LDL.LU R63, [R1+0xa64] ;  /* 0x000a6400013f7983 */ /* 0x000ee20000300800 */
[C---:B------:R-:W-:Y:S01]  /*197f0*/  SHF.L.U64.HI R19, R252.reuse, 0x2, R16 ;  /* 0x00000002fc137819 */ /* 0x040fe20000010210 */
[----:B------:R-:W-:-:S04]  /*19800*/  IMAD.SHL.U32 R16, R252, 0x4, RZ ;  /* 0x00000004fc107824 */ /* 0x000fc800078e00ff */
[----:B------:R-:W-:Y:S04]  /*19810*/  STL [R1+0x60c], R19 ;  /* 0x00060c1301007387 */ /* 0x000fe80000100800 */
[----:B------:R-:W3:Y:S04]  /*19820*/  LDL.LU R62, [R1+0x554] ;  /* 0x00055400013e7983 */ /* 0x000ee80000300800 */
[----:B------:R4:W-:Y:S04]  /*19830*/  STL [R1+0x608], R16 ;  /* 0x0006081001007387 */ /* 0x0009e80000100800 */
[----:B------:R-:W3:Y:S04]  /*19840*/  LDL.LU R61, [R1+0xa68] ;  /* 0x000a6800013d7983 */ /* 0x000ee80000300800 */
        /* <DEDUP_REMOVED lines=20> */
[----:B-1----:R-:W3:Y:S04]  /*19990*/  LDL.LU R40, [R1+0x580] ;  /* 0x0005800001287983 */ /* 0x002ee80000300800 */
[----:B----4-:R-:W4:Y:S04]  /*199a0*/  LDL.LU R16, [R1+0xa94] ;  /* 0x000a940001107983 */ /* 0x010f280000300800 */
[----:B------:R-:W4:Y:S04]  /*199b0*/  LDL.LU R252, [R1+0x584] ;  /* 0x0005840001fc7983 */ /* 0x000f280000300800 */
[----:B------:R-:W4:Y:S01]  /*199c0*/  LDL.LU R20, [R1+0xa98] ;  /* 0x000a980001147983 */ /* 0x000f220000300800 */
[----:B--2---:R-:W-:-:S02]  /*199d0*/  SHF.L.U64.HI R11, R10, 0x2, R11 ;  /* 0x000000020a0b7819 */ /* 0x004fc4000001020b */
[----:B------:R-:W-:-:S03]  /*199e0*/  SHF.L.U32 R10, R10, 0x2, RZ ;  /* 0x000000020a0a7819 */ /* 0x000fc600000006ff */
[----:B------:R1:W-:Y:S04]  /*199f0*/  STL [R1+0x604], R11 ;  /* 0x0006040b01007387 */ /* 0x0003e80000100800 */
[----:B------:R-:W2:Y:S04]  /*19a00*/  LDL.LU R19, [R1+0x588] ;  /* 0x0005880001137983 */ /* 0x000ea80000300800 */
[----:B------:R1:W-:Y:S04]  /*19a10*/  STL [R1+0x600], R10 ;  /* 0x0006000a01007387 */ /* 0x0003e80000100800 */
[----:B-1----:R-:W2:Y:S04]  /*19a20*/  LDL.LU R11, [R1+0xa9c] ;  /* 0x000a9c00010b7983 */ /* 0x002ea80000300800 */
[----:B------:R-:W2:Y:S01]  /*19a30*/  LDL R10, [R1+0x950] ;  /* 0x00095000010a7983 */ /* 0x000ea20000100800 */
[C---:B---3--:R-:W-:Y:S01]  /*19a40*/  SHF.L.U64.HI R65, R62.reuse, 0x2, R63 ;  /* 0x000000023e417819 */ /* 0x048fe2000001023f */
[----:B------:R-:W-:-:S04]  /*19a50*/  IMAD.SHL.U32 R64, R62, 0x4, RZ ;  /* 0x000000043e407824 */ /* 0x000fc800078e00ff */
[----:B------:R-:W-:Y:S01]  /*19a60*/  STL [R1+0x5fc], R65 ;  /* 0x0005fc4101007387 */ /* 0x000fe20000100800 */
[C---:B------:R-:W-:Y:S01]  /*19a70*/  SHF.L.U64.HI R63, R60.reuse, 0x2, R61 ;  /* 0x000000023c3f7819 */ /* 0x040fe2000001023d */
[----:B------:R-:W-:Y:S02]  /*19a80*/  IMAD.SHL.U32 R62, R60, 0x4, RZ ;  /* 0x000000043c3e7824 */ /* 0x000fe400078e00ff */
[----:B------:R-:W-:Y:S01]  /*19a90*/  STL [R1+0x5f8], R64 ;  /* 0x0005f84001007387 */ /* 0x000fe20000100800 */
[C---:B------:R-:W-:Y:S02]  /*19aa0*/  SHF.L.U64.HI R61, R58.reuse, 0x2, R59 ;  /* 0x000000023a3d7819 */ /* 0x040fe4000001023b */
[----:B------:R-:W-:Y:S01]  /*19ab0*/  SHF.L.U32 R60, R58, 0x2, RZ ;  /* 0x000000023a3c7819 */ /* 0x000fe200000006ff */
[----:B------:R1:W-:Y:S01]  /*19ac0*/  STL [R1+0x5f4], R63 ;  /* 0x0005f43f01007387 */ /* 0x0003e20000100800 */
[C---:B------:R-:W-:Y:S01]  /*19ad0*/  SHF.L.U64.HI R59, R56.reuse, 0x2, R57 ;  /* 0x00000002383b7819 */ /* 0x040fe20000010239 */
[----:B------:R-:W-:-:S02]  /*19ae0*/  IMAD.SHL.U32 R58, R56, 0x4, RZ ;  /* 0x00000004383a7824 */ /* 0x000fc400078e00ff */
[----:B------:R3:W-:Y:S04]  /*19af0*/  STL [R1+0x5f0], R62 ;  /* 0x0005f03e01007387 */ /* 0x0007e80000100800 */
[----:B------:R3:W-:Y:S01]  /*19b00*/  STL [R1+0x5ec], R61 ;  /* 0x0005ec3d01007387 */ /* 0x0007e20000100800 */
[C---:B------:R-:W-:Y:S01]  /*19b10*/  SHF.L.U64.HI R57, R54.reuse, 0x2, R55 ;  /* 0x0000000236397819 */ /* 0x040fe20000010237 */
[----:B------:R-:W-:Y:S02]  /*19b20*/  IMAD.SHL.U32 R56, R54, 0x4, RZ ;  /* 0x0000000436387824 */ /* 0x000fe400078e00ff */
[----:B------:R3:W-:Y:S04]  /*19b30*/  STL [R1+0x5e8], R60 ;  /* 0x0005e83c01007387 */ /* 0x0007e80000100800 */
[----:B------:R3:W-:Y:S01]  /*19b40*/  STL [R1+0x5e4], R59 ;  /* 0x0005e43b01007387 */ /* 0x0007e20000100800 */
[----:B------:R-:W-:-:S02]  /*19b50*/  SHF.L.U64.HI R55, R52, 0x2, R53 ;  /* 0x0000000234377819 */ /* 0x000fc40000010235 */
[----:B------:R-:W-:Y:S01]  /*19b60*/  SHF.L.U32 R54, R52, 0x2, RZ ;  /* 0x0000000234367819 */ /* 0x000fe200000006ff */
[----:B------:R3:W-:Y:S04]  /*19b70*/  STL [R1+0x5e0], R58 ;  /* 0x0005e03a01007387 */ /* 0x0007e80000100800 */
[----:B------:R3:W-:Y:S01]  /*19b80*/  STL [R1+0x5dc], R57 ;  /* 0x0005dc3901007387 */ /* 0x0007e20000100800 */
[C---:B------:R-:W-:Y:S01]  /*19b90*/  SHF.L.U64.HI R53, R50.reuse, 0x2, R51 ;  /* 0x0000000232357819 */ /* 0x040fe20000010233 */
[----:B------:R-:W-:Y:S02]  /*19ba0*/  IMAD.SHL.U32 R52, R50, 0x4, RZ ;  /* 0x0000000432347824 */ /* 0x000fe400078e00ff */
[----:B------:R3:W-:Y:S04]  /*19bb0*/  STL [R1+0x5d8], R56 ;  /* 0x0005d83801007387 */ /* 0x0007e80000100800 */
[----:B------:R3:W-:Y:S01]  /*19bc0*/  STL [R1+0x5d4], R55 ;  /* 0x0005d43701007387 */ /* 0x0007e20000100800 */
[C---:B------:R-:W-:Y:S01]  /*19bd0*/  SHF.L.U64.HI R51, R48.reuse, 0x2, R49 ;  /* 0x0000000230337819 */ /* 0x040fe20000010231 */
[----:B------:R-:W-:-:S02]  /*19be0*/  IMAD.SHL.U32 R50, R48, 0x4, RZ ;  /* 0x0000000430327824 */ /* 0x000fc400078e00ff */
[----:B------:R3:W-:Y:S04]  /*19bf0*/  STL [R1+0x5d0], R54 ;  /* 0x0005d03601007387 */ /* 0x0007e80000100800 */
[----:B------:R3:W-:Y:S01]  /*19c00*/  STL [R1+0x5cc], R53 ;  /* 0x0005cc3501007387 */ /* 0x0007e20000100800 */
[C---:B------:R-:W-:Y:S02]  /*19c10*/  SHF.L.U64.HI R49, R46.reuse, 0x2, R47 ;  /* 0x000000022e317819 */ /* 0x040fe4000001022f */
[----:B------:R-:W-:Y:S01]  /*19c20*/  SHF.L.U32 R48, R46, 0x2, RZ ;  /* 0x000000022e307819 */ /* 0x000fe200000006ff */
[----:B------:R3:W-:Y:S04]  /*19c30*/  STL [R1+0x5c8], R52 ;  /* 0x0005c83401007387 */ /* 0x0007e80000100800 */
        /* <DEDUP_REMOVED lines=13> */
[C---:B----4-:R-:W-:Y:S01]  /*19d10*/  SHF.L.U64.HI R41, R252.reuse, 0x2, R16 ;  /* 0x00000002fc297819 */ /* 0x050fe20000010210 */
[----:B------:R-:W-:Y:S02]  /*19d20*/  IMAD.SHL.U32 R40, R252, 0x4, RZ ;  /* 0x00000004fc287824 */ /* 0x000fe400078e00ff */
[----:B------:R4:W-:Y:S04]  /*19d30*/  STL [R1+0x5a8], R44 ;  /* 0x0005a82c01007387 */ /* 0x0009e80000100800 */
[----:B------:R4:W-:Y:S04]  /*19d40*/  STL [R1+0x5a4], R43 ;  /* 0x0005a42b01007387 */ /* 0x0009e80000100800 */
[----:B------:R4:W-:Y:S04]  /*19d50*/  STL [R1+0x5a0], R42 ;  /* 0x0005a02a01007387 */ /* 0x0009e80000100800 */
[----:B------:R-:W4:Y:S04]  /*19d60*/  LDL.LU R16, [R1+0xaa0] ;  /* 0x000aa00001107983 */ /* 0x000f280000300800 */
[----:B------:R4:W-:Y:S04]  /*19d70*/  STL [R1+0x59c], R41 ;  /* 0x00059c2901007387 */ /* 0x0009e80000100800 */
[----:B------:R-:W4:Y:S01]  /*19d80*/  LDL R252, [R1+0x954] ;  /* 0x0009540001fc7983 */ /* 0x000f220000100800 */
[C---:B--2---:R-:W-:Y:S01]  /*19d90*/  SHF.L.U64.HI R20, R19.reuse, 0x2, R20 ;  /* 0x0000000213147819 */ /* 0x044fe20000010214 */
[----:B------:R-:W-:-:S02]  /*19da0*/  IMAD.SHL.U32 R19, R19, 0x4, RZ ;  /* 0x0000000413137824 */ /* 0x000fc400078e00ff */
[----:B------:R2:W-:Y:S04]  /*19db0*/  STL [R1+0x598], R40 ;  /* 0x0005982801007387 */ /* 0x0005e80000100800 */
[----:B------:R-:W-:Y:S04]  /*19dc0*/  STL [R1+0x594], R20 ;  /* 0x0005941401007387 */ /* 0x000fe80000100800 */
[----:B------:R-:W-:Y:S01]  /*19dd0*/  STL [R1+0x590], R19 ;  /* 0x0005901301007387 */ /* 0x000fe20000100800 */
[----:B------:R-:W-:-:S03]  /*19de0*/  SHF.L.U64.HI R11, R10, 0x2, R11 ;  /* 0x000000020a0b7819 */ /* 0x000fc6000001020b */
[----:B-1----:R-:W2:Y:S01]  /*19df0*/  LDL.LU R63, [R1+0xaa8] ;  /* 0x000aa800013f7983 */ /* 0x002ea20000300800 */
[----:B------:R-:W-:-:S03]  /*19e00*/  SHF.L.U32 R10, R10, 0x2, RZ ;  /* 0x000000020a0a7819 */ /* 0x000fc600000006ff */
[----:B------:R1:W-:Y:S04]  /*19e10*/  STL [R1+0x58c], R11 ;  /* 0x00058c0b01007387 */ /* 0x0003e80000100800 */
[----:B---3--:R-:W3:Y:S04]  /*19e20*/  LDL R62, [R1+0x978] ;  /* 0x00097800013e7983 */ /* 0x008ee80000100800 */
        /* <DEDUP_REMOVED lines=18> */
[----:B----4-:R-:W4:Y:S04]  /*19f50*/  LDL.LU R44, [R1+0x99c] ;  /* 0x00099c00012c7983 */ /* 0x010f280000300800 */
[----:B------:R-:W4:Y:S04]  /*19f60*/  LDL.LU R43, [R1+0xad0] ;  /* 0x000ad000012b7983 */ /* 0x000f280000300800 */
[----:B------:R-:W4:Y:S04]  /*19f70*/  LDL.LU R42, [R1+0x9a0] ;  /* 0x0009a000012a7983 */ /* 0x000f280000300800 */
[----:B------:R-:W4:Y:S04]  /*19f80*/  LDL.LU R41, [R1+0xad4] ;  /* 0x000ad40001297983 */ /* 0x000f280000300800 */
[----:B--2---:R-:W2:Y:S04]  /*19f90*/  LDL.LU R40, [R1+0x9a4] ;  /* 0x0009a40001287983 */ /* 0x004ea80000300800 */
[----:B-1----:R-:W2:Y:S04]  /*19fa0*/  LDL.LU R11, [R1+0xad8] ;  /* 0x000ad800010b7983 */ /* 0x002ea80000300800 */
[----:B------:R-:W2:Y:S04]  /*19fb0*/  LDL.LU R10, [R1+0x9a8] ;  /* 0x0009a800010a7983 */ /* 0x000ea80000300800 */
[----:B------:R-:W2:Y:S01]  /*19fc0*/  LDL.LU R20, [R1+0xadc] ;  /* 0x000adc0001147983 */ /* 0x000ea20000300800 */
[C---:B------:R-:W-:Y:S01]  /*19fd0*/  SHF.L.U64.HI R19, R252.reuse, 0x2, R16 ;  /* 0x00000002fc137819 */ /* 0x040fe20000010210 */
[----:B------:R-:W-:-:S04]  /*19fe0*/  IMAD.SHL.U32 R16, R252, 0x4, RZ ;  /* 0x00000004fc107824 */ /* 0x000fc800078e00ff */
[----:B------:R1:W-:Y:S04]  /*19ff0*/  STL [R1+0x584], R19 ;  /* 0x0005841301007387 */ /* 0x0003e80000100800 */
[----:B-1----:R-:W2:Y:S04]  /*1a000*/  LDL.LU R19, [R1+0x9ac] ;  /* 0x0009ac0001137983 */ /* 0x002ea80000300800 */
[----:B------:R1:W-:Y:S01]  /*1a010*/  STL [R1+0x580], R16 ;  /* 0x0005801001007387 */ /* 0x0003e20000100800 */
[C---:B---3--:R-:W-:Y:S01]  /*1a020*/  SHF.L.U64.HI R65, R62.reuse, 0x2, R63 ;  /* 0x000000023e417819 */ /* 0x048fe2000001023f */
[----:B------:R-:W-:-:S02]  /*1a030*/  IMAD.SHL.U32 R64, R62, 0x4, RZ ;  /* 0x000000043e407824 */ /* 0x000fc400078e00ff */
[----:B-1----:R-:W3:Y:S04]  /*1a040*/  LDL.LU R16, [R1+0xae0] ;  /* 0x000ae00001107983 */ /* 0x002ee80000300800 */
[----:B------:R-:W3:Y:S01]  /*1a050*/  LDL.LU R252, [R1+0x9b0] ;  /* 0x0009b00001fc7983 */ /* 0x000ee20000300800 */
[C---:B------:R-:W-:Y:S02]  /*1a060*/  SHF.L.U64.HI R63, R60.reuse, 0x2, R61 ;  /* 0x000000023c3f7819 */ /* 0x040fe4000001023d */
[----:B------:R-:W-:Y:S01]  /*1a070*/  SHF.L.U32 R62, R60, 0x2, RZ ;  /* 0x000000023c3e7819 */ /* 0x000fe200000006ff */
        /* <DEDUP_REMOVED lines=29> */
[C---:B----4-:R-:W-:Y:S01]  /*1a250*/  SHF.L.U64.HI R47, R44.reuse, 0x2, R45 ;  /* 0x000000022c2f7819 */ /* 0x050fe2000001022d */
[----:B------:R-:W-:Y:S02]  /*1a260*/  IMAD.SHL.U32 R46, R44, 0x4, RZ ;  /* 0x000000042c2e7824 */ /* 0x000fe400078e00ff */
[----:B------:R-:W-:Y:S04]  /*1a270*/  STL [R1+0x540], R50 ;  /* 0x0005403201007387 */ /* 0x000fe80000100800 */
[----:B------:R-:W-:Y:S01]  /*1a280*/  STL [R1+0x53c], R49 ;  /* 0x00053c3101007387 */ /* 0x000fe20000100800 */
[----:B------:R-:W-:-:S02]  /*1a290*/  SHF.L.U64.HI R45, R42, 0x2, R43 ;  /* 0x000000022a2d7819 */ /* 0x000fc4000001022b */
[----:B------:R-:W-:Y:S01]  /*1a2a0*/  SHF.L.U32 R44, R42, 0x2, RZ ;  /* 0x000000022a2c7819 */ /* 0x000fe200000006ff */
[----:B------:R-:W-:Y:S04]  /*1a2b0*/  STL [R1+0x538], R48 ;  /* 0x0005383001007387 */ /* 0x000fe80000100800 */
[----:B------:R-:W-:Y:S01]  /*1a2c0*/  STL [R1+0x534], R47 ;  /* 0x0005342f01007387 */ /* 0x000fe20000100800 */
[C---:B--2---:R-:W-:Y:S01]  /*1a2d0*/  SHF.L.U64.HI R43, R40.reuse, 0x2, R41 ;  /* 0x00000002282b7819 */ /* 0x044fe20000010229 */
[----:B------:R-:W-:Y:S02]  /*1a2e0*/  IMAD.SHL.U32 R42, R40, 0x4, RZ ;  /* 0x00000004282a7824 */ /* 0x000fe400078e00ff */
[----:B------:R-:W-:Y:S04]  /*1a2f0*/  STL [R1+0x530], R46 ;  /* 0x0005302e01007387 */ /* 0x000fe80000100800 */
[----:B------:R-:W-:Y:S01]  /*1a300*/  STL [R1+0x52c], R45 ;  /* 0x00052c2d01007387 */ /* 0x000fe20000100800 */
[----:B------:R-:W-:-:S03]  /*1a310*/  SHF.L.U64.HI R41, R10, 0x2, R11 ;  /* 0x000000020a297819 */ /* 0x000fc6000001020b */
[----:B------:R-:W-:Y:S01]  /*1a320*/  STL [R1+0x528], R44 ;  /* 0x0005282c01007387 */ /* 0x000fe20000100800 */
[----:B------:R-:W-:-:S03]  /*1a330*/  IMAD.SHL.U32 R40, R10, 0x4, RZ ;  /* 0x000000040a287824 */ /* 0x000fc600078e00ff */
[----:B------:R-:W-:Y:S04]  /*1a340*/  STL [R1+0x524], R43 ;  /* 0x0005242b01007387 */ /* 0x000fe80000100800 */
[----:B------:R-:W-:Y:S04]  /*1a350*/  STL [R1+0x520], R42 ;  /* 0x0005202a01007387 */ /* 0x000fe80000100800 */
[----:B------:R-:W2:Y:S04]  /*1a360*/  LDL.LU R11, [R1+0xae4] ;  /* 0x000ae400010b7983 */ /* 0x000ea80000300800 */
[----:B------:R-:W-:Y:S04]  /*1a370*/  STL [R1+0x51c], R41 ;  /* 0x00051c2901007387 */ /* 0x000fe80000100800 */
[----:B------:R-:W2:Y:S04]  /*1a380*/  LDL.LU R10, [R1+0x9b4] ;  /* 0x0009b400010a7983 */ /* 0x000ea80000300800 */
[----:B------:R1:W-:Y:S01]  /*1a390*/  STL [R1+0x518], R40 ;  /* 0x0005182801007387 */ /* 0x0003e20000100800 */
[----:B------:R-:W-:-:S02]  /*1a3a0*/  SHF.R.S32.HI R9, RZ, 0x1f, R3 ;  /* 0x0000001fff097819 */ /* 0x000fc40000011403 */
[----:B------:R-:W-:-:S03]  /*1a3b0*/  IADD3 R18, P1, R23, UR5, RZ ;  /* 0x0000000517127c10 */ /* 0x000fc6000ff3e0ff */
[----:B------:R-:W-:Y:S02]  /*1a3c0*/  IMAD R26, R9, 0x1c, RZ ;  /* 0x0000001c091a7824 */ /* 0x000fe400078e02ff */
[----:B------:R-:W-:-:S05]  /*1a3d0*/  IMAD.X R9, R2, 0x1, R4, P1 ;  /* 0x0000000102097824 */ /* 0x000fca00008e0604 */
[----:B------:R-:W-:Y:S02]  /*1a3e0*/  SHF.L.U64.HI R222, R18, 0x2, R9 ;  /* 0x0000000212de7819 */ /* 0x000fe40000010209 */
[C---:B-1----:R-:W-:Y:S02]  /*1a3f0*/  SHF.L.U64.HI R40, R19.reuse, 0x2, R20 ;  /* 0x0000000213287819 */ /* 0x042fe40000010214 */
[----:B------:R-:W-:-:S03]  /*1a400*/  SHF.L.U32 R20, R19, 0x2, RZ ;  /* 0x0000000213147819 */ /* 0x000fc600000006ff */
[----:B------:R-:W-:Y:S04]  /*1a410*/  STL [R1+0x514], R40 ;  /* 0x0005142801007387 */ /* 0x000fe80000100800 */
[----:B------:R-:W-:Y:S01]  /*1a420*/  STL [R1+0x510], R20 ;  /* 0x0005101401007387 */ /* 0x000fe20000100800 */
[C---:B---3--:R-:W-:Y:S01]  /*1a430*/  SHF.L.U64.HI R19, R252.reuse, 0x2, R16 ;  /* 0x00000002fc137819 */ /* 0x048fe20000010210 */
[----:B------:R-:W-:Y:S02]  /*1a440*/  IMAD.SHL.U32 R16, R252, 0x4, RZ ;  /* 0x00000004fc107824 */ /* 0x000fe400078e00ff */
[----:B------:R-:W3:Y:S04]  /*1a450*/  LDL.LU R252, [R1+0xae8] ;  /* 0x000ae80001fc7983 */ /* 0x000ee80000300800 */
[----:B------:R1:W-:Y:S04]  /*1a460*/  STL [R1+0x50c], R19 ;  /* 0x00050c1301007387 */ /* 0x0003e80000100800 */
        /* <DEDUP_REMOVED lines=25> */
[----:B----4-:R-:W3:Y:S01]  /*1a600*/  LDL.LU R16, [R1+0x9e8] ;  /* 0x0009e80001107983 */ /* 0x010ee20000300800 */
[C---:B--2---:R-:W-:Y:S01]  /*1a610*/  SHF.L.U64.HI R11, R10.reuse, 0x2, R11 ;  /* 0x000000020a0b7819 */ /* 0x044fe2000001020b */
[----:B------:R-:W-:-:S02]  /*1a620*/  IMAD.SHL.U32 R10, R10, 0x4, RZ ;  /* 0x000000040a0a7824 */ /* 0x000fc400078e00ff */
[----:B------:R-:W2:Y:S04]  /*1a630*/  LDL.LU R40, [R1+0xb1c] ;  /* 0x000b1c0001287983 */ /* 0x000ea80000300800 */
[----:B------:R1:W-:Y:S04]  /*1a640*/  STL [R1+0x504], R11 ;  /* 0x0005040b01007387 */ /* 0x0003e80000100800 */
[----:B------:R-:W2:Y:S04]  /*1a650*/  LDL.LU R20, [R1+0x9ec] ;  /* 0x0009ec0001147983 */ /* 0x000ea80000300800 */
[----:B------:R4:W-:Y:S04]  /*1a660*/  STL [R1+0x500], R10 ;  /* 0x0005000a01007387 */ /* 0x0009e80000100800 */
[----:B-1----:R-:W3:Y:S04]  /*1a670*/  LDL.LU R11, [R1+0xb20] ;  /* 0x000b2000010b7983 */ /* 0x002ee80000300800 */
[----:B----4-:R-:W4:Y:S04]  /*1a680*/  LDL.LU R10, [R1+0x9f0] ;  /* 0x0009f000010a7983 */ /* 0x010f280000300800 */
[----:B------:R-:W3:Y:S01]  /*1a690*/  LDL.LU R9, [R1+0xb74] ;  /* 0x000b740001097983 */ /* 0x000ee20000300800 */
[----:B------:R-:W-:-:S02]  /*1a6a0*/  SHF.R.S32.HI R13, RZ, 0x1f, R8 ;  /* 0x0000001fff0d7819 */ /* 0x000fc40000011408 */
[----:B------:R-:W-:Y:S02]  /*1a6b0*/  IADD3 R14, P2, R22, UR6, RZ ;  /* 0x00000006160e7c10 */ /* 0x000fe4000ff5e0ff */
[----:B------:R-:W-:Y:S01]  /*1a6c0*/  IADD3 R12, P3, R39, UR7, RZ ;  /* 0x00000007270c7c10 */ /* 0x000fe2000ff7e0ff */
[----:B------:R-:W-:Y:S01]  /*1a6d0*/  IMAD R27, R13, 0x1c, RZ ;  /* 0x0000001c0d1b7824 */ /* 0x000fe200078e02ff */
[----:B------:R-:W-:-:S03]  /*1a6e0*/  IADD3.X R15, R0, R4, RZ, P2, !PT ;  /* 0x00000004000f7210 */ /* 0x000fc600017fe4ff */
[----:B------:R-:W-:Y:S01]  /*1a6f0*/  IMAD.X R13, R17, 0x1, R4, P3 ;  /* 0x00000001110d7824 */ /* 0x000fe200018e0604 */
[----:B------:R-:W-:Y:S01]  /*1a700*/  SHF.L.U32 R221, R18, 0x2, RZ ;  /* 0x0000000212dd7819 */ /* 0x000fe200000006ff */
[C---:B------:R-:W-:Y:S01]  /*1a710*/  IMAD.SHL.U32 R219, R14.reuse, 0x4, RZ ;  /* 0x000000040edb7824 */ /* 0x040fe200078e00ff */
[----:B------:R1:W5:Y:S01]  /*1a720*/  LDL.LU R18, [R1+0xb70] ;  /* 0x000b700001127983 */ /* 0x0003620000300800 */
[----:B------:R-:W-:Y:S01]  /*1a730*/  SHF.L.U64.HI R220, R14, 0x2, R15 ;  /* 0x000000020edc7819 */ /* 0x000fe2000001020f */
[C---:B------:R-:W-:Y:S01]  /*1a740*/  IMAD.SHL.U32 R217, R12.reuse, 0x4, RZ ;  /* 0x000000040cd97824 */ /* 0x040fe200078e00ff */
[----:B------:R-:W-:Y:S01]  /*1a750*/  SHF.L.U64.HI R218, R12, 0x2, R13 ;  /* 0x000000020cda7819 */ /* 0x000fe2000001020d */
[----:B------:R1:W5:Y:S04]  /*1a760*/  LDL.LU R15, [R1+0xb6c] ;  /* 0x000b6c00010f7983 */ /* 0x0003680000300800 */
[----:B------:R1:W5:Y:S04]  /*1a770*/  LDL.LU R14, [R1+0xb68] ;  /* 0x000b6800010e7983 */ /* 0x0003680000300800 */
[----:B------:R1:W5:Y:S04]  /*1a780*/  LDL.LU R13, [R1+0xb64] ;  /* 0x000b6400010d7983 */ /* 0x0003680000300800 */
[----:B------:R1:W5:Y:S01]  /*1a790*/  LDL.LU R12, [R1+0xb60] ;  /* 0x000b6000010c7983 */ /* 0x0003620000300800 */
[C---:B--2---:R-:W-:Y:S01]  /*1a7a0*/  SHF.L.U64.HI R226, R20.reuse, 0x2, R40 ;  /* 0x0000000214e27819 */ /* 0x044fe20000010228 */
[----:B------:R-:W-:Y:S01]  /*1a7b0*/  IMAD.SHL.U32 R225, R20, 0x4, RZ ;  /* 0x0000000414e17824 */ /* 0x000fe200078e00ff */
[----:B---3--:R-:W-:-:S02]  /*1a7c0*/  SHF.R.S32.HI R20, RZ, 0x5, R9 ;  /* 0x00000005ff147819 */ /* 0x008fc40000011409 */
[----:B------:R1:W5:Y:S01]  /*1a7d0*/  LDL.LU R9, [R1+0xb5c] ;  /* 0x000b5c0001097983 */ /* 0x0003620000300800 */
[----:B------:R-:W-:Y:S02]  /*1a7e0*/  SHF.L.U64.HI R21, R39, 0x2, R17 ;  /* 0x0000000227157819 */ /* 0x000fe40000010211 */
[----:B------:R-:W2:Y:S01]  /*1a7f0*/  LDC R39, c[0x0][0x230] ;  /* 0x00008c00ff277b82 */ /* 0x000ea20000000800 */
[----:B------:R-:W-:Y:S01]  /*1a800*/  IMAD.WIDE.U32 R6, R8, 0x1c, R24 ;  /* 0x0000001c08067825 */ /* 0x000fe200078e0018 */
[C---:B------:R-:W-:Y:S02]  /*1a810*/  SHF.L.U64.HI R228, R16.reuse, 0x2, R19 ;  /* 0x0000000210e47819 */ /* 0x040fe40000010213 */
[----:B------:R-:W-:Y:S01]  /*1a820*/  SHF.L.U32 R227, R16, 0x2, RZ ;  /* 0x0000000210e37819 */ /* 0x000fe200000006ff */
[----:B------:R-:W-:Y:S01]  /*1a830*/  IMAD.WIDE.U32 R24, R3, 0x1c, R28 ;  /* 0x0000001c03187825 */ /* 0x000fe200078e001c */
[----:B------:R-:W-:Y:S02]  /*1a840*/  SHF.R.S32.HI R19, RZ, 0x1f, R8 ;  /* 0x0000001fff137819 */ /* 0x000fe40000011408 */
[----:B------:R-:W-:Y:S01]  /*1a850*/  SHF.R.S32.HI R16, RZ, 0x1f, R3 ;  /* 0x0000001fff107819 */ /* 0x000fe20000011403 */
[----:B------:R-:W-:Y:S01]  /*1a860*/  IMAD.IADD R5, R7, 0x1, R27 ;  /* 0x0000000107057824 */ /* 0x000fe200078e021b */
[----:B------:R-:W-:Y:S01]  /*1a870*/  SHF.L.U64.HI R23, R23, 0x2, R2 ;  /* 0x0000000217177819 */ /* 0x000fe20000010202 */
[----:B------:R-:W-:Y:S01]  /*1a880*/  IMAD.MOV.U32 R2, RZ, RZ, R24 ;  /* 0x000000ffff027224 */ /* 0x000fe200078e0018 */
[----:B------:R-:W-:Y:S01]  /*1a890*/  SHF.L.U64.HI R22, R22, 0x2, R0 ;  /* 0x0000000216167819 */ /* 0x000fe20000010200 */
[----:B------:R-:W-:Y:S01]  /*1a8a0*/  IMAD.IADD R0, R25, 0x1, R26 ;  /* 0x0000000119007824 */ /* 0x000fe200078e021a */
[----:B------:R-:W-:Y:S01]  /*1a8b0*/  SHF.L.U64.HI R252, R63, 0x2, R252 ;  /* 0x000000023ffc7819 */ /* 0x000fe200000102fc */
[----:B------:R-:W-:Y:S01]  /*1a8c0*/  IMAD.SHL.U32 R249, R61, 0x4, RZ ;  /* 0x000000043df97824 */ /* 0x000fe200078e00ff */
[----:B------:R-:W-:Y:S01]  /*1a8d0*/  SHF.L.U32 R251, R63, 0x2, RZ ;  /* 0x000000023ffb7819 */ /* 0x000fe200000006ff */
[----:B------:R-:W-:Y:S01]  /*1a8e0*/  IMAD.SHL.U32 R247, R59, 0x4, RZ ;  /* 0x000000043bf77824 */ /* 0x000fe200078e00ff */
[----:B------:R-:W-:Y:S01]  /*1a8f0*/  SHF.L.U64.HI R250, R61, 0x2, R62 ;  /* 0x000000023dfa7819 */ /* 0x000fe2000001023e */
[----:B------:R-:W-:Y:S01]  /*1a900*/  IMAD.SHL.U32 R243, R55, 0x4, RZ ;  /* 0x0000000437f37824 */ /* 0x000fe200078e00ff */
[----:B------:R-:W-:-:S02]  /*1a910*/  SHF.L.U64.HI R248, R59, 0x2, R60 ;  /* 0x000000023bf87819 */ /* 0x000fc4000001023c */
[----:B--2---:R-:W-:Y:S01]  /*1a920*/  IADD3 R39, R39, -0xe0, RZ ;  /* 0xffffff2027277810 */ /* 0x004fe20007ffe0ff */
[----:B------:R-:W-:Y:S01]  /*1a930*/  IMAD.SHL.U32 R241, R53, 0x4, RZ ;  /* 0x0000000435f17824 */ /* 0x000fe200078e00ff */
[----:B------:R-:W-:Y:S01]  /*1a940*/  SHF.L.U64.HI R246, R57, 0x2, R58 ;  /* 0x0000000239f67819 */ /* 0x000fe2000001023a */
[----:B------:R-:W-:Y:S01]  /*1a950*/  IMAD.SHL.U32 R237, R49, 0x4, RZ ;  /* 0x0000000431ed7824 */ /* 0x000fe200078e00ff */
[----:B------:R-:W-:Y:S01]  /*1a960*/  MOV R4, R39 ;  /* 0x0000002700047202 */ /* 0x000fe20000000f00 */
[----:B------:R-:W-:Y:S01]  /*1a970*/  IMAD.SHL.U32 R235, R47, 0x4, RZ ;  /* 0x000000042feb7824 */ /* 0x000fe200078e00ff */
[----:B------:R-:W-:Y:S01]  /*1a980*/  SHF.L.U32 R245, R57, 0x2, RZ ;  /* 0x0000000239f57819 */ /* 0x000fe200000006ff */
[----:B------:R-:W-:Y:S01]  /*1a990*/  IMAD.SHL.U32 R231, R43, 0x4, RZ ;  /* 0x000000042be77824 */ /* 0x000fe200078e00ff */
[----:B------:R-:W-:Y:S01]  /*1a9a0*/  SHF.L.U64.HI R244, R55, 0x2, R56 ;  /* 0x0000000237f47819 */ /* 0x000fe20000010238 */
[----:B------:R-:W-:Y:S01]  /*1a9b0*/  IMAD.SHL.U32 R229, R41, 0x4, RZ ;  /* 0x0000000429e57824 */ /* 0x000fe200078e00ff */
[----:B------:R-:W-:Y:S01]  /*1a9c0*/  SHF.L.U64.HI R242, R53, 0x2, R54 ;  /* 0x0000000235f27819 */ /* 0x000fe20000010236 */
[----:B----4-:R-:W-:Y:S01]  /*1a9d0*/  IMAD.SHL.U32 R223, R10, 0x4, RZ ;  /* 0x000000040adf7824 */ /* 0x010fe200078e00ff */
[C---:B------:R-:W-:Y:S01]  /*1a9e0*/  SHF.L.U64.HI R240, R51.reuse, 0x2, R52 ;  /* 0x0000000233f07819 */ /* 0x040fe20000010234 */
[----:B------:R-:W-:Y:S01]  /*1a9f0*/  IMAD.MOV.U32 R7, RZ, RZ, 0x6 ;  /* 0x00000006ff077424 */ /* 0x000fe200078e00ff */
[----:B------:R-:W-:Y:S01]  /*1aa00*/  SHF.L.U32 R239, R51, 0x2, RZ ;  /* 0x0000000233ef7819 */ /* 0x000fe200000006ff */
[----:B------:R-:W-:Y:S01]  /*1aa10*/  IMAD.MOV.U32 R17, RZ, RZ, RZ ;  /* 0x000000ffff117224 */ /* 0x000fe200078e00ff */
[----:B------:R-:W-:-:S02]  /*1aa20*/  SHF.L.U64.HI R238, R49, 0x2, R50 ;  /* 0x0000000231ee7819 */ /* 0x000fc40000010232 */
[----:B------:R-:W-:Y:S02]  /*1aa30*/  CS2R R152, SRZ ;  /* 0x0000000000987805 */ /* 0x000fe4000001ff00 */
[----:B------:R-:W-:Y:S02]  /*1aa40*/  SHF.L.U64.HI R236, R47, 0x2, R48 ;  /* 0x000000022fec7819 */ /* 0x000fe40000010230 */
[----:B------:R-:W-:Y:S02]  /*1aa50*/  CS2R R154, SRZ ;  /* 0x00000000009a7805 */ /* 0x000fe4000001ff00 */
[C---:B------:R-:W-:Y:S02]  /*1aa60*/  SHF.L.U64.HI R234, R45.reuse, 0x2, R46 ;  /* 0x000000022dea7819 */ /* 0x040fe4000001022e */
[----:B------:R-:W-:Y:S02]  /*1aa70*/  CS2R R156, SRZ ;  /* 0x00000000009c7805 */ /* 0x000fe4000001ff00 */
[----:B------:R-:W-:-:S02]  /*1aa80*/  SHF.L.U32 R233, R45, 0x2, RZ ;  /* 0x000000022de97819 */ /* 0x000fc400000006ff */
[----:B------:R-:W-:Y:S02]  /*1aa90*/  CS2R R158, SRZ ;  /* 0x00000000009e7805 */ /* 0x000fe4000001ff00 */
[----:B------:R-:W-:Y:S02]  /*1aaa0*/  SHF.L.U64.HI R232, R43, 0x2, R44 ;  /* 0x000000022be87819 */ /* 0x000fe4000001022c */
[----:B------:R-:W-:Y:S02]  /*1aab0*/  CS2R R160, SRZ ;  /* 0x0000000000a07805 */ /* 0x000fe4000001ff00 */
[----:B------:R-:W-:Y:S02]  /*1aac0*/  SHF.L.U64.HI R230, R41, 0x2, R42 ;  /* 0x0000000229e67819 */ /* 0x000fe4000001022a */
[----:B------:R-:W-:Y:S02]  /*1aad0*/  CS2R R162, SRZ ;  /* 0x0000000000a27805 */ /* 0x000fe4000001ff00 */
[----:B------:R-:W-:-:S02]  /*1aae0*/  SHF.L.U64.HI R224, R10, 0x2, R11 ;  /* 0x000000020ae07819 */ /* 0x000fc4000001020b */
        /* <DEDUP_REMOVED lines=66> */
[----:B------:R-:W-:Y:S02]  /*1af10*/  SHF.L.U64.HI R19, R8, 0x2, R19 ;  /* 0x0000000208137819 */ /* 0x000fe40000010213 */
[----:B------:R-:W-:Y:S02]  /*1af20*/  CS2R R40, SRZ ;  /* 0x0000000000287805 */ /* 0x000fe4000001ff00 */
[----:B------:R-:W-:Y:S02]  /*1af30*/  SHF.L.U64.HI R16, R3, 0x2, R16 ;  /* 0x0000000203107819 */ /* 0x000fe40000010210 */
        /* <DEDUP_REMOVED lines=23> */
[----:B------:R-:W-:Y:S01]  /*1b0b0*/  IADD3 R10, R20, -0x7, RZ ;  /* 0xfffffff9140a7810 */ /* 0x000fe20007ffe0ff */
[----:B-1----:R-:W-:-:S06]  /*1b0c0*/  UMOV UR9, 0xffffffff ;  /* 0xffffffff00097882 */ /* 0x002fcc0000000000 */
.L_x_1:
[----:B------:R-:W-:Y:S01]  /*1b0d0*/  STL.64 [R1+0xe58], R250 ;  /* 0x000e58fa01007387 */ /* 0x000fe20000100a00 */
[----:B------:R-:W-:Y:S01]  /*1b0e0*/  UIADD3 UR9, UR9, 0x1, URZ ;  /* 0x0000000109097890 */ /* 0x000fe2000fffe03f */
[----:B------:R-:W-:-:S04]  /*1b0f0*/  DEPBAR.LE SB0, 0xc ;  /* 0x000083000000791a */ /* 0x000fc80000000000 */
[----:B------:R-:W-:Y:S04]  /*1b100*/  STL.64 [R1+0xe50], R248 ;  /* 0x000e50f801007387 */ /* 0x000fe80000100a00 */
        /* <DEDUP_REMOVED lines=29> */
[----:B------:R1:W-:Y:S04]  /*1b2e0*/  STL.64 [R1+0xd60], R188 ;  /* 0x000d60bc01007387 */ /* 0x0003e80000100a00 */
[----:B-1----:R-:W2:Y:S04]  /*1b2f0*/  LDL.LU.64 R188, [R1+0x300] ;  /* 0x0003000001bc7983 */ /* 0x002ea80000300a00 */
[----:B------:R-:W2:Y:S04]  /*1b300*/  LDL.LU.64 R190, [R1+0x308] ;  /* 0x0003080001be7983 */ /* 0x000ea80000300a00 */
        /* <DEDUP_REMOVED lines=62> */
[----:B-1----:R-:W3:Y:S04]  /*1b6f0*/  LDL.LU.64 R88, [R1+0x400] ;  /* 0x0004000001587983 */ /* 0x002ee80000300a00 */
[----:B------:R-:W3:Y:S04]  /*1b700*/  LDL.LU.64 R90, [R1+0x408] ;  /* 0x00040800015a7983 */ /* 0x000ee80000300a00 */
        /* <DEDUP_REMOVED lines=29> */
[----:B------:R-:W3:Y:S01]  /*1b8e0*/  LDL.LU.64 R150, [R1+0x4f8] ;  /* 0x0004f80001967983 */ /* 0x000ee20000300a00 */
[----:B------:R-:W-:Y:S01]  /*1b8f0*/  UISETP.GT.AND UP0, UPT, UR9, 0x7, UPT ;  /* 0x000000070900788c */ /* 0x000fe2000bf04270 */
[----:B------:R-:W-:Y:S01]  /*1b900*/  UMOV UR7, 0x40000040 ;  /* 0x4000004000077882 */ /* 0x000fe20000000000 */
[----:B------:R-:W-:Y:S02]  /*1b910*/  BAR.SYNC.DEFER_BLOCKING 0x0 ;  /* 0x0000000000007b1d */ /* 0x000fe40000010000 */
[----:B------:R-:W-:-:S04]  /*1b920*/  USEL UR9, UR9, URZ, !UP0 ;  /* 0x0000003f09097287 */ /* 0x000fc8000c000000 */
[----:B------:R-:W-:Y:S02]  /*1b930*/  ULEA UR5, UR9, UR8, 0xe ;  /* 0x0000000809057291 */ /* 0x000fe4000f8e703f */
[----:B------:R-:W-:Y:S01]  /*1b940*/  ULEA UR4, UR9, UR8, 0x10 ;  /* 0x0000000809047291 */ /* 0x000fe2000f8e803f */
[----:B------:R-:W-:Y:S01]  /*1b950*/  STL.64 [R1+0xc58], R86 ;  /* 0x000c585601007387 */ /* 0x000fe20000100a00 */
[----:B------:R-:W-:Y:S02]  /*1b960*/  UIADD3 UR5, UR5, 0x80000, URZ ;  /* 0x0008000005057890 */ /* 0x000fe4000fffe03f */
[----:B------:R-:W-:Y:S01]  /*1b970*/  USHF.R.U32.HI UR4, URZ, 0x4, UR4 ;  /* 0x000000043f047899 */ /* 0x000fe20008011604 */
[----:B------:R-:W-:Y:S01]  /*1b980*/  STL.64 [R1+0xc50], R84 ;  /* 0x000c505401007387 */ /* 0x000fe20000100a00 */
[----:B------:R-:W-:Y:S02]  /*1b990*/  USHF.R.U32.HI UR5, URZ, 0x4, UR5 ;  /* 0x000000043f057899 */ /* 0x000fe40008011605 */
[----:B------:R-:W-:Y:S01]  /*1b9a0*/  USGXT.U32 UR4, UR4, 0xe ;  /* 0x0000000e0404789a */ /* 0x000fe20008000000 */
[----:B------:R-:W-:Y:S01]  /*1b9b0*/  STL.64 [R1+0xc48], R82 ;  /* 0x000c485201007387 */ /* 0x000fe20000100a00 */
[----:B------:R-:W-:-:S02]  /*1b9c0*/  USGXT.U32 UR6, UR5, 0xe ;  /* 0x0000000e0506789a */ /* 0x000fc40008000000 */
[----:B------:R-:W-:Y:S01]  /*1b9d0*/  UIADD3 UR12, UP0, UR4, 0x2, URZ ;  /* 0x00000002040c7890 */ /* 0x000fe2000ff1e03f */
[----:B------:R-:W-:Y:S01]  /*1b9e0*/  STL.64 [R1+0xc40], R80 ;  /* 0x000c405001007387 */ /* 0x000fe20000100a00 */
[----:B------:R-:W-:Y:S01]  /*1b9f0*/  UMOV UR5, 0x40000040 ;  /* 0x4000004000057882 */ /* 0x000fe20000000000 */
[----:B------:R-:W-:Y:S02]  /*1ba00*/  UIADD3 UR14, UP1, UR6, 0x2, URZ ;  /* 0x00000002060e7890 */ /* 0x000fe4000ff3e03f */
[----:B------:R-:W-:Y:S04]  /*1ba10*/  STL.64 [R1+0xc38], R78 ;  /* 0x000c384e01007387 */ /* 0x000fe80000100a00 */
[----:B------:R-:W-:Y:S01]  /*1ba20*/  STL.64 [R1+0xc30], R76 ;  /* 0x000c304c01007387 */ /* 0x000fe20000100a00 */
[----:B------:R-:W-:-:S03]  /*1ba30*/  UMOV UR26, UR14 ;  /* 0x0000000e001a7c82 */ /* 0x000fc60008000000 */
        /* <DEDUP_REMOVED lines=25> */
[----:B------:R-:W-:Y:S01]  /*1bbd0*/  STL.64 [R1+0xb60], R24 ;  /* 0x000b601801007387 */ /* 0x000fe20000100a00 */
[----:B---3--:R-:W-:-:S06]  /*1bbe0*/  WARPGROUP.ARRIVE ;  /* 0x00000000000079c5 */ /* 0x008fcc0000000000 */
[----:B------:R-:W-:Y:S01]  /*1bbf0*/  HGMMA.64x128x8.F32.TF32 R88, gdesc[UR4], R88, gsb0 ;  /* 0x05e00000045879f0 */ /* 0x000fe20008002858 */
[----:B------:R-:W-:Y:S01]  /*1bc00*/  UMOV UR4, URZ ;  /* 0x0000003f00047c82 */ /* 0x000fe20008000000 */
[----:B------:R-:W-:Y:S01]  /*1bc10*/  UMOV UR5, URZ ;  /* 0x0000003f00057c82 */ /* 0x000fe20008000000 */
[----:B------:R-:W-:Y:S02]  /*1bc20*/  UIADD3.X UR13, UR4, 0x40000040, URZ, UP0, !UPT ;  /* 0x40000040040d7890 */ /* 0x000fe400087fe43f */
[----:B------:R-:W-:Y:S02]  /*1bc30*/  UIADD3.X UR15, UR5, 0x40000040, URZ, UP1, !UPT ;  /* 0x40000040050f7890 */ /* 0x000fe40008ffe43f */
[----:B------:R-:W-:Y:S02]  /*1bc40*/  UIADD3.64 UR20, UR12, 0x2, URZ ;  /* 0x000000020c147897 */ /* 0x000fe4000fffe03f */
[----:B------:R-:W-:Y:S02]  /*1bc50*/  UIADD3.64 UR22, UR14, 0x2, URZ ;  /* 0x000000020e167897 */ /* 0x000fe4000fffe03f */
[----:B------:R-:W-:-:S02]  /*1bc60*/  UIADD3.64 UR16, UR12, 0x4, URZ ;  /* 0x000000040c107897 */ /* 0x000fc4000fffe03f */
[----:B------:R-:W-:Y:S02]  /*1bc70*/  UIADD3.64 UR18, UR14, 0x4, URZ ;  /* 0x000000040e127897 */ /* 0x000fe4000fffe03f */
[----:B------:R-:W-:Y:S02]  /*1bc80*/  UIADD3.64 UR4, UR12, 0x1fe, URZ ;  /* 0x000001fe0c047897 */ /* 0x000fe4000fffe03f */
[----:B------:R-:W-:Y:S01]  /*1bc90*/  UIADD3.64 UR24, UR12, 0x200, URZ ;  /* 0x000002000c187897 */ /* 0x000fe2000fffe03f */
[----:B------:R-:W-:Y:S01]  /*1bca0*/  UMOV UR27, UR15 ;  /* 0x0000000f001b7c82 */ /* 0x000fe20008000000 */
[----:B------:R-:W-:Y:S02]  /*1bcb0*/  WARPGROUP.DEPBAR.LE gsb0, 0x0 ;  /* 0x00008000000079c5 */ /* 0x000fe40000010000 */
[----:B------:R-:W-:-:S06]  /*1bcc0*/  WARPGROUP.ARRIVE ;  /* 0x00000000000079c5 */ /* 0x000fcc0000000000 */
[----:B------:R-:W-:Y:S03]  /*1bcd0*/  HGMMA.64x128x8.F32.TF32 R88, gdesc[UR12], R88, gsb0 ;  /* 0x05e000000c5879f0 */ /* 0x000fe60008002858 */
[----:B------:R-:W-:Y:S02]  /*1bce0*/  WARPGROUP.DEPBAR.LE gsb0, 0x0 ;  /* 0x00008000000079c5 */ /* 0x000fe40000010000 */
[----:B------:R-:W-:-:S07]  /*1bcf0*/  WARPGROUP.ARRIVE ;  /* 0x00000000000079c5 */ /* 0x000fce0000000000 */
[----:B------:R-:W-:Y:S01]  /*1bd00*/  HGMMA.64x128x8.F32.TF32 R88, gdesc[UR20], R88, gsb0 ;  /* 0x05e00000145879f0 */ /* 0x000fe20008002858 */
[----:B------:R-:W-:Y:S02]  /*1bd10*/  UIADD3.64 UR20, UR12, 0x202, URZ ;  /* 0x000002020c147897 */ /* 0x000fe4000fffe03f */
[----:B------:R-:W-:Y:S02]  /*1bd20*/  WARPGROUP.DEPBAR.LE gsb0, 0x0 ;  /* 0x00008000000079c5 */ /* 0x000fe40000010000 */
[----:B------:R-:W-:-:S07]  /*1bd30*/  WARPGROUP.ARRIVE ;  /* 0x00000000000079c5 */ /* 0x000fce0000000000 */
[----:B------:R-:W-:Y:S01]  /*1bd40*/  HGMMA.64x128x8.F32.TF32 R88, gdesc[UR16], R88, gsb0 ;  /* 0x05e00000105879f0 */ /* 0x000fe20008002858 */
[----:B------:R-:W-:Y:S02]  /*1bd50*/  UIADD3.64 UR16, UR12, 0x204, URZ ;  /* 0x000002040c107897 */ /* 0x000fe4000fffe03f */
[----:B------:R-:W-:Y:S02]  /*1bd60*/  WARPGROUP.DEPBAR.LE gsb0, 0x0 ;  /* 0x00008000000079c5 */ /* 0x000fe40000010000 */
[----:B--2---:R-:W-:Y:S01]  /*1bd70*/  WARPGROUP.ARRIVE ;  /* 0x00000000000079c5 */ /* 0x004fe20000000000 */
[----:B------:R-:W-:Y:S04]  /*1bd80*/  STL.64 [R1+0x400], R88 ;  /* 0x0004005801007387 */ /* 0x000fe80000100a00 */
[----:B------:R-:W-:Y:S02]  /*1bd90*/  STL.64 [R1+0x408], R90 ;  /* 0x0004085a01007387 */ /* 0x000fe40000100a00 */
[----:B------:R-:W-:Y:S02]  /*1bda0*/  HGMMA.64x128x8.F32.TF32 R188, gdesc[UR4], R188, gsb0 ;  /* 0x05e0000004bc79f0 */ /* 0x000fe400080028bc */
        /* <DEDUP_REMOVED lines=30> */
[----:B------:R-:W-:-:S02]  /*1bf90*/  WARPGROUP.DEPBAR.LE gsb0, 0x0 ;  /* 0x00008000000079c5 */ /* 0x000fc40000010000 */
[----:B------:R-:W-:-:S06]  /*1bfa0*/  WARPGROUP.ARRIVE ;  /* 0x00000000000079c5 */ /* 0x000fcc0000000000 */
[----:B------:R-:W-:Y:S03]  /*1bfb0*/  HGMMA.64x128x8.F32.TF32 R188, gdesc[UR24], R188, gsb0 ;  /* 0x05e0000018bc79f0 */ /* 0x000fe600080028bc */
[----:B------:R-:W-:Y:S02]  /*1bfc0*/  WARPGROUP.DEPBAR.LE gsb0, 0x0 ;  /* 0x00008000000079c5 */ /* 0x000fe40000010000 */
[----:B------:R-:W-:-:S07]  /*1bfd0*/  WARPGROUP.ARRIVE ;  /* 0x00000000000079c5 */ /* 0x000fce0000000000 */
[----:B------:R-:W-:Y:S03]  /*1bfe0*/  HGMMA.64x128x8.F32.TF32 R188, gdesc[UR20], R188, gsb0 ;  /* 0x05e0000014bc79f0 */ /* 0x000fe600080028bc */
[----:B------:R-:W-:Y:S02]  /*1bff0*/  WARPGROUP.DEPBAR.LE gsb0, 0x0 ;  /* 0x00008000000079c5 */ /* 0x000fe40000010000 */
[----:B------:R-:W-:-:S07]  /*1c000*/  WARPGROUP.ARRIVE ;  /* 0x00000000000079c5 */ /* 0x000fce0000000000 */
[----:B------:R-:W-:Y:S03]  /*1c010*/  HGMMA.64x128x8.F32.TF32 R188, gdesc[UR16], R188, gsb0 ;  /* 0x05e0000010bc79f0 */ /* 0x000fe600080028bc */
[----:B------:R-:W-:Y:S02]  /*1c020*/  WARPGROUP.DEPBAR.LE gsb0, 0x0 ;  /* 0x00008000000079c5 */ /* 0x000fe40000010000 */
[----:B------:R1:W-:Y:S04]  /*1c030*/  STL.64 [R1+0x300], R188 ;  /* 0x000300bc01007387 */ /* 0x0003e80000100a00 */
        /* <DEDUP_REMOVED lines=31> */
[----:B-1----:R-:W4:Y:S04]  /*1c230*/  LDL.LU.64 R188, [R1+0x200] ;  /* 0x0002000001bc7983 */ /* 0x002f280000300a00 */
[----:B--2---:R-:W2:Y:S04]  /*1c240*/  LDL.LU.64 R190, [R1+0x208] ;  /* 0x0002080001be7983 */ /* 0x004ea80000300a00 */
[----:B---3--:R-:W2:Y:S04]  /*1c250*/  LDL.LU.64 R192, [R1+0x210] ;  /* 0x0002100001c07983 */ /* 0x008ea80000300a00 */
[----:B----4-:R-:W2:Y:S04]  /*1c260*/  LDL.LU.64 R194, [R1+0x218] ;  /* 0x0002180001c27983 */ /* 0x010ea80000300a00 */
        /* <DEDUP_REMOVED lines=27> */
[----:B------:R-:W2:Y:S01]  /*1c420*/  LDL.LU.64 R250, [R1+0x2f8] ;  /* 0x0002f80001fa7983 */ /* 0x000ea20000300a00 */
[----:B------:R-:W-:-:S02]  /*1c430*/  UIADD3.64 UR4, UR12, 0x3fe, URZ ;  /* 0x000003fe0c047897 */ /* 0x000fc4000fffe03f */
[----:B------:R-:W-:Y:S01]  /*1c440*/  UIADD3.64 UR24, UR12, 0x400, URZ ;  /* 0x000004000c187897 */ /* 0x000fe2000fffe03f */
[----:B------:R-:W3:Y:S01]  /*1c450*/  LDL.LU.64 R88, [R1+0x100] ;  /* 0x0001000001587983 */ /* 0x000ee20000300a00 */
[----:B------:R-:W-:Y:S01]  /*1c460*/  UMOV UR26, UR14 ;  /* 0x0000000e001a7c82 */ /* 0x000fe20008000000 */
[----:B------:R-:W-:Y:S02]  /*1c470*/  UMOV UR27, UR15 ;  /* 0x0000000f001b7c82 */ /* 0x000fe40008000000 */
        /* <DEDUP_REMOVED lines=31> */
[----:B------:R-:W-:-:S02]  /*1c670*/  UIADD3.64 UR20, UR12, 0x402, URZ ;  /* 0x000004020c147897 */ /* 0x000fc4000fffe03f */
[----:B------:R-:W-:Y:S01]  /*1c680*/  UIADD3.64 UR16, UR12, 0x404, URZ ;  /* 0x000004040c107897 */ /* 0x000fe2000fffe03f */
[----:B------:R-:W4:Y:S04]  /*1c690*/  LDL.LU.64 R24, [R1] ;  /* 0x0000000001187983 */ /* 0x000f280000300a00 */
        /* <DEDUP_REMOVED lines=31> */
[----:B--2---:R-:W-:-:S06]  /*1c890*/  WARPGROUP.ARRIVE ;  /* 0x00000000000079c5 */ /* 0x004fcc0000000000 */
[----:B------:R-:W-:Y:S03]  /*1c8a0*/  HGMMA.64x128x8.F32.TF32 R188, gdesc[UR4], R188, gsb0 ;  /* 0x05e0000004bc79f0 */ /* 0x000fe600080028bc */
[----:B------:R-:W-:Y:S02]  /*1c8b0*/  WARPGROUP.DEPBAR.LE gsb0, 0x0 ;  /* 0x00008000000079c5 */ /* 0x000fe40000010000 */
[----:B------:R-:W-:-:S07]  /*1c8c0*/  WARPGROUP.ARRIVE ;  /* 0x00000000000079c5 */ /* 0x000fce0000000000 */
        /* <DEDUP_REMOVED lines=8> */
[----:B------:R-:W-:Y:S01]  /*1c950*/  UIADD3.64 UR24, UR12, 0x600, URZ ;  /* 0x000006000c187897 */ /* 0x000fe2000fffe03f */
[----:B------:R-:W-:Y:S01]  /*1c960*/  UMOV UR26, UR14 ;  /* 0x0000000e001a7c82 */ /* 0x000fe20008000000 */
[----:B------:R-:W-:Y:S01]  /*1c970*/  UMOV UR27, UR15 ;  /* 0x0000000f001b7c82 */ /* 0x000fe20008000000 */
[----:B------:R-:W-:Y:S02]  /*1c980*/  WARPGROUP.DEPBAR.LE gsb0, 0x0 ;  /* 0x00008000000079c5 */ /* 0x000fe40000010000 */
[----:B---3--:R-:W-:Y:S01]  /*1c990*/  WARPGROUP.ARRIVE ;  /* 0x00000000000079c5 */ /* 0x008fe20000000000 */
[----:B------:R-:W-:Y:S01]  /*1c9a0*/  UIADD3.64 UR20, UR12, 0x602, URZ ;  /* 0x000006020c147897 */ /* 0x000fe2000fffe03f */
[----:B------:R-:W-:Y:S04]  /*1c9b0*/  STL.64 [R1+0x200], R188 ;  /* 0x000200bc01007387 */ /* 0x000fe80000100a00 */
[----:B------:R-:W-:Y:S01]  /*1c9c0*/  HGMMA.64x128x8.F32.TF32 R88, gdesc[UR4], R88, gsb0 ;  /* 0x05e00000045879f0 */ /* 0x000fe20008002858 */
[----:B------:R-:W-:Y:S01]  /*1c9d0*/  UIADD3.64 UR16, UR12, 0x604, URZ ;  /* 0x000006040c107897 */ /* 0x000fe2000fffe03f */
[----:B------:R-:W-:Y:S01]  /*1c9e0*/  STL.64 [R1+0x208], R190 ;  /* 0x000208be01007387 */ /* 0x000fe20000100a00 */
[----:B------:R-:W-:-:S03]  /*1c9f0*/  UIADD3.64 UR4, UR12, 0x7fe, URZ ;  /* 0x000007fe0c047897 */ /* 0x000fc6000fffe03f */
        /* <DEDUP_REMOVED lines=29> */
[----:B------:R1:W-:Y:S01]  /*1cbd0*/  STL.64 [R1+0x2f8], R250 ;  /* 0x0002f8fa01007387 */ /* 0x0003e20000100a00 */
[----:B------:R-:W-:-:S02]  /*1cbe0*/  WARPGROUP.DEPBAR.LE gsb0, 0x0 ;  /* 0x00008000000079c5 */ /* 0x000fc40000010000 */
[----:B------:R-:W-:Y:S01]  /*1cbf0*/  WARPGROUP.ARRIVE ;  /* 0x00000000000079c5 */ /* 0x000fe20000000000 */
[----:B-1----:R-:W2:Y:S04]  /*1cc00*/  LDL.LU.64 R250, [R1+0xe58] ;  /* 0x000e580001fa7983 */ /* 0x002ea80000300a00 */
[----:B------:R-:W3:Y:S01]  /*1cc10*/  LDL.LU.64 R248, [R1+0xe50] ;  /* 0x000e500001f87983 */ /* 0x000ee20000300a00 */
[----:B------:R-:W-:Y:S03]  /*1cc20*/  HGMMA.64x128x8.F32.TF32 R88, gdesc[UR24], R88, gsb0 ;  /* 0x05e00000185879f0 */ /* 0x000fe60008002858 */
[----:B------:R-:W2:Y:S01]  /*1cc30*/  LDL.LU.64 R246, [R1+0xe48] ;  /* 0x000e480001f67983 */ /* 0x000ea20000300a00 */
[----:B------:R-:W-:Y:S01]  /*1cc40*/  UIADD3.64 UR24, UR12, 0x800, URZ ;  /* 0x000008000c187897 */ /* 0x000fe2000fffe03f */
[----:B------:R-:W-:Y:S01]  /*1cc50*/  UMOV UR26, UR14 ;  /* 0x0000000e001a7c82 */ /* 0x000fe20008000000 */
[----:B------:R-:W-:Y:S01]  /*1cc60*/  UMOV UR27, UR15 ;  /* 0x0000000f001b7c82 */ /* 0x000fe20008000000 */
[----:B------:R-:W3:Y:S04]  /*1cc70*/  LDL.LU.64 R244, [R1+0xe40] ;  /* 0x000e400001f47983 */ /* 0x000ee80000300a00 */
[----:B------:R-:W2:Y:S04]  /*1cc80*/  LDL.LU.64 R242, [R1+0xe38] ;  /* 0x000e380001f27983 */ /* 0x000ea80000300a00 */
        /* <DEDUP_REMOVED lines=27> */
[----:B------:R-:W-:-:S02]  /*1ce40*/  WARPGROUP.DEPBAR.LE gsb0, 0x0 ;  /* 0x00008000000079c5 */ /* 0x000fc40000010000 */
[----:B------:R-:W-:-:S06]  /*1ce50*/  WARPGROUP.ARRIVE ;  /* 0x00000000000079c5 */ /* 0x000fcc0000000000 */
[----:B------:R-:W-:Y:S03]  /*1ce60*/  HGMMA.64x128x8.F32.TF32 R88, gdesc[UR20], R88, gsb0 ;  /* 0x05e00000145879f0 */ /* 0x000fe60008002858 */
[----:B------:R-:W-:Y:S02]  /*1ce70*/  WARPGROUP.DEPBAR.LE gsb0, 0x0 ;  /* 0x00008000000079c5 */ /* 0x000fe40000010000 */
[----:B------:R-:W-:-:S07]  /*1ce80*/  WARPGROUP.ARRIVE ;  /* 0x00000000000079c5 */ /* 0x000fce0000000000 */
[----:B------:R-:W-:Y:S03]  /*1ce90*/  HGMMA.64x128x8.F32.TF32 R88, gdesc[UR16], R88, gsb0 ;  /* 0x05e00000105879f0 */ /* 0x000fe60008002858 */
[----:B------:R-:W-:Y:S02]  /*1cea0*/  WARPGROUP.DEPBAR.LE gsb0, 0x0 ;  /* 0x00008000000079c5 */ /* 0x000fe40000010000 */
[----:B----4-:R-:W-:Y:S01]  /*1ceb0*/  WARPGROUP.ARRIVE ;  /* 0x00000000000079c5 */ /* 0x010fe20000000000 */
[----:B------:R-:W-:Y:S01]  /*1cec0*/  UIADD3.64 UR20, UR12, 0x802, URZ ;  /* 0x000008020c147897 */ /* 0x000fe2000fffe03f */
[----:B------:R-:W-:Y:S05]  /*1ced0*/  STL.64 [R1+0x100], R88 ;  /* 0x0001005801007387 */ /* 0x000fea0000100a00 */
        /* <DEDUP_REMOVED lines=36> */
[----:B-1----:R-:W4:Y:S04]  /*1d120*/  LDL.LU.64 R150, [R1+0xd58] ;  /* 0x000d580001967983 */ /* 0x002f280000300a00 */
[----:B------:R-:W4:Y:S01]  /*1d130*/  LDL.LU.64 R148, [R1+0xd50] ;  /* 0x000d500001947983 */ /* 0x000f220000300a00 */
[----:B------:R-:W-:Y:S03]  /*1d140*/  HGMMA.64x128x8.F32.TF32 R24, gdesc[UR24], R24, gsb0 ;  /* 0x05e00000181879f0 */ /* 0x000fe60008002818 */
[----:B------:R-:W4:Y:S01]  /*1d150*/  LDL.LU.64 R146, [R1+0xd48] ;  /* 0x000d480001927983 */ /* 0x000f220000300a00 */
[----:B------:R-:W-:Y:S01]  /*1d160*/  UIADD3.64 UR24, UR12, 0xa00, URZ ;  /* 0x00000a000c187897 */ /* 0x000fe2000fffe03f */
[----:B------:R-:W-:Y:S01]  /*1d170*/  UMOV UR26, UR14 ;  /* 0x0000000e001a7c82 */ /* 0x000fe20008000000 */
[----:B------:R-:W-:Y:S01]  /*1d180*/  UMOV UR27, UR15 ;  /* 0x0000000f001b7c82 */ /* 0x000fe20008000000 */
        /* <DEDUP_REMOVED lines=29> */
[----:B------:R-:W-:-:S02]  /*1d360*/  WARPGROUP.DEPBAR.LE gsb0, 0x0 ;  /* 0x00008000000079c5 */ /* 0x000fc40000010000 */
[----:B------:R-:W-:-:S06]  /*1d370*/  WARPGROUP.ARRIVE ;  /* 0x00000000000079c5 */ /* 0x000fcc0000000000 */
[----:B------:R-:W-:Y:S03]  /*1d380*/  HGMMA.64x128x8.F32.TF32 R24, gdesc[UR20], R24, gsb0 ;  /* 0x05e00000141879f0 */ /* 0x000fe60008002818 */
[----:B------:R-:W-:Y:S02]  /*1d390*/  WARPGROUP.DEPBAR.LE gsb0, 0x0 ;  /* 0x00008000000079c5 */ /* 0x000fe40000010000 */
[----:B------:R-:W-:-:S07]  /*1d3a0*/  WARPGROUP.ARRIVE ;  /* 0x00000000000079c5 */ /* 0x000fce0000000000 */
[----:B------:R-:W-:Y:S03]  /*1d3b0*/  HGMMA.64x128x8.F32.TF32 R24, gdesc[UR16], R24, gsb0 ;  /* 0x05e00000101879f0 */ /* 0x000fe60008002818 */
[----:B------:R-:W-:Y:S02]  /*1d3c0*/  WARPGROUP.DEPBAR.LE gsb0, 0x0 ;  /* 0x00008000000079c5 */ /* 0x000fe40000010000 */
[----:B--2---:R-:W-:Y:S01]  /*1d3d0*/  WARPGROUP.ARRIVE ;  /* 0x00000000000079c5 */ /* 0x004fe20000000000 */
[----:B------:R-:W-:Y:S01]  /*1d3e0*/  UIADD3.64 UR20, UR12, 0xa02, URZ ;  /* 0x00000a020c147897 */ /* 0x000fe2000fffe03f */
[----:B------:R-:W-:Y:S05]  /*1d3f0*/  STL.64 [R1], R24 ;  /* 0x0000001801007387 */ /* 0x000fea0000100a00 */
        /* <DEDUP_REMOVED lines=37> */
[----:B------:R-:W2:Y:S01]  /*1d650*/  LDL.LU.64 R84, [R1+0xc50] ;  /* 0x000c500001547983 */ /* 0x000ea20000300a00 */
[----:B------:R-:W-:Y:S03]  /*1d660*/  HGMMA.64x128x8.F32.TF32 R152, gdesc[UR24], R152, gsb0 ;  /* 0x05e00000189879f0 */ /* 0x000fe60008002898 */
[----:B------:R-:W2:Y:S01]  /*1d670*/  LDL.LU.64 R82, [R1+0xc48] ;  /* 0x000c480001527983 */ /* 0x000ea20000300a00 */
[----:B------:R-:W-:Y:S01]  /*1d680*/  UIADD3.64 UR24, UR12, 0xc00, URZ ;  /* 0x00000c000c187897 */ /* 0x000fe2000fffe03f */
[----:B------:R-:W-:Y:S01]  /*1d690*/  UMOV UR26, UR14 ;  /* 0x0000000e001a7c82 */ /* 0x000fe20008000000 */
[----:B------:R-:W-:Y:S01]  /*1d6a0*/  UMOV UR27, UR15 ;  /* 0x0000000f001b7c82 */ /* 0x000fe20008000000 */
        /* <DEDUP_REMOVED lines=29> */
[----:B------:R-:W3:Y:S01]  /*1d880*/  LDL R11, [R1+0x96c] ;  /* 0x00096c00010b7983 */ /* 0x000ee20000100800 */
[----:B------:R-:W-:Y:S01]  /*1d890*/  VIADD R10, R20, 0xfffffff9 ;  /* 0xfffffff9140a7836 */ /* 0x000fe20000000000 */
[----:B------:R-:W-:Y:S01]  /*1d8a0*/  ISETP.GT.AND P1, PT, R4, RZ, PT ;  /* 0x000000ff0400720c */ /* 0x000fe20003f24270 */
[----:B------:R-:W-:-:S03]  /*1d8b0*/  VIADD R7, R7, 0x1 ;  /* 0x0000000107077836 */ /* 0x000fc60000000000 */
[----:B------:R-:W-:Y:S02]  /*1d8c0*/  ISETP.GE.AND P0, PT, R17, R10, PT ;  /* 0x0000000a1100720c */ /* 0x000fe40003f06270 */
[----:B------:R-:W-:Y:S01]  /*1d8d0*/  SEL R10, RZ, 0x4, !P1 ;  /* 0x00000004ff0a7807 */ /* 0x000fe20004800000 */
[----:B------:R-:W-:Y:S02]  /*1d8e0*/  WARPGROUP.DEPBAR.LE gsb0, 0x0 ;  /* 0x00008000000079c5 */ /* 0x000fe40000010000 */
[----:B------:R-:W-:Y:S01]  /*1d8f0*/  WARPGROUP.ARRIVE ;  /* 0x00000000000079c5 */ /* 0x000fe20000000000 */
[C---:B------:R-:W-:Y:S02]  /*1d900*/  ISETP.GT.AND P2, PT, R7.reuse, 0x7, PT ;  /* 0x000000070700780c */ /* 0x040fe40003f44270 */
[----:B------:R-:W-:Y:S02]  /*1d910*/  SEL R10, R10, RZ, !P0 ;  /* 0x000000ff0a0a7207 */ /* 0x000fe40004000000 */
[----:B------:R-:W-:Y:S01]  /*1d920*/  SEL R19, R7, RZ, !P2 ;  /* 0x000000ff07137207 */ /* 0x000fe20005000000 */
[----:B------:R-:W-:Y:S01]  /*1d930*/  HGMMA.64x128x8.F32.TF32 R152, gdesc[UR20], R152, gsb0 ;  /* 0x05e00000149879f0 */ /* 0x000fe20008002898 */
[----:B------:R-:W-:Y:S01]  /*1d940*/  UIADD3.64 UR20, UR12, 0xc02, URZ ;  /* 0x00000c020c147897 */ /* 0x000fe2000fffe03f */
[----:B------:R-:W-:-:S02]  /*1d950*/  ISETP.NE.U32.AND P1, PT, R10, RZ, PT ;  /* 0x000000ff0a00720c */ /* 0x000fc40003f25070 */
[----:B------:R-:W-:-:S05]  /*1d960*/  LEA R16, R19, UR8, 0x10 ;  /* 0x0000000813107c11 */ /* 0x000fca000f8e80ff */
[----:B-----5:R-:W-:Y:S01]  /*1d970*/  IMAD.IADD R7, R18, 0x1, R16 ;  /* 0x0000000112077824 */ /* 0x020fe200078e0210 */
[----:B------:R-:W-:Y:S02]  /*1d980*/  WARPGROUP.DEPBAR.LE gsb0, 0x0 ;  /* 0x00008000000079c5 */ /* 0x000fe40000010000 */
[----:B------:R-:W-:-:S06]  /*1d990*/  WARPGROUP.ARRIVE ;  /* 0x00000000000079c5 */ /* 0x000fcc0000000000 */
[----:B------:R-:W-:Y:S01]  /*1d9a0*/  HGMMA.64x128x8.F32.TF32 R152, gdesc[UR16], R152, gsb0 ;  /* 0x05e00000109879f0 */ /* 0x000fe20008002898 */
[----:B------:R-:W-:Y:S02]  /*1d9b0*/  UIADD3.64 UR16, UR12, 0xc04, URZ ;  /* 0x00000c040c107897 */ /* 0x000fe4000fffe03f */
[----:B------:R-:W-:Y:S02]  /*1d9c0*/  WARPGROUP.DEPBAR.LE gsb0, 0x0 ;  /* 0x00008000000079c5 */ /* 0x000fe40000010000 */
[----:B----4-:R-:W-:Y:S01]  /*1d9d0*/  WARPGROUP.ARRIVE ;  /* 0x00000000000079c5 */ /* 0x010fe20000000000 */
[----:B---3--:R-:W-:-:S06]  /*1d9e0*/  IADD3 R10, P2, R2, R11, RZ ;  /* 0x0000000b020a7210 */ /* 0x008fcc0007f5e0ff */
[----:B------:R-:W-:Y:S01]  /*1d9f0*/  HGMMA.64x128x8.F32.TF32 R88, gdesc[UR4], R88, gsb0 ;  /* 0x05e00000045879f0 */ /* 0x000fe20008002858 */
[----:B------:R-:W-:Y:S01]  /*1da00*/  UIADD3.64 UR4, UR12, 0xdfe, URZ ;  /* 0x00000dfe0c047897 */ /* 0x000fe2000fffe03f */
[----:B------:R-:W-:Y:S01]  /*1da10*/  IADD3.X R11, R0, R21, RZ, P2, !PT ;  /* 0x00000015000b7210 */ /* 0x000fe200017fe4ff */
        /* <DEDUP_REMOVED lines=9> */
[----:B------:R-:W-:Y:S03]  /*1dab0*/  HGMMA.64x128x8.F32.TF32 R88, gdesc[UR16], R88, gsb0 ;  /* 0x05e00000105879f0 */ /* 0x000fe60008002858 */
[----:B------:R-:W-:Y:S02]  /*1dac0*/  WARPGROUP.DEPBAR.LE gsb0, 0x0 ;  /* 0x00008000000079c5 */ /* 0x000fe40000010000 */
[----:B--2---:R-:W-:-:S07]  /*1dad0*/  WARPGROUP.ARRIVE ;  /* 0x00000000000079c5 */ /* 0x004fce0000000000 */
[----:B------:R-:W-:Y:S01]  /*1dae0*/  HGMMA.64x128x8.F32.TF32 R24, gdesc[UR4], R24, gsb0 ;  /* 0x05e00000041879f0 */ /* 0x000fe20008002818 */
[----:B------:R-:W-:Y:S01]  /*1daf0*/  UIADD3.64 UR4, UR12, 0xe00, URZ ;  /* 0x00000e000c047897 */ /* 0x000fe2000fffe03f */
[----:B------:R-:W-:Y:S01]  /*1db00*/  UMOV UR6, UR14 ;  /* 0x0000000e00067c82 */ /* 0x000fe20008000000 */
[----:B------:R-:W-:Y:S01]  /*1db10*/  UMOV UR7, UR15 ;  /* 0x0000000f00077c82 */ /* 0x000fe20008000000 */
[----:B------:R-:W-:Y:S01]  /*1db20*/  UIADD3.64 UR12, UR12, 0xe04, URZ ;  /* 0x00000e040c0c7897 */ /* 0x000fe2000fffe03f */
[----:B------:R-:W-:Y:S01]  /*1db30*/  UMOV UR14, UR18 ;  /* 0x00000012000e7c82 */ /* 0x000fe20008000000 */
[----:B------:R-:W-:Y:S01]  /*1db40*/  UMOV UR15, UR19 ;  /* 0x00000013000f7c82 */ /* 0x000fe20008000000 */
[----:B------:R-:W-:Y:S02]  /*1db50*/  WARPGROUP.DEPBAR.LE gsb0, 0x0 ;  /* 0x00008000000079c5 */ /* 0x000fe40000010000 */
        /* <DEDUP_REMOVED lines=9> */
[----:B------:R-:W-:Y:S06]  /*1dbf0*/  BAR.SYNC.DEFER_BLOCKING 0x0 ;  /* 0x0000000000007b1d */ /* 0x000fec0000010000 */
[----:B------:R-:W-:Y:S01]  /*1dc00*/  @!PT LDS RZ, [RZ] ;  /* 0x00000000fffff984 */ /* 0x000fe20000000800 */
[----:B------:R-:W-:Y:S01]  /*1dc10*/  @!PT LDS RZ, [RZ] ;  /* 0x00000000fffff984 */ /* 0x000fe20000000800 */
[----:B------:R-:W-:Y:S01]  /*1dc20*/  @!PT LDS RZ, [RZ] ;  /* 0x00000000fffff984 */ /* 0x000fe20000000800 */
[----:B------:R1:W-:Y:S04]  /*1dc30*/  LDGSTS.E [R7], desc[UR10][R10.64], P1 ;  /* 0x000000000a077fae */ /* 0x0003e8000892184a */
[----:B------:R-:W1:Y:S02]  /*1dc40*/  LDL R11, [R1+0x968] ;  /* 0x00096800010b7983 */ /* 0x000e640000100800 */
[----:B-1----:R-:W-:-:S05]  /*1dc50*/  IADD3 R10, P2, R2, R11, RZ ;  /* 0x0000000b020a7210 */ /* 0x002fca0007f5e0ff */
[----:B------:R-:W-:-:S05]  /*1dc60*/  IMAD.X R11, R0, 0x1, R22, P2 ;  /* 0x00000001000b7824 */ /* 0x000fca00010e0616 */
[----:B------:R1:W-:Y:S04]  /*1dc70*/  LDGSTS.E [R7+0x4000], desc[UR10][R10.64], P1 ;  /* 0x040000000a077fae */ /* 0x0003e8000892184a */
[----:B------:R-:W1:Y:S02]  /*1dc80*/  LDL R11, [R1+0x964] ;  /* 0x00096400010b7983 */ /* 0x000e640000100800 */
[----:B-1----:R-:W-:-:S04]  /*1dc90*/  IADD3 R10, P2, R2, R11, RZ ;  /* 0x0000000b020a7210 */ /* 0x002fc80007f5e0ff */
[----:B------:R-:W-:-:S05]  /*1dca0*/  IADD3.X R11, R0, R23, RZ, P2, !PT ;  /* 0x00000017000b7210 */ /* 0x000fca00017fe4ff */
[----:B------:R1:W-:Y:S04]  /*1dcb0*/  LDGSTS.E [R7+0x8000], desc[UR10][R10.64], P1 ;  /* 0x080000000a077fae */ /* 0x0003e8000892184a */
[----:B------:R-:W2:Y:S01]  /*1dcc0*/  LDL R11, [R1+0x960] ;  /* 0x00096000010b7983 */ /* 0x000ea20000100800 */
[----:B------:R-:W-:-:S04]  /*1dcd0*/  ISETP.GT.AND P2, PT, R4, 0x1, PT ;  /* 0x000000010400780c */ /* 0x000fc80003f44270 */
[----:B-1----:R-:W-:-:S04]  /*1dce0*/  SEL R10, RZ, 0x4, !P2 ;  /* 0x00000004ff0a7807 */ /* 0x002fc80005000000 */
[----:B------:R-:W-:-:S04]  /*1dcf0*/  SEL R10, R10, RZ, !P0 ;  /* 0x000000ff0a0a7207 */ /* 0x000fc80004000000 */
[----:B------:R-:W-:Y:S02]  /*1dd00*/  ISETP.NE.U32.AND P2, PT, R10, RZ, PT ;  /* 0x000000ff0a00720c */ /* 0x000fe40003f45070 */
[----:B--2---:R-:W-:-:S05]  /*1dd10*/  IADD3 R10, P3, R2, R11, RZ ;  /* 0x0000000b020a7210 */ /* 0x004fca0007f7e0ff */
[----:B------:R-:W-:-:S05]  /*1dd20*/  IMAD.X R11, R0, 0x1, R216, P3 ;  /* 0x00000001000b7824 */ /* 0x000fca00018e06d8 */
[----:B------:R1:W-:Y:S02]  /*1dd30*/  LDGSTS.E [R7+0xc000], desc[UR10][R10.64], P1 ;  /* 0x0c0000000a077fae */ /* 0x0003e4000892184a */
[----:B-1----:R-:W-:-:S05]  /*1dd40*/  IADD3 R10, P1, R2, R217, RZ ;  /* 0x000000d9020a7210 */ /* 0x002fca0007f3e0ff */
[----:B------:R-:W-:-:S05]  /*1dd50*/  IMAD.X R11, R0, 0x1, R218, P1 ;  /* 0x00000001000b7824 */ /* 0x000fca00008e06da */
[----:B------:R1:W-:Y:S02]  /*1dd60*/  LDGSTS.E [R7+0x4], desc[UR10][R10.64], P2 ;  /* 0x000040000a077fae */ /* 0x0003e4000912184a */
[----:B-1----:R-:W-:-:S04]  /*1dd70*/  IADD3 R10, P1, R2, R219, RZ ;  /* 0x000000db020a7210 */ /* 0x002fc80007f3e0ff */
[----:B------:R-:W-:-:S05]  /*1dd80*/  IADD3.X R11, R0, R220, RZ, P1, !PT ;  /* 0x000000dc000b7210 */ /* 0x000fca0000ffe4ff */
[----:B------:R1:W-:Y:S02]  /*1dd90*/  LDGSTS.E [R7+0x4004], desc[UR10][R10.64], P2 ;  /* 0x040040000a077fae */ /* 0x0003e4000912184a */
[----:B-1----:R-:W-:-:S05]  /*1dda0*/  IADD3 R10, P1, R2, R221, RZ ;  /* 0x000000dd020a7210 */ /* 0x002fca0007f3e0ff */
[----:B------:R-:W-:Y:S01]  /*1ddb0*/  IMAD.X R11, R0, 0x1, R222, P1 ;  /* 0x00000001000b7824 */ /* 0x000fe200008e06de */
[----:B------:R-:W-:-:S04]  /*1ddc0*/  ISETP.GT.AND P1, PT, R4, 0x2, PT ;  /* 0x000000020400780c */ /* 0x000fc80003f24270 */
[----:B------:R1:W-:Y:S02]  /*1ddd0*/  LDGSTS.E [R7+0x8004], desc[UR10][R10.64], P2 ;  /* 0x080040000a077fae */ /* 0x0003e4000912184a */
[----:B-1----:R-:W-:-:S04]  /*1dde0*/  SEL R10, RZ, 0x4, !P1 ;  /* 0x00000004ff0a7807 */ /* 0x002fc80004800000 */
[----:B------:R-:W-:-:S04]  /*1ddf0*/  SEL R10, R10, RZ, !P0 ;  /* 0x000000ff0a0a7207 */ /* 0x000fc80004000000 */
[----:B------:R-:W-:Y:S02]  /*1de00*/  ISETP.NE.U32.AND P1, PT, R10, RZ, PT ;  /* 0x000000ff0a00720c */ /* 0x000fe40003f25070 */
[----:B------:R-:W-:-:S05]  /*1de10*/  IADD3 R10, P3, R2, R223, RZ ;  /* 0x000000df020a7210 */ /* 0x000fca0007f7e0ff */
[----:B------:R-:W-:-:S05]  /*1de20*/  IMAD.X R11, R0, 0x1, R224, P3 ;  /* 0x00000001000b7824 */ /* 0x000fca00018e06e0 */
[----:B------:R1:W-:Y:S02]  /*1de30*/  LDGSTS.E [R7+0xc004], desc[UR10][R10.64], P2 ;  /* 0x0c0040000a077fae */ /* 0x0003e4000912184a */
[----:B-1----:R-:W-:-:S04]  /*1de40*/  IADD3 R10, P2, R2, R225, RZ ;  /* 0x000000e1020a7210 */ /* 0x002fc80007f5e0ff */
[----:B------:R-:W-:-:S05]  /*1de50*/  IADD3.X R11, R0, R226, RZ, P2, !PT ;  /* 0x000000e2000b7210 */ /* 0x000fca00017fe4ff */
[----:B------:R1:W-:Y:S02]  /*1de60*/  LDGSTS.E [R7+0x8], desc[UR10][R10.64], P1 ;  /* 0x000080000a077fae */ /* 0x0003e4000892184a */
[----:B-1----:R-:W-:-:S05]  /*1de70*/  IADD3 R10, P2, R2, R227, RZ ;  /* 0x000000e3020a7210 */ /* 0x002fca0007f5e0ff */
[----:B------:R-:W-:-:S05]  /*1de80*/  IMAD.X R11, R0, 0x1, R228, P2 ;  /* 0x00000001000b7824 */ /* 0x000fca00010e06e4 */
        /* <DEDUP_REMOVED lines=8> */
[----:B------:R-:W-:-:S04]  /*1df10*/  IADD3 R10, P3, R2, R231, RZ ;  /* 0x000000e7020a7210 */ /* 0x000fc80007f7e0ff */
[----:B------:R-:W-:-:S05]  /*1df20*/  IADD3.X R11, R0, R232, RZ, P3, !PT ;  /* 0x000000e8000b7210 */ /* 0x000fca0001ffe4ff */
[----:B------:R1:W-:Y:S02]  /*1df30*/  LDGSTS.E [R7+0xc008], desc[UR10][R10.64], P1 ;  /* 0x0c0080000a077fae */ /* 0x0003e4000892184a */
[----:B-1----:R-:W-:-:S05]  /*1df40*/  IADD3 R10, P1, R2, R233, RZ ;  /* 0x000000e9020a7210 */ /* 0x002fca0007f3e0ff */
        /* <DEDUP_REMOVED lines=12> */
[----:B-1----:R-:W-:Y:S02]  /*1e010*/  SEL R7, RZ, 0x4, !P1 ;  /* 0x00000004ff077807 */ /* 0x002fe40004800000 */
[----:B------:R-:W-:Y:S02]  /*1e020*/  IADD3 R10, P2, R2, R241, RZ ;  /* 0x000000f1020a7210 */ /* 0x000fe40007f5e0ff */
[----:B------:R-:W-:-:S03]  /*1e030*/  SEL R7, R7, RZ, !P0 ;  /* 0x000000ff07077207 */ /* 0x000fc60004000000 */
[----:B------:R-:W-:Y:S01]  /*1e040*/  IMAD.X R11, R0, 0x1, R242, P2 ;  /* 0x00000001000b7824 */ /* 0x000fe200010e06f2 */
[----:B------:R-:W-:Y:S02]  /*1e050*/  ISETP.NE.U32.AND P1, PT, R7, RZ, PT ;  /* 0x000000ff0700720c */ /* 0x000fe40003f25070 */
[----:B------:R-:W-:-:S04]  /*1e060*/  LOP3.LUT R7, R18, 0x10, RZ, 0x3c, !PT ;  /* 0x0000001012077812 */ /* 0x000fc800078e3cff */
[----:B------:R-:W-:-:S07]  /*1e070*/  IADD3 R7, R7, R16, RZ ;  /* 0x0000001007077210 */ /* 0x000fce0007ffe0ff */
[----:B------:R1:W-:Y:S02]  /*1e080*/  LDGSTS.E [R7], desc[UR10][R10.64], P1 ;  /* 0x000000000a077fae */ /* 0x0003e4000892184a */
        /* <DEDUP_REMOVED lines=18> */
[----:B------:R1:W-:Y:S04]  /*1e1b0*/  LDGSTS.E [R7+0x4004], desc[UR10][R10.64], P2 ;  /* 0x040040000a077fae */ /* 0x0003e8000912184a */
[----:B------:R-:W1:Y:S02]  /*1e1c0*/  LDL R11, [R1+0x500] ;  /* 0x00050000010b7983 */ /* 0x000e640000100800 */
[----:B-1----:R-:W-:Y:S02]  /*1e1d0*/  IADD3 R10, P1, R2, R11, RZ ;  /* 0x0000000b020a7210 */ /* 0x002fe40007f3e0ff */
[----:B------:R-:W2:Y:S02]  /*1e1e0*/  LDL R11, [R1+0x504] ;  /* 0x00050400010b7983 */ /* 0x000ea40000100800 */
[----:B--2---:R-:W-:-:S05]  /*1e1f0*/  IADD3.X R11, R0, R11, RZ, P1, !PT ;  /* 0x0000000b000b7210 */ /* 0x004fca0000ffe4ff */
[----:B------:R1:W-:Y:S04]  /*1e200*/  LDGSTS.E [R7+0x8004], desc[UR10][R10.64], P2 ;  /* 0x080040000a077fae */ /* 0x0003e8000912184a */
[----:B------:R-:W2:Y:S01]  /*1e210*/  LDL R11, [R1+0x508] ;  /* 0x00050800010b7983 */ /* 0x000ea20000100800 */
[----:B------:R-:W-:-:S04]  /*1e220*/  ISETP.GT.AND P1, PT, R4, 0x6, PT ;  /* 0x000000060400780c */ /* 0x000fc80003f24270 */
[----:B-1----:R-:W-:-:S04]  /*1e230*/  SEL R10, RZ, 0x4, !P1 ;  /* 0x00000004ff0a7807 */ /* 0x002fc80004800000 */
[----:B------:R-:W-:-:S04]  /*1e240*/  SEL R10, R10, RZ, !P0 ;  /* 0x000000ff0a0a7207 */ /* 0x000fc80004000000 */
[----:B------:R-:W-:Y:S02]  /*1e250*/  ISETP.NE.U32.AND P1, PT, R10, RZ, PT ;  /* 0x000000ff0a00720c */ /* 0x000fe40003f25070 */
[----:B--2---:R-:W-:Y:S02]  /*1e260*/  IADD3 R10, P3, R2, R11, RZ ;  /* 0x0000000b020a7210 */ /* 0x004fe40007f7e0ff */
[----:B------:R-:W2:Y:S03]  /*1e270*/  LDL R11, [R1+0x50c] ;  /* 0x00050c00010b7983 */ /* 0x000ea60000100800 */
[----:B--2---:R-:W-:-:S05]  /*1e280*/  IMAD.X R11, R0, 0x1, R11, P3 ;  /* 0x00000001000b7824 */ /* 0x004fca00018e060b */
[----:B------:R1:W-:Y:S04]  /*1e290*/  LDGSTS.E [R7+0xc004], desc[UR10][R10.64], P2 ;  /* 0x0c0040000a077fae */ /* 0x0003e8000912184a */
[----:B------:R-:W1:Y:S02]  /*1e2a0*/  LDL R11, [R1+0x510] ;  /* 0x00051000010b7983 */ /* 0x000e640000100800 */
[----:B-1----:R-:W-:Y:S02]  /*1e2b0*/  IADD3 R10, P2, R2, R11, RZ ;  /* 0x0000000b020a7210 */ /* 0x002fe40007f5e0ff */
[----:B------:R-:W2:Y:S03]  /*1e2c0*/  LDL R11, [R1+0x514] ;  /* 0x00051400010b7983 */ /* 0x000ea60000100800 */
[----:B--2---:R-:W-:-:S05]  /*1e2d0*/  IMAD.X R11, R0, 0x1, R11, P2 ;  /* 0x00000001000b7824 */ /* 0x004fca00010e060b */
[----:B------:R1:W-:Y:S04]  /*1e2e0*/  LDGSTS.E [R7+0x8], desc[UR10][R10.64], P1 ;  /* 0x000080000a077fae */ /* 0x0003e8000892184a */
[----:B------:R-:W1:Y:S02]  /*1e2f0*/  LDL R11, [R1+0x518] ;  /* 0x00051800010b7983 */ /* 0x000e640000100800 */
[----:B-1----:R-:W-:Y:S02]  /*1e300*/  IADD3 R10, P2, R2, R11, RZ ;  /* 0x0000000b020a7210 */ /* 0x002fe40007f5e0ff */
[----:B------:R-:W2:Y:S02]  /*1e310*/  LDL R11, [R1+0x51c] ;  /* 0x00051c00010b7983 */ /* 0x000ea40000100800 */
[----:B--2---:R-:W-:-:S05]  /*1e320*/  IADD3.X R11, R0, R11, RZ, P2, !PT ;  /* 0x0000000b000b7210 */ /* 0x004fca00017fe4ff */
[----:B------:R1:W-:Y:S04]  /*1e330*/  LDGSTS.E [R7+0x4008], desc[UR10][R10.64], P1 ;  /* 0x040080000a077fae */ /* 0x0003e8000892184a */
[----:B------:R-:W1:Y:S02]  /*1e340*/  LDL R11, [R1+0x520] ;  /* 0x00052000010b7983 */ /* 0x000e640000100800 */
[----:B-1----:R-:W-:Y:S02]  /*1e350*/  IADD3 R10, P2, R2, R11, RZ ;  /* 0x0000000b020a7210 */ /* 0x002fe40007f5e0ff */
[----:B------:R-:W2:Y:S03]  /*1e360*/  LDL R11, [R1+0x524] ;  /* 0x00052400010b7983 */ /* 0x000ea60000100800 */
[----:B--2---:R-:W-:-:S05]  /*1e370*/  IMAD.X R11, R0, 0x1, R11, P2 ;  /* 0x00000001000b7824 */ /* 0x004fca00010e060b */
        /* <DEDUP_REMOVED lines=35> */
[----:B------:R-:W-:Y:S02]  /*1e5b0*/  LOP3.LUT R7, R18, 0x20, RZ, 0x3c, !PT ;  /* 0x0000002012077812 */ /* 0x000fe400078e3cff */
[----:B--2---:R-:W-:Y:S02]  /*1e5c0*/  IADD3 R10, P2, R2, R11, RZ ;  /* 0x0000000b020a7210 */ /* 0x004fe40007f5e0ff */
[----:B------:R-:W2:Y:S01]  /*1e5d0*/  LDL R11, [R1+0x554] ;  /* 0x00055400010b7983 */ /* 0x000ea20000100800 */
[----:B------:R-:W-:Y:S02]  /*1e5e0*/  IMAD.IADD R7, R7, 0x1, R16 ;  /* 0x0000000107077824 */ /* 0x000fe400078e0210 */
[----:B--2---:R-:W-:-:S05]  /*1e5f0*/  IMAD.X R11, R0, 0x1, R11, P2 ;  /* 0x00000001000b7824 */ /* 0x004fca00010e060b */
[----:B------:R1:W-:Y:S04]  /*1e600*/  LDGSTS.E [R7], desc[UR10][R10.64], P1 ;  /* 0x000000000a077fae */ /* 0x0003e8000892184a */
        /* <DEDUP_REMOVED lines=95> */
[----:B------:R-:W-:Y:S01]  /*1ec00*/  IMAD.IADD R7, R7, 0x1, R16 ;  /* 0x0000000107077824 */ /* 0x000fe200078e0210 */
[----:B--2---:R-:W-:-:S05]  /*1ec10*/  IADD3.X R11, R0, R11, RZ, P2, !PT ;  /* 0x0000000b000b7210 */ /* 0x004fca00017fe4ff */
[----:B------:R1:W-:Y:S04]  /*1ec20*/  LDGSTS.E [R7], desc[UR10][R10.64], P1 ;  /* 0x000000000a077fae */ /* 0x0003e8000892184a */
        /* <DEDUP_REMOVED lines=95> */
[----:B------:R-:W-:Y:S02]  /*1f220*/  IADD3 R7, R7, R16, RZ ;  /* 0x0000001007077210 */ /* 0x000fe40007ffe0ff */
[----:B--2---:R-:W-:-:S05]  /*1f230*/  IMAD.X R11, R0, 0x1, R11, P2 ;  /* 0x00000001000b7824 */ /* 0x004fca00010e060b */
        /* <DEDUP_REMOVED lines=292> */
[----:B------:R-:W-:-:S03]  /*20480*/  IMAD.IADD R7, R7, 0x1, R16 ;  /* 0x0000000107077824 */ /* 0x000fc600078e0210 */
[----:B------:R-:W3:Y:S01]  /*20490*/  LDL R16, [R1+0x7e8] ;  /* 0x0007e80001107983 */ /* 0x000ee20000100800 */
        /* <DEDUP_REMOVED lines=10> */
[----:B--2---:R-:W-:Y:S01]  /*20540*/  IMAD.X R11, R0, 0x1, R11, P2 ;  /* 0x00000001000b7824 */ /* 0x004fe200010e060b */
[----:B------:R-:W-:-:S04]  /*20550*/  ISETP.GT.AND P2, PT, R4, 0x1d, PT ;  /* 0x0000001d0400780c */ /* 0x000fc80003f44270 */
[----:B------:R1:W-:Y:S04]  /*20560*/  LDGSTS.E [R7+0x8000], desc[UR10][R10.64], P1 ;  /* 0x080000000a077fae */ /* 0x0003e8000892184a */
[----:B------:R-:W2:Y:S01]  /*20570*/  LDL R11, [R1+0x7ec] ;  /* 0x0007ec00010b7983 */ /* 0x000ea20000100800 */
[----:B-1----:R-:W-:-:S04]  /*20580*/  SEL R10, RZ, 0x4, !P2 ;  /* 0x00000004ff0a7807 */ /* 0x002fc80005000000 */
[----:B------:R-:W-:-:S04]  /*20590*/  SEL R10, R10, RZ, !P0 ;  /* 0x000000ff0a0a7207 */ /* 0x000fc80004000000 */
[----:B------:R-:W-:Y:S02]  /*205a0*/  ISETP.NE.U32.AND P2, PT, R10, RZ, PT ;  /* 0x000000ff0a00720c */ /* 0x000fe40003f45070 */
[----:B---3--:R-:W-:Y:S02]  /*205b0*/  IADD3 R10, P3, R2, R16, RZ ;  /* 0x00000010020a7210 */ /* 0x008fe40007f7e0ff */
[----:B------:R-:W3:Y:S02]  /*205c0*/  LDL R16, [R1+0x80c] ;  /* 0x00080c0001107983 */ /* 0x000ee40000100800 */
        /* <DEDUP_REMOVED lines=22> */
[----:B--2---:R-:W-:-:S05]  /*20730*/  IADD3 R10, P3, R2, R11, RZ ;  /* 0x0000000b020a7210 */ /* 0x004fca0007f7e0ff */
[----:B---3--:R-:W-:Y:S02]  /*20740*/  IMAD.X R11, R0, 0x1, R16, P3 ;  /* 0x00000001000b7824 */ /* 0x008fe400018e0610 */
[----:B------:R-:W2:Y:S04]  /*20750*/  LDL R16, [R1+0x830] ;  /* 0x0008300001107983 */ /* 0x000ea80000100800 */
[----:B------:R1:W-:Y:S04]  /*20760*/  LDGSTS.E [R7+0xc004], desc[UR10][R10.64], P2 ;  /* 0x0c0040000a077fae */ /* 0x0003e8000912184a */
[----:B------:R-:W1:Y:S02]  /*20770*/  LDL R11, [R1+0x810] ;  /* 0x00081000010b7983 */ /* 0x000e640000100800 */
[----:B-1----:R-:W-:-:S02]  /*20780*/  IADD3 R10, P2, R2, R11, RZ ;  /* 0x0000000b020a7210 */ /* 0x002fc40007f5e0ff */
[----:B------:R-:W3:Y:S03]  /*20790*/  LDL R11, [R1+0x814] ;  /* 0x00081400010b7983 */ /* 0x000ee60000100800 */
[----:B---3--:R-:W-:-:S05]  /*207a0*/  IMAD.X R11, R0, 0x1, R11, P2 ;  /* 0x00000001000b7824 */ /* 0x008fca00010e060b */
[----:B------:R1:W-:Y:S04]  /*207b0*/  LDGSTS.E [R7+0x8], desc[UR10][R10.64], P1 ;  /* 0x000080000a077fae */ /* 0x0003e8000892184a */
[----:B------:R-:W1:Y:S02]  /*207c0*/  LDL R11, [R1+0x818] ;  /* 0x00081800010b7983 */ /* 0x000e640000100800 */
[----:B-1----:R-:W-:Y:S02]  /*207d0*/  IADD3 R10, P2, R2, R11, RZ ;  /* 0x0000000b020a7210 */ /* 0x002fe40007f5e0ff */
[----:B------:R-:W3:Y:S02]  /*207e0*/  LDL R11, [R1+0x81c] ;  /* 0x00081c00010b7983 */ /* 0x000ee40000100800 */
[----:B---3--:R-:W-:-:S05]  /*207f0*/  IADD3.X R11, R0, R11, RZ, P2, !PT ;  /* 0x0000000b000b7210 */ /* 0x008fca00017fe4ff */
[----:B------:R1:W-:Y:S04]  /*20800*/  LDGSTS.E [R7+0x4008], desc[UR10][R10.64], P1 ;  /* 0x040080000a077fae */ /* 0x0003e8000892184a */
[----:B------:R-:W1:Y:S02]  /*20810*/  LDL R11, [R1+0x820] ;  /* 0x00082000010b7983 */ /* 0x000e640000100800 */
[----:B-1----:R-:W-:Y:S02]  /*20820*/  IADD3 R10, P2, R2, R11, RZ ;  /* 0x0000000b020a7210 */ /* 0x002fe40007f5e0ff */
[----:B------:R-:W3:Y:S03]  /*20830*/  LDL R11, [R1+0x824] ;  /* 0x00082400010b7983 */ /* 0x000ee60000100800 */
[----:B---3--:R-:W-:-:S05]  /*20840*/  IMAD.X R11, R0, 0x1, R11, P2 ;  /* 0x00000001000b7824 */ /* 0x008fca00010e060b */
[----:B------:R1:W-:Y:S04]  /*20850*/  LDGSTS.E [R7+0x8008], desc[UR10][R10.64], P1 ;  /* 0x080080000a077fae */ /* 0x0003e8000892184a */
[----:B------:R-:W3:Y:S01]  /*20860*/  LDL R11, [R1+0x828] ;  /* 0x00082800010b7983 */ /* 0x000ee20000100800 */
[----:B------:R-:W-:-:S04]  /*20870*/  ISETP.GT.AND P2, PT, R4, 0x1f, PT ;  /* 0x0000001f0400780c */ /* 0x000fc80003f44270 */
[----:B-1----:R-:W-:-:S04]  /*20880*/  SEL R10, RZ, 0x4, !P2 ;  /* 0x00000004ff0a7807 */ /* 0x002fc80005000000 */
[----:B------:R-:W-:-:S04]  /*20890*/  SEL R10, R10, RZ, !P0 ;  /* 0x000000ff0a0a7207 */ /* 0x000fc80004000000 */
[----:B------:R-:W-:Y:S02]  /*208a0*/  ISETP.NE.U32.AND P2, PT, R10, RZ, PT ;  /* 0x000000ff0a00720c */ /* 0x000fe40003f45070 */
[----:B---3--:R-:W-:Y:S02]  /*208b0*/  IADD3 R10, P3, R2, R11, RZ ;  /* 0x0000000b020a7210 */ /* 0x008fe40007f7e0ff */
[----:B------:R-:W3:Y:S03]  /*208c0*/  LDL R11, [R1+0x82c] ;  /* 0x00082c00010b7983 */ /* 0x000ee60000100800 */
[----:B---3--:R-:W-:-:S05]  /*208d0*/  IMAD.X R11, R0, 0x1, R11, P3 ;  /* 0x00000001000b7824 */ /* 0x008fca00018e060b */
[----:B------:R2:W-:Y:S04]  /*208e0*/  LDGSTS.E [R7+0xc008], desc[UR10][R10.64], P1 ;  /* 0x0c0080000a077fae */ /* 0x0005e8000892184a */
[----:B------:R-:W3:Y:S01]  /*208f0*/  LDL R11, [R1+0x834] ;  /* 0x00083400010b7983 */ /* 0x000ee20000100800 */
[----:B--2---:R-:W-:-:S03]  /*20900*/  IADD3 R10, P1, R2, R16, RZ ;  /* 0x00000010020a7210 */ /* 0x004fc60007f3e0ff */
[----:B------:R-:W2:Y:S01]  /*20910*/  LDL R16, [R1+0x850] ;  /* 0x0008500001107983 */ /* 0x000ea20000100800 */
[----:B---3--:R-:W-:-:S05]  /*20920*/  IADD3.X R11, R0, R11, RZ, P1, !PT ;  /* 0x0000000b000b7210 */ /* 0x008fca0000ffe4ff */
[----:B------:R1:W-:Y:S04]  /*20930*/  LDGSTS.E [R7+0xc], desc[UR10][R10.64], P2 ;  /* 0x0000c0000a077fae */ /* 0x0003e8000912184a */
[----:B------:R-:W1:Y:S02]  /*20940*/  LDL R11, [R1+0x838] ;  /* 0x00083800010b7983 */ /* 0x000e640000100800 */
[----:B-1----:R-:W-:Y:S02]  /*20950*/  IADD3 R10, P1, R2, R11, RZ ;  /* 0x0000000b020a7210 */ /* 0x002fe40007f3e0ff */
[----:B------:R-:W3:Y:S03]  /*20960*/  LDL R11, [R1+0x83c] ;  /* 0x00083c00010b7983 */ /* 0x000ee60000100800 */
[----:B---3--:R-:W-:-:S05]  /*20970*/  IMAD.X R11, R0, 0x1, R11, P1 ;  /* 0x00000001000b7824 */ /* 0x008fca00008e060b */
        /* <DEDUP_REMOVED lines=11> */
[----:B------:R-:W0:Y:S01]  /*20a30*/  LDGDEPBAR ;  /* 0x00000000000079af */ /* 0x000e220000000000 */
[----:B-1----:R-:W1:Y:S02]  /*20a40*/  S2R R11, SR_TID.X ;  /* 0x00000000000b7919 */ /* 0x002e640000002100 */
[----:B-1----:R-:W-:-:S04]  /*20a50*/  LOP3.LUT R11, R11, 0x1f, RZ, 0xc0, !PT ;  /* 0x0000001f0b0b7812 */ /* 0x002fc800078ec0ff */
[----:B------:R-:W-:Y:S02]  /*20a60*/  ISETP.GE.AND P1, PT, R11, R4, PT ;  /* 0x000000040b00720c */ /* 0x000fe40003f26270 */
[----:B------:R-:W3:Y:S02]  /*20a70*/  LDL R11, [R1+0x854] ;  /* 0x00085400010b7983 */ /* 0x000ee40000100800 */
[----:B------:R-:W-:-:S04]  /*20a80*/  SEL R7, RZ, 0x4, P1 ;  /* 0x00000004ff077807 */ /* 0x000fc80000800000 */
[----:B------:R-:W-:-:S04]  /*20a90*/  SEL R7, R7, RZ, !P0 ;  /* 0x000000ff07077207 */ /* 0x000fc80004000000 */
[----:B------:R-:W-:Y:S02]  /*20aa0*/  ISETP.NE.U32.AND P0, PT, R7, RZ, PT ;  /* 0x000000ff0700720c */ /* 0x000fe40003f05070 */
[----:B------:R-:W4:Y:S01]  /*20ab0*/  LDL R7, [R1+0x95c] ;  /* 0x00095c0001077983 */ /* 0x000f220000100800 */
[----:B--2---:R-:W-:Y:S02]  /*20ac0*/  IADD3 R10, P1, R6, R16, RZ ;  /* 0x00000010060a7210 */ /* 0x004fe40007f3e0ff */
[----:B------:R-:W-:-:S03]  /*20ad0*/  LEA R16, R19, UR8, 0xe ;  /* 0x0000000813107c11 */ /* 0x000fc6000f8e70ff */
[----:B---3--:R-:W-:Y:S01]  /*20ae0*/  IMAD.X R11, R5, 0x1, R11, P1 ;  /* 0x00000001050b7824 */ /* 0x008fe200008e060b */
[----:B----4-:R-:W-:-:S05]  /*20af0*/  IADD3 R7, R7, 0x100000, R16 ;  /* 0x0010000007077810 */ /* 0x010fca0007ffe010 */
[----:B------:R1:W-:Y:S04]  /*20b00*/  LDGSTS.E [R7+-0x80000], desc[UR10][R10.64], P0 ;  /* 0x800000000a077fae */ /* 0x0003e8000812184a */
[----:B------:R-:W1:Y:S02]  /*20b10*/  LDL R11, [R1+0x860] ;  /* 0x00086000010b7983 */ /* 0x000e640000100800 */
[----:B-1----:R-:W-:Y:S02]  /*20b20*/  IADD3 R10, P1, R6, R11, RZ ;  /* 0x0000000b060a7210 */ /* 0x002fe40007f3e0ff */
[----:B------:R-:W2:Y:S03]  /*20b30*/  LDL R11, [R1+0x864] ;  /* 0x00086400010b7983 */ /* 0x000ea60000100800 */
[----:B--2---:R-:W-:-:S05]  /*20b40*/  IMAD.X R11, R5, 0x1, R11, P1 ;  /* 0x00000001050b7824 */ /* 0x004fca00008e060b */
[----:B------:R1:W-:Y:S04]  /*20b50*/  LDGSTS.E [R7+-0x7fc00], desc[UR10][R10.64], P0 ;  /* 0x804000000a077fae */ /* 0x0003e8000812184a */
[----:B------:R-:W1:Y:S02]  /*20b60*/  LDL R11, [R1+0x870] ;  /* 0x00087000010b7983 */ /* 0x000e640000100800 */
[----:B-1----:R-:W-:Y:S02]  /*20b70*/  IADD3 R10, P1, R6, R11, RZ ;  /* 0x0000000b060a7210 */ /* 0x002fe40007f3e0ff */
[----:B------:R-:W2:Y:S02]  /*20b80*/  LDL R11, [R1+0x874] ;  /* 0x00087400010b7983 */ /* 0x000ea40000100800 */
[----:B--2---:R-:W-:-:S05]  /*20b90*/  IADD3.X R11, R5, R11, RZ, P1, !PT ;  /* 0x0000000b050b7210 */ /* 0x004fca0000ffe4ff */
        /* <DEDUP_REMOVED lines=66> */
[----:B------:R-:W1:Y:S04]  /*20fc0*/  LDL R11, [R1+0x858] ;  /* 0x00085800010b7983 */ /* 0x000e680000100800 */
[----:B------:R-:W2:Y:S01]  /*20fd0*/  LDL R7, [R1+0xb3c] ;  /* 0x000b3c0001077983 */ /* 0x000ea20000100800 */
[----:B-1----:R-:W-:-:S03]  /*20fe0*/  IADD3 R10, P1, R6, R11, RZ ;  /* 0x0000000b060a7210 */ /* 0x002fc60007f3e0ff */
[----:B------:R-:W3:Y:S01]  /*20ff0*/  LDL R11, [R1+0x85c] ;  /* 0x00085c00010b7983 */ /* 0x000ee20000100800 */
[----:B--2---:R-:W-:-:S03]  /*21000*/  IADD3 R7, R7, 0x100000, R16 ;  /* 0x0010000007077810 */ /* 0x004fc60007ffe010 */
[----:B------:R-:W2:Y:S01]  /*21010*/  LDL R16, [R1+0x88c] ;  /* 0x00088c0001107983 */ /* 0x000ea20000100800 */
[----:B---3--:R-:W-:-:S05]  /*21020*/  IMAD.X R11, R5, 0x1, R11, P1 ;  /* 0x00000001050b7824 */ /* 0x008fca00008e060b */
[----:B------:R1:W-:Y:S04]  /*21030*/  LDGSTS.E [R7+-0x7fe00], desc[UR10][R10.64], P0 ;  /* 0x802000000a077fae */ /* 0x0003e8000812184a */
[----:B------:R-:W1:Y:S02]  /*21040*/  LDL R11, [R1+0x868] ;  /* 0x00086800010b7983 */ /* 0x000e640000100800 */
[----:B-1----:R-:W-:Y:S02]  /*21050*/  IADD3 R10, P1, R6, R11, RZ ;  /* 0x0000000b060a7210 */ /* 0x002fe40007f3e0ff */
[----:B------:R-:W3:Y:S02]  /*21060*/  LDL R11, [R1+0x86c] ;  /* 0x00086c00010b7983 */ /* 0x000ee40000100800 */
[----:B---3--:R-:W-:-:S05]  /*21070*/  IADD3.X R11, R5, R11, RZ, P1, !PT ;  /* 0x0000000b050b7210 */ /* 0x008fca0000ffe4ff */
[----:B------:R1:W-:Y:S04]  /*21080*/  LDGSTS.E [R7+-0x7fa00], desc[UR10][R10.64], P0 ;  /* 0x806000000a077fae */ /* 0x0003e8000812184a */
[----:B------:R-:W1:Y:S02]  /*21090*/  LDL R11, [R1+0x878] ;  /* 0x00087800010b7983 */ /* 0x000e640000100800 */
[----:B-1----:R-:W-:Y:S02]  /*210a0*/  IADD3 R10, P1, R6, R11, RZ ;  /* 0x0000000b060a7210 */ /* 0x002fe40007f3e0ff */
[----:B------:R-:W3:Y:S03]  /*210b0*/  LDL R11, [R1+0x87c] ;  /* 0x00087c00010b7983 */ /* 0x000ee60000100800 */
[----:B---3--:R-:W-:-:S05]  /*210c0*/  IMAD.X R11, R5, 0x1, R11, P1 ;  /* 0x00000001050b7824 */ /* 0x008fca00008e060b */
[----:B------:R1:W-:Y:S04]  /*210d0*/  LDGSTS.E [R7+-0x7f600], desc[UR10][R10.64], P0 ;  /* 0x80a000000a077fae */ /* 0x0003e8000812184a */
[----:B------:R-:W1:Y:S02]  /*210e0*/  LDL R11, [R1+0x888] ;  /* 0x00088800010b7983 */ /* 0x000e640000100800 */
[----:B-1----:R-:W-:-:S05]  /*210f0*/  IADD3 R10, P1, R6, R11, RZ ;  /* 0x0000000b060a7210 */ /* 0x002fca0007f3e0ff */
[----:B--2---:R-:W-:Y:S02]  /*21100*/  IMAD.X R11, R5, 0x1, R16, P1 ;  /* 0x00000001050b7824 */ /* 0x004fe400008e0610 */
[----:B------:R-:W2:Y:S04]  /*21110*/  LDL R16, [R1+0x8ec] ;  /* 0x0008ec0001107983 */ /* 0x000ea80000100800 */
[----:B------:R1:W-:Y:S04]  /*21120*/  LDGSTS.E [R7+-0x7f200], desc[UR10][R10.64], P0 ;  /* 0x80e000000a077fae */ /* 0x0003e8000812184a */
[----:B------:R-:W1:Y:S02]  /*21130*/  LDL R11, [R1+0x898] ;  /* 0x00089800010b7983 */ /* 0x000e640000100800 */
[----:B-1----:R-:W-:-:S02]  /*21140*/  IADD3 R10, P1, R6, R11, RZ ;  /* 0x0000000b060a7210 */ /* 0x002fc40007f3e0ff */
        /* <DEDUP_REMOVED lines=53> */
[----:B------:R-:W1:Y:S01]  /*214a0*/  LDL R11, [R1+0x948] ;  /* 0x00094800010b7983 */ /* 0x000e620000100800 */
[----:B------:R-:W-:Y:S02]  /*214b0*/  IADD3 R17, R17, 0x1, RZ ;  /* 0x0000000111117810 */ /* 0x000fe40007ffe0ff */
[----:B------:R-:W-:Y:S01]  /*214c0*/  LEA R2, P2, R3, R2, 0x2 ;  /* 0x0000000203027211 */ /* 0x000fe200078410ff */
[----:B------:R-:W-:Y:S01]  /*214d0*/  VIADD R4, R4, 0xffffffe0 ;  /* 0xffffffe004047836 */ /* 0x000fe20000000000 */
[----:B-1----:R-:W-:-:S05]  /*214e0*/  IADD3 R10, P1, R6, R11, RZ ;  /* 0x0000000b060a7210 */ /* 0x002fca0007f3e0ff */
[----:B--2---:R-:W-:-:S05]  /*214f0*/  IMAD.X R11, R5, 0x1, R16, P1 ;  /* 0x00000001050b7824 */ /* 0x004fca00008e0610 */
[----:B------:R1:W-:Y:S01]  /*21500*/  LDGSTS.E [R7+-0x7c200], desc[UR10][R10.64], P0 ;  /* 0x83e000000a077fae */ /* 0x0003e2000812184a */
[----:B------:R-:W-:Y:S02]  /*21510*/  ISETP.NE.U32.AND P0, PT, R20, R17, PT ;  /* 0x000000111400720c */ /* 0x000fe40003f05070 */
[----:B------:R-:W-:Y:S01]  /*21520*/  SHF.R.S32.HI R16, RZ, 0x1f, R3 ;  /* 0x0000001fff107819 */ /* 0x000fe20000011403 */
[----:B------:R-:W0:Y:S01]  /*21530*/  LDGDEPBAR ;  /* 0x00000000000079af */ /* 0x000e220000000000 */
[----:B------:R-:W-:Y:S02]  /*21540*/  LEA R6, P1, R8, R6, 0x2 ;  /* 0x0000000608067211 */ /* 0x000fe400078210ff */
[----:B------:R-:W-:Y:S02]  /*21550*/  SHF.L.U64.HI R16, R3, 0x2, R16 ;  /* 0x0000000203107819 */ /* 0x000fe40000010210 */
[----:B-1----:R-:W-:-:S04]  /*21560*/  SHF.R.S32.HI R11, RZ, 0x1f, R8 ;  /* 0x0000001fff0b7819 */ /* 0x002fc80000011408 */
[----:B------:R-:W-:Y:S01]  /*21570*/  SHF.L.U64.HI R11, R8, 0x2, R11 ;  /* 0x00000002080b7819 */ /* 0x000fe2000001020b */
[----:B------:R-:W-:Y:S01]  /*21580*/  IMAD.MOV.U32 R7, RZ, RZ, R19 ;  /* 0x000000ffff077224 */ /* 0x000fe200078e0013 */
[----:B------:R-:W-:-:S03]  /*21590*/  IADD3.X R0, R0, R16, RZ, P2, !PT ;  /* 0x0000001000007210 */ /* 0x000fc600017fe4ff */
[----:B------:R-:W-:Y:S01]  /*215a0*/  IMAD.X R5, R5, 0x1, R11, P1 ;  /* 0x0000000105057824 */ /* 0x000fe200008e060b */
[----:B------:R-:W-:Y:S06]  /*215b0*/  @P0 BRA `(.L_x_1) ;  /* 0xffffff9800c40947 */ /* 0x000fec000383ffff */
.L_x_0:
[----:B------:R-:W2:Y:S01]  /*215c0*/  LDL.LU R19, [R1+0x974] ;  /* 0x0009740001137983 */ /* 0x000ea20000300800 */
[----:B------:R-:W-:-:S04]  /*215d0*/  DEPBAR.LE SB0, 0x0 ;  /* 0x000080000000791a */ /* 0x000fc80000000000 */
[----:B------:R-:W3:Y:S01]  /*215e0*/  LDL.LU R16, [R1+0x970] ;  /* 0x0009700001107983 */ /* 0x000ee20000300800 */
[----:B------:R-:W1:Y:S01]  /*215f0*/  LDC R244, c[0x0][0x244] ;  /* 0x00009100fff47b82 */ /* 0x000e620000000800 */
[----:B------:R-:W-:Y:S01]  /*21600*/  ULDC.64 UR6, c[0x0][0x220] ;  /* 0x0000880000067ab9 */ /* 0x000fe20000000a00 */
[----:B------:R-:W-:Y:S01]  /*21610*/  ULDC.64 UR24, c[0x0][0x228] ;  /* 0x00008a0000187ab9 */ /* 0x000fe20000000a00 */
[----:B-----5:R-:W-:Y:S01]  /*21620*/  STL [R1+0xb70], R13 ;  /* 0x000b700d01007387 */ /* 0x020fe20000100800 */
[----:B------:R-:W-:Y:S01]  /*21630*/  ULDC UR28, c[0x0][0x248] ;  /* 0x00009200001c7ab9 */ /* 0x000fe20000000800 */
[----:B------:R-:W4:Y:S01]  /*21640*/  S2R R11, SR_TID.X ;  /* 0x00000000000b7919 */ /* 0x000f220000002100 */
[----:B------:R-:W4:Y:S01]  /*21650*/  S2R R10, SR_TID.X ;  /* 0x00000000000a7919 */ /* 0x000f220000002100 */
[C---:B------:R-:W-:Y:S01]  /*21660*/  IADD3 R3, R9.reuse, 0x2, RZ ;  /* 0x0000000209037810 */ /* 0x040fe20007ffe0ff */
[----:B------:R-:W-:Y:S01]  /*21670*/  ULDC UR5, c[0x0][0x22c] ;  /* 0x00008b0000057ab9 */ /* 0x000fe20000000800 */
[----:B------:R-:W-:Y:S01]  /*21680*/  ULDC UR4, c[0x0][0x22c] ;  /* 0x00008b0000047ab9 */ /* 0x000fe20000000800 */
[----:B------:R-:W-:Y:S01]  /*21690*/  ULDC.64 UR14, c[0x0][0x228] ;  /* 0x00008a00000e7ab9 */ /* 0x000fe20000000a00 */
[----:B------:R-:W-:Y:S01]  /*216a0*/  ULDC.64 UR12, c[0x0][0x228] ;  /* 0x00008a00000c7ab9 */ /* 0x000fe20000000a00 */
[----:B------:R-:W-:Y:S01]  /*216b0*/  ULDC.64 UR22, c[0x0][0x228] ;  /* 0x00008a0000167ab9 */ /* 0x000fe20000000a00 */
[----:B------:R-:W-:Y:S01]  /*216c0*/  ULDC.64 UR20, c[0x0][0x228] ;  /* 0x00008a0000147ab9 */ /* 0x000fe20000000a00 */
[----:B------:R-:W-:Y:S01]  /*216d0*/  ULDC.64 UR18, c[0x0][0x228] ;  /* 0x00008a0000127ab9 */ /* 0x000fe20000000a00 */
[----:B------:R-:W-:Y:S01]  /*216e0*/  ULDC.64 UR16, c[0x0][0x228] ;  /* 0x00008a0000107ab9 */ /* 0x000fe20000000a00 */
[----:B------:R-:W-:Y:S01]  /*216f0*/  ULDC.64 UR26, c[0x0][0x228] ;  /* 0x00008a00001a7ab9 */ /* 0x000fe20000000a00 */
[----:B------:R-:W-:Y:S01]  /*21700*/  BAR.SYNC.DEFER_BLOCKING 0x0 ;  /* 0x0000000000007b1d */ /* 0x000fe20000010000 */
[----:B--2---:R-:W-:-:S02]  /*21710*/  ISETP.GE.AND P0, PT, R9, R19, PT ;  /* 0x000000130900720c */ /* 0x004fc40003f06270 */
[----:B---3--:R-:W-:-:S03]  /*21720*/  ISETP.GE.AND P1, PT, R12, R16, PT ;  /* 0x000000100c00720c */ /* 0x008fc60003f26270 */
[----:B------:R-:W2:Y:S04]  /*21730*/  LDL.LU R16, [R1+0x400] ;  /* 0x0004000001107983 */ /* 0x000ea80000300800 */
[----:B------:R-:W2:Y:S04]  /*21740*/  LDL.LU R17, [R1+0x408] ;  /* 0x0004080001117983 */ /* 0x000ea80000300800 */
[----:B------:R-:W2:Y:S04]  /*21750*/  LDL.LU R18, [R1+0x300] ;  /* 0x0003000001127983 */ /* 0x000ea80000300800 */
[----:B------:R-:W2:Y:S01]  /*21760*/  LDL.LU R19, [R1+0x308] ;  /* 0x0003080001137983 */ /* 0x000ea20000300800 */
[----:B----4-:R-:W-:Y:S01]  /*21770*/  IMAD.SHL.U32 R20, R11, 0x10, RZ ;  /* 0x000000100b147824 */ /* 0x010fe200078e00ff */
[----:B------:R-:W-:-:S02]  /*21780*/  SHF.L.U32 R0, R10, 0x6, RZ ;  /* 0x000000060a007819 */ /* 0x000fc400000006ff */
[----:B------:R-:W3:Y:S02]  /*21790*/  LDL.LU R4, [R1+0x200] ;  /* 0x0002000001047983 */ /* 0x000ee40000300800 */
[----:B------:R-:W-:Y:S02]  /*217a0*/  LOP3.LUT R2, R20, 0xf0, RZ, 0xc0, !PT ;  /* 0x000000f014027812 */ /* 0x000fe400078ec0ff */
[----:B------:R-:W-:Y:S01]  /*217b0*/  LOP3.LUT R0, R0, 0x400, RZ, 0xc0, !PT ;  /* 0x0000040000007812 */ /* 0x000fe200078ec0ff */
[----:B------:R-:W3:Y:S01]  /*217c0*/  LDL.LU R5, [R1+0x208] ;  /* 0x0002080001057983 */ /* 0x000ee20000300800 */
[----:B------:R-:W-:Y:S02]  /*217d0*/  LOP3.LUT R11, R11, 0x60, RZ, 0xc0, !PT ;  /* 0x000000600b0b7812 */ /* 0x000fe400078ec0ff */
[----:B------:R-:W-:Y:S01]  /*217e0*/  IADD3 R0, R0, UR8, R2 ;  /* 0x0000000800007c10 */ /* 0x000fe2000fffe002 */
[----:B------:R-:W3:Y:S04]  /*217f0*/  LDL.LU R6, [R1+0x100] ;  /* 0x0001000001067983 */ /* 0x000ee80000300800 */
[----:B------:R-:W-:Y:S01]  /*21800*/  IMAD R0, R11, 0x8, R0 ;  /* 0x000000080b007824 */ /* 0x000fe200078e0200 */
[----:B------:R-:W-:Y:S01]  /*21810*/  LOP3.LUT R10, R10, 0x7f, RZ, 0xc0, !PT ;  /* 0x0000007f0a0a7812 */ /* 0x000fe200078ec0ff */
[----:B------:R-:W3:Y:S03]  /*21820*/  LDL.LU R7, [R1+0x108] ;  /* 0x0001080001077983 */ /* 0x000ee60000300800 */
[----:B------:R-:W-:Y:S01]  /*21830*/  LEA R252, R10, UR8, 0x4 ;  /* 0x000000080afc7c11 */ /* 0x000fe2000f8e20ff */
[----:B-1----:R-:W-:Y:S01]  /*21840*/  IMAD R8, R12, R244, RZ ;  /* 0x000000f40c087224 */ /* 0x002fe200078e02ff */
[C---:B------:R-:W-:Y:S01]  /*21850*/  ISETP.LT.AND P1, PT, R9.reuse, UR25, !P1 ;  /* 0x0000001909007c0c */ /* 0x040fe2000cf21270 */
[----:B------:R-:W-:Y:S01]  /*21860*/  IMAD R246, R9, UR28, RZ ;  /* 0x0000001c09f67c24 */ /* 0x000fe2000f8e02ff */
[----:B------:R-:W-:Y:S01]  /*21870*/  ISETP.GE.AND P2, PT, R3, UR5, PT ;  /* 0x0000000503007c0c */ /* 0x000fe2000bf46270 */
[----:B--2---:R-:W-:Y:S01]  /*21880*/  STSM.16.M88.4 [R0], R16 ;  /* 0x0000001000007844 */ /* 0x004fe20000000200 */
[----:B------:R-:W-:Y:S01]  /*21890*/  VIADD R2, R9, 0x1 ;  /* 0x0000000109027836 */ /* 0x000fe20000000000 */
[----:B------:R-:W-:Y:S01]  /*218a0*/  ULDC.64 UR8, c[0x0][0x228] ;  /* 0x00008a0000087ab9 */ /* 0x000fe20000000a00 */
[----:B------:R-:W-:Y:S06]  /*218b0*/  BAR.SYNC.DEFER_BLOCKING 0x0 ;  /* 0x0000000000007b1d */ /* 0x000fec0000010000 */
[----:B------:R-:W1:Y:S02]  /*218c0*/  LDS.128 R20, [R252] ;  /* 0x00000000fc147984 */ /* 0x000e640000000c00 */
[----:B------:R-:W-:Y:S06]  /*218d0*/  BAR.SYNC.DEFER_BLOCKING 0x0 ;  /* 0x0000000000007b1d */ /* 0x000fec0000010000 */
[----:B-1----:R-:W-:Y:S04]  /*218e0*/  STL [R1+0x504], R21 ;  /* 0x0005041501007387 */ /* 0x002fe80000100800 */
[----:B------:R-:W-:Y:S04]  /*218f0*/  STL.64 [R1+0x508], R22 ;  /* 0x0005081601007387 */ /* 0x000fe80000100a00 */
[----:B------:R-:W2:Y:S04]  /*21900*/  LDL.LU R16, [R1] ;  /* 0x0000000001107983 */ /* 0x000ea80000300800 */
[----:B------:R-:W2:Y:S04]  /*21910*/  LDL.LU R17, [R1+0x8] ;  /* 0x0000080001117983 */ /* 0x000ea80000300800 */
[----:B---3--:R-:W-:Y:S01]  /*21920*/  STSM.16.M88.4 [R0], R4 ;  /* 0x0000000400007844 */ /* 0x008fe20000000200 */
[----:B------:R-:W-:Y:S01]  /*21930*/  IMAD.MOV.U32 R13, RZ, RZ, R20 ;  /* 0x000000ffff0d7224 */ /* 0x000fe200078e0014 */
[----:B------:R-:W-:Y:S01]  /*21940*/  BAR.SYNC.DEFER_BLOCKING 0x0 ;  /* 0x0000000000007b1d */ /* 0x000fe20000010000 */
[----:B------:R-:W-:Y:S01]  /*21950*/  IMAD.MOV.U32 R18, RZ, RZ, R152 ;  /* 0x000000ffff127224 */ /* 0x000fe200078e0098 */
[----:B------:R-:W-:-:S04]  /*21960*/  MOV R19, R154 ;  /* 0x0000009a00137202 */ /* 0x000fc80000000f00 */
[----:B------:R-:W1:Y:S02]  /*21970*/  LDS.128 R20, [R252] ;  /* 0x00000000fc147984 */ /* 0x000e640000000c00 */
[----:B------:R-:W-:Y:S06]  /*21980*/  BAR.SYNC.DEFER_BLOCKING 0x0 ;  /* 0x0000000000007b1d */ /* 0x000fec0000010000 */
[----:B-1----:R-:W-:Y:S04]  /*21990*/  STL [R1+0x524], R21 ;  /* 0x0005241501007387 */ /* 0x002fe80000100800 */
[----:B------:R-:W-:Y:S04]  /*219a0*/  STL.64 [R1+0x528], R22 ;  /* 0x0005281601007387 */ /* 0x000fe80000100a00 */
[----:B--2---:R-:W-:Y:S01]  /*219b0*/  STSM.16.M88.4 [R0], R16 ;  /* 0x0000001000007844 */ /* 0x004fe20000000200 */
[----:B------:R-:W-:Y:S06]  /*219c0*/  BAR.SYNC.DEFER_BLOCKING 0x0 ;  /* 0x0000000000007b1d */ /* 0x000fec0000010000 */
[----:B------:R-:W1:Y:S04]  /*219d0*/  LDS.128 R16, [R252] ;  /* 0x00000000fc107984 */ /* 0x000e680000000c00 */
[----:B-1----:R1:W-:Y:S04]  /*219e0*/  STL.64 [R1+0x510], R16 ;  /* 0x0005101001007387 */ /* 0x0023e80000100a00 */
[----:B------:R2:W-:Y:S04]  /*219f0*/  STL.64 [R1+0x518], R18 ;  /* 0x0005181201007387 */ /* 0x0005e80000100a00 */
[----:B-1----:R-:W3:Y:S04]  /*21a00*/  LDL.LU R16, [R1+0x404] ;  /* 0x0004040001107983 */ /* 0x002ee80000300800 */
[----:B------:R-:W3:Y:S04]  /*21a10*/  LDL.LU R17, [R1+0x40c] ;  /* 0x00040c0001117983 */ /* 0x000ee80000300800 */
[----:B--2---:R-:W3:Y:S04]  /*21a20*/  LDL.LU R18, [R1+0x304] ;  /* 0x0003040001127983 */ /* 0x004ee80000300800 */
[----:B------:R-:W3:Y:S01]  /*21a30*/  LDL.LU R19, [R1+0x30c] ;  /* 0x00030c0001137983 */ /* 0x000ee20000300800 */
[----:B------:R-:W-:Y:S01]  /*21a40*/  BAR.SYNC.DEFER_BLOCKING 0x0 ;  /* 0x0000000000007b1d */ /* 0x000fe20000010000 */
[----:B------:R-:W-:Y:S01]  /*21a50*/  IMAD.MOV.U32 R4, RZ, RZ, R88 ;  /* 0x000000ffff047224 */ /* 0x000fe200078e0058 */
[----:B------:R-:W-:Y:S01]  /*21a60*/  MOV R6, R24 ;  /* 0x0000001800067202 */ /* 0x000fe20000000f00 */
[----:B------:R-:W-:-:S02]  /*21a70*/  IMAD.MOV.U32 R5, RZ, RZ, R90 ;  /* 0x000000ffff057224 */ /* 0x000fc400078e005a */
[----:B------:R-:W-:-:S05]  /*21a80*/  IMAD.MOV.U32 R7, RZ, RZ, R26 ;  /* 0x000000ffff077224 */ /* 0x000fca00078e001a */
[----:B------:R1:W-:Y:S01]  /*21a90*/  STSM.16.M88.4 [R0], R4 ;  /* 0x0000000400007844 */ /* 0x0003e20000000200 */
[----:B------:R-:W-:Y:S01]  /*21aa0*/  IMAD.MOV.U32 R247, RZ, RZ, R20 ;  /* 0x000000fffff77224 */ /* 0x000fe200078e0014 */
[----:B------:R-:W-:Y:S06]  /*21ab0*/  BAR.SYNC.DEFER_BLOCKING 0x0 ;  /* 0x0000000000007b1d */ /* 0x000fec0000010000 */
[----:B-1----:R-:W2:Y:S04]  /*21ac0*/  LDL.LU R4, [R1+0x204] ;  /* 0x0002040001047983 */ /* 0x002ea80000300800 */
[----:B------:R-:W2:Y:S04]  /*21ad0*/  LDL.LU R5, [R1+0x20c] ;  /* 0x00020c0001057983 */ /* 0x000ea80000300800 */
[----:B------:R-:W2:Y:S04]  /*21ae0*/  LDL.LU R6, [R1+0x104] ;  /* 0x0001040001067983 */ /* 0x000ea80000300800 */
[----:B------:R-:W1:Y:S01]  /*21af0*/  LDS.128 R20, [R252] ;  /* 0x00000000fc147984 */ /* 0x000e620000000c00 */
[----:B------:R-:W-:Y:S06]  /*21b00*/  BAR.SYNC.DEFER_BLOCKING 0x0 ;  /* 0x0000000000007b1d */ /* 0x000fec0000010000 */
[----:B------:R-:W2:Y:S04]  /*21b10*/  LDL.LU R7, [R1+0x10c] ;  /* 0x00010c0001077983 */ /* 0x000ea80000300800 */
[----:B-1----:R-:W-:Y:S04]  /*21b20*/  STL.64 [R1+0x300], R20 ;  /* 0x0003001401007387 */ /* 0x002fe80000100a00 */
[----:B------:R-:W-:Y:S04]  /*21b30*/  STL.64 [R1+0x308], R22 ;  /* 0x0003081601007387 */ /* 0x000fe80000100a00 */
[----:B---3--:R-:W-:Y:S01]  /*21b40*/  STSM.16.M88.4 [R0], R16 ;  /* 0x0000001000007844 */ /* 0x008fe20000000200 */
[----:B------:R-:W-:Y:S06]  /*21b50*/  BAR.SYNC.DEFER_BLOCKING 0x0 ;  /* 0x0000000000007b1d */ /* 0x000fec0000010000 */
[----:B------:R-:W1:Y:S02]  /*21b60*/  LDS.128 R16, [R252] ;  /* 0x00000000fc107984 */ /* 0x000e640000000c00 */
[----:B------:R-:W-:Y:S06]  /*21b70*/  BAR.SYNC.DEFER_BLOCKING 0x0 ;  /* 0x0000000000007b1d */ /* 0x000fec0000010000 */
[----:B-1----:R1:W-:Y:S04]  /*21b80*/  STL.64 [R1+0x200], R16 ;  /* 0x0002001001007387 */ /* 0x0023e80000100a00 */
[----:B------:R3:W-:Y:S04]  /*21b90*/  STL.64 [R1+0x208], R18 ;  /* 0x0002081201007387 */ /* 0x0007e80000100a00 */
[----:B-1----:R-:W4:Y:S04]  /*21ba0*/  LDL.LU R16, [R1+0x4] ;  /* 0x0000040001107983 */ /* 0x002f280000300800 */
[----:B------:R-:W4:Y:S04]  /*21bb0*/  LDL.LU R17, [R1+0xc] ;  /* 0x00000c0001117983 */ /* 0x000f280000300800 */
[----:B--2---:R-:W-:Y:S01]  /*21bc0*/  STSM.16.M88.4 [R0], R4 ;  /* 0x0000000400007844 */ /* 0x004fe20000000200 */
[----:B------:R-:W-:Y:S01]  /*21bd0*/  BAR.SYNC.DEFER_BLOCKING 0x0 ;  /* 0x0000000000007b1d */ /* 0x000fe20000010000 */
[----:B---3--:R-:W-:Y:S01]  /*21be0*/  MOV R18, R153 ;  /* 0x0000009900127202 */ /* 0x008fe20000000f00 */
[----:B------:R-:W-:-:S04]  /*21bf0*/  IMAD.MOV.U32 R19, RZ, RZ, R155 ;  /* 0x000000ffff137224 */ /* 0x000fc800078e009b */
[----:B------:R-:W1:Y:S02]  /*21c00*/  LDS.128 R20, [R252] ;  /* 0x00000000fc147984 */ /* 0x000e640000000c00 */
[----:B------:R-:W-:Y:S06]  /*21c10*/  BAR.SYNC.DEFER_BLOCKING 0x0 ;  /* 0x0000000000007b1d */ /* 0x000fec0000010000 */
[----:B-1----:R-:W-:Y:S04]  /*21c20*/  STL.64 [R1+0x100], R20 ;  /* 0x0001001401007387 */ /* 0x002fe80000100a00 */
[----:B------:R-:W-:Y:S04]  /*21c30*/  STL.64 [R1+0x108], R22 ;  /* 0x0001081601007387 */ /* 0x000fe80000100a00 */
[----:B----4-:R-:W-:Y:S01]  /*21c40*/  STSM.16.M88.4 [R0], R16 ;  /* 0x0000001000007844 */ /* 0x010fe20000000200 */
[----:B------:R-:W-:Y:S06]  /*21c50*/  BAR.SYNC.DEFER_BLOCKING 0x0 ;  /* 0x0000000000007b1d */ /* 0x000fec0000010000 */
[----:B------:R-:W1:Y:S04]  /*21c60*/  LDS.128 R16, [R252] ;  /* 0x00000000fc107984 */ /* 0x000e680000000c00 */
[----:B-1----:R1:W-:Y:S04]  /*21c70*/  STL.64 [R1], R16 ;  /* 0x0000001001007387 */ /* 0x0023e80000100a00 */
        /* <DEDUP_REMOVED lines=11> */
[----:B------:R-:W-:Y:S06]  /*21d30*/  BAR.SYNC.DEFER_BLOCKING 0x0 ;  /* 0x0000000000007b1d */ /* 0x000fec0000010000 */
[----:B-1----:R-:W2:Y:S04]  /*21d40*/  LDL.LU R4, [R1+0x210] ;  /* 0x0002100001047983 */ /* 0x002ea80000300800 */
[----:B------:R-:W2:Y:S04]  /*21d50*/  LDL.LU R5, [R1+0x218] ;  /* 0x0002180001057983 */ /* 0x000ea80000300800 */
[----:B------:R-:W2:Y:S04]  /*21d60*/  LDL.LU R6, [R1+0x110] ;  /* 0x0001100001067983 */ /* 0x000ea80000300800 */
[----:B------:R-:W1:Y:S01]  /*21d70*/  LDS.128 R248, [R252] ;  /* 0x00000000fcf87984 */ /* 0x000e620000000c00 */
[----:B------:R-:W-:Y:S06]  /*21d80*/  BAR.SYNC.DEFER_BLOCKING 0x0 ;  /* 0x0000000000007b1d */ /* 0x000fec0000010000 */
[----:B------:R-:W2:Y:S04]  /*21d90*/  LDL.LU R7, [R1+0x118] ;  /* 0x0001180001077983 */ /* 0x000ea80000300800 */
[----:B-1----:R-:W-:Y:S04]  /*21da0*/  STL [R1+0xb6c], R249 ;  /* 0x000b6cf901007387 */ /* 0x002fe80000100800 */
[----:B------:R-:W-:Y:S04]  /*21db0*/  STL [R1+0xb68], R250 ;  /* 0x000b68fa01007387 */ /* 0x000fe80000100800 */
[----:B------:R-:W-:Y:S04]  /*21dc0*/  STL [R1+0xb64], R251 ;  /* 0x000b64fb01007387 */ /* 0x000fe80000100800 */
        /* <DEDUP_REMOVED lines=635> */
[----:B------:R-:W2:Y:S04]  /*24580*/  LDL.LU R7, [R1+0x198] ;  /* 0x0001980001077983 */ /* 0x000ea80000300800 */
[----:B------:R-:W1:Y:S01]  /*24590*/  LDS.128 R240, [R252] ;  /* 0x00000000fcf07984 */ /* 0x000e620000000c00 */
[----:B------:R-:W-:Y:S06]  /*245a0*/  BAR.SYNC.DEFER_BLOCKING 0x0 ;  /* 0x0000000000007b1d */ /* 0x000fec0000010000 */
[----:B-1----:R-:W-:Y:S04]  /*245b0*/  STL [R1+0xb60], R242 ;  /* 0x000b60f201007387 */ /* 0x002fe80000100800 */
[----:B------:R-:W-:Y:S04]  /*245c0*/  STL [R1+0xb5c], R243 ;  /* 0x000b5cf301007387 */ /* 0x000fe80000100800 */
[----:B---3--:R1:W-:Y:S01]  /*245d0*/  STSM.16.M88.4 [R0], R16 ;  /* 0x0000001000007844 */ /* 0x0083e20000000200 */
[----:B------:R-:W-:Y:S06]  /*245e0*/  BAR.SYNC.DEFER_BLOCKING 0x0 ;  /* 0x0000000000007b1d */ /* 0x000fec0000010000 */
[----:B-1----:R-:W3:Y:S04]  /*245f0*/  LDL.LU R16, [R1+0x90] ;  /* 0x0000900001107983 */ /* 0x002ee80000300800 */
[----:B------:R-:W3:Y:S04]  /*24600*/  LDL.LU R17, [R1+0x98] ;  /* 0x0000980001117983 */ /* 0x000ee80000300800 */
[----:B------:R-:W1:Y:S01]  /*24610*/  LDS.128 R236, [R252] ;  /* 0x00000000fcec7984 */ /* 0x000e620000000c00 */
[----:B------:R-:W-:Y:S06]  /*24620*/  BAR.SYNC.DEFER_BLOCKING 0x0 ;  /* 0x0000000000007b1d */ /* 0x000fec0000010000 */
[----:B--2---:R2:W-:Y:S02]  /*24630*/  STSM.16.M88.4 [R0], R4 ;  /* 0x0000000400007844 */ /* 0x0045e40000000200 */
[----:B------:R-:W-:Y:S01]  /*24640*/  BAR.SYNC.DEFER_BLOCKING 0x0 ;  /* 0x0000000000007b1d */ /* 0x000fe20000010000 */
[----:B------:R-:W-:Y:S01]  /*24650*/  MOV R18, R188 ;  /* 0x000000bc00127202 */ /* 0x000fe20000000f00 */
[----:B------:R-:W-:-:S04]  /*24660*/  IMAD.MOV.U32 R19, RZ, RZ, R190 ;  /* 0x000000ffff137224 */ /* 0x000fc800078e00be */
[----:B------:R-:W4:Y:S02]  /*24670*/  LDS.128 R232, [R252] ;  /* 0x00000000fce87984 */ /* 0x000f240000000c00 */
[----:B------:R-:W-:Y:S01]  /*24680*/  BAR.SYNC.DEFER_BLOCKING 0x0 ;  /* 0x0000000000007b1d */ /* 0x000fe20000010000 */
[----:B--2---:R-:W-:Y:S01]  /*24690*/  IMAD.MOV.U32 R4, RZ, RZ, R124 ;  /* 0x000000ffff047224 */ /* 0x004fe200078e007c */
[----:B------:R-:W-:Y:S01]  /*246a0*/  MOV R5, R126 ;  /* 0x0000007e00057202 */ /* 0x000fe20000000f00 */
[----:B------:R-:W-:Y:S02]  /*246b0*/  IMAD.MOV.U32 R6, RZ, RZ, R60 ;  /* 0x000000ffff067224 */ /* 0x000fe400078e003c */
[----:B------:R-:W-:Y:S01]  /*246c0*/  IMAD.MOV.U32 R7, RZ, RZ, R62 ;  /* 0x000000ffff077224 */ /* 0x000fe200078e003e */
[----:B---3--:R-:W-:Y:S02]  /*246d0*/  STSM.16.M88.4 [R0], R16 ;  /* 0x0000001000007844 */ /* 0x008fe40000000200 */
[----:B------:R-:W-:Y:S06]  /*246e0*/  BAR.SYNC.DEFER_BLOCKING 0x0 ;  /* 0x0000000000007b1d */ /* 0x000fec0000010000 */
[----:B------:R-:W2:Y:S02]  /*246f0*/  LDS.128 R220, [R252] ;  /* 0x00000000fcdc7984 */ /* 0x000ea40000000c00 */
[----:B------:R-:W-:Y:S06]  /*24700*/  BAR.SYNC.DEFER_BLOCKING 0x0 ;  /* 0x0000000000007b1d */ /* 0x000fec0000010000 */
[----:B------:R3:W-:Y:S02]  /*24710*/  STSM.16.M88.4 [R0], R4 ;  /* 0x0000000400007844 */ /* 0x0007e40000000200 */
[----:B------:R-:W-:Y:S06]  /*24720*/  BAR.SYNC.DEFER_BLOCKING 0x0 ;  /* 0x0000000000007b1d */ /* 0x000fec0000010000 */
[----:B---3--:R-:W3:Y:S04]  /*24730*/  LDL.LU R4, [R1+0x494] ;  /* 0x0004940001047983 */ /* 0x008ee80000300800 */
[----:B------:R-:W3:Y:S04]  /*24740*/  LDL.LU R5, [R1+0x49c] ;  /* 0x00049c0001057983 */ /* 0x000ee80000300800 */
[----:B------:R-:W3:Y:S04]  /*24750*/  LDL.LU R6, [R1+0x394] ;  /* 0x0003940001067983 */ /* 0x000ee80000300800 */
[----:B------:R-:W3:Y:S04]  /*24760*/  LDL.LU R7, [R1+0x39c] ;  /* 0x00039c0001077983 */ /* 0x000ee80000300800 */
[----:B------:R-:W4:Y:S04]  /*24770*/  LDL.LU R16, [R1+0x294] ;  /* 0x0002940001107983 */ /* 0x000f280000300800 */
[----:B------:R-:W4:Y:S04]  /*24780*/  LDL.LU R17, [R1+0x29c] ;  /* 0x00029c0001117983 */ /* 0x000f280000300800 */
[----:B------:R-:W4:Y:S04]  /*24790*/  LDL.LU R18, [R1+0x194] ;  /* 0x0001940001127983 */ /* 0x000f280000300800 */
[----:B------:R-:W4:Y:S04]  /*247a0*/  LDL.LU R19, [R1+0x19c] ;  /* 0x00019c0001137983 */ /* 0x000f280000300800 */
[----:B------:R-:W2:Y:S01]  /*247b0*/  LDS.128 R216, [R252] ;  /* 0x00000000fcd87984 */ /* 0x000ea20000000c00 */
[----:B------:R-:W-:Y:S06]  /*247c0*/  BAR.SYNC.DEFER_BLOCKING 0x0 ;  /* 0x0000000000007b1d */ /* 0x000fec0000010000 */
[----:B---3--:R-:W-:Y:S02]  /*247d0*/  STSM.16.M88.4 [R0], R4 ;  /* 0x0000000400007844 */ /* 0x008fe40000000200 */
[----:B------:R-:W-:Y:S06]  /*247e0*/  BAR.SYNC.DEFER_BLOCKING 0x0 ;  /* 0x0000000000007b1d */ /* 0x000fec0000010000 */
[----:B------:R-:W3:Y:S02]  /*247f0*/  LDS.128 R4, [R252] ;  /* 0x00000000fc047984 */ /* 0x000ee40000000c00 */
[----:B------:R-:W-:Y:S06]  /*24800*/  BAR.SYNC.DEFER_BLOCKING 0x0 ;  /* 0x0000000000007b1d */ /* 0x000fec0000010000 */
[----:B----4-:R4:W-:Y:S02]  /*24810*/  STSM.16.M88.4 [R0], R16 ;  /* 0x0000001000007844 */ /* 0x0109e40000000200 */
[----:B------:R-:W-:Y:S06]  /*24820*/  BAR.SYNC.DEFER_BLOCKING 0x0 ;  /* 0x0000000000007b1d */ /* 0x000fec0000010000 */
[----:B----4-:R-:W4:Y:S04]  /*24830*/  LDL.LU R16, [R1+0x94] ;  /* 0x0000940001107983 */ /* 0x010f280000300800 */
[----:B------:R-:W4:Y:S04]  /*24840*/  LDL.LU R17, [R1+0x9c] ;  /* 0x00009c0001117983 */ /* 0x000f280000300800 */
[----:B------:R-:W3:Y:S01]  /*24850*/  LDS.128 R28, [R252] ;  /* 0x00000000fc1c7984 */ /* 0x000ee20000000c00 */
[----:B------:R-:W-:Y:S01]  /*24860*/  MOV R18, R189 ;  /* 0x000000bd00127202 */ /* 0x000fe20000000f00 */
[----:B------:R-:W-:Y:S01]  /*24870*/  IMAD.MOV.U32 R19, RZ, RZ, R191 ;  /* 0x000000ffff137224 */ /* 0x000fe200078e00bf */
[----:B------:R-:W-:Y:S01]  /*24880*/  BAR.SYNC.DEFER_BLOCKING 0x0 ;  /* 0x0000000000007b1d */ /* 0x000fe20000010000 */
[----:B------:R-:W-:Y:S01]  /*24890*/  IMAD.MOV.U32 R20, RZ, RZ, R125 ;  /* 0x000000ffff147224 */ /* 0x000fe200078e007d */
[----:B------:R-:W-:Y:S01]  /*248a0*/  MOV R21, R127 ;  /* 0x0000007f00157202 */ /* 0x000fe20000000f00 */
[----:B------:R-:W-:-:S02]  /*248b0*/  IMAD.MOV.U32 R22, RZ, RZ, R61 ;  /* 0x000000ffff167224 */ /* 0x000fc400078e003d */
[----:B------:R-:W-:Y:S01]  /*248c0*/  IMAD.MOV.U32 R23, RZ, RZ, R63 ;  /* 0x000000ffff177224 */ /* 0x000fe200078e003f */
[----:B----4-:R-:W-:Y:S02]  /*248d0*/  STSM.16.M88.4 [R0], R16 ;  /* 0x0000001000007844 */ /* 0x010fe40000000200 */
[----:B------:R-:W-:Y:S06]  /*248e0*/  BAR.SYNC.DEFER_BLOCKING 0x0 ;  /* 0x0000000000007b1d */ /* 0x000fec0000010000 */
[----:B------:R-:W4:Y:S02]  /*248f0*/  LDS.128 R36, [R252] ;  /* 0x00000000fc247984 */ /* 0x000f240000000c00 */
[----:B------:R-:W-:Y:S06]  /*24900*/  BAR.SYNC.DEFER_BLOCKING 0x0 ;  /* 0x0000000000007b1d */ /* 0x000fec0000010000 */
[----:B------:R1:W-:Y:S02]  /*24910*/  STSM.16.M88.4 [R0], R20 ;  /* 0x0000001400007844 */ /* 0x0003e40000000200 */
[----:B------:R-:W-:Y:S06]  /*24920*/  BAR.SYNC.DEFER_BLOCKING 0x0 ;  /* 0x0000000000007b1d */ /* 0x000fec0000010000 */
[----:B-1----:R-:W2:Y:S04]  /*24930*/  LDL.LU R20, [R1+0x4a0] ;  /* 0x0004a00001147983 */ /* 0x002ea80000300800 */
[----:B------:R-:W2:Y:S04]  /*24940*/  LDL.LU R21, [R1+0x4a8] ;  /* 0x0004a80001157983 */ /* 0x000ea80000300800 */
[----:B------:R-:W2:Y:S04]  /*24950*/  LDL.LU R22, [R1+0x3a0] ;  /* 0x0003a00001167983 */ /* 0x000ea80000300800 */
[----:B------:R-:W2:Y:S04]  /*24960*/  LDL.LU R23, [R1+0x3a8] ;  /* 0x0003a80001177983 */ /* 0x000ea80000300800 */
[----:B------:R-:W3:Y:S04]  /*24970*/  LDL.LU R16, [R1+0x2a0] ;  /* 0x0002a00001107983 */ /* 0x000ee80000300800 */
[----:B------:R-:W3:Y:S04]  /*24980*/  LDL.LU R17, [R1+0x2a8] ;  /* 0x0002a80001117983 */ /* 0x000ee80000300800 */
[----:B------:R-:W3:Y:S04]  /*24990*/  LDL.LU R18, [R1+0x1a0] ;  /* 0x0001a00001127983 */ /* 0x000ee80000300800 */
[----:B------:R-:W3:Y:S04]  /*249a0*/  LDL.LU R19, [R1+0x1a8] ;  /* 0x0001a80001137983 */ /* 0x000ee80000300800 */
[----:B------:R-:W1:Y:S01]  /*249b0*/  LDS.128 R32, [R252] ;  /* 0x00000000fc207984 */ /* 0x000e620000000c00 */
[----:B------:R-:W-:Y:S06]  /*249c0*/  BAR.SYNC.DEFER_BLOCKING 0x0 ;  /* 0x0000000000007b1d */ /* 0x000fec0000010000 */
[----:B--2---:R-:W-:Y:S02]  /*249d0*/  STSM.16.M88.4 [R0], R20 ;  /* 0x0000001400007844 */ /* 0x004fe40000000200 */
[----:B------:R-:W-:Y:S06]  /*249e0*/  BAR.SYNC.DEFER_BLOCKING 0x0 ;  /* 0x0000000000007b1d */ /* 0x000fec0000010000 */
[----:B------:R-:W2:Y:S02]  /*249f0*/  LDS.128 R24, [R252] ;  /* 0x00000000fc187984 */ /* 0x000ea40000000c00 */
[----:B------:R-:W-:Y:S06]  /*24a00*/  BAR.SYNC.DEFER_BLOCKING 0x0 ;  /* 0x0000000000007b1d */ /* 0x000fec0000010000 */
[----:B---3--:R3:W-:Y:S02]  /*24a10*/  STSM.16.M88.4 [R0], R16 ;  /* 0x0000001000007844 */ /* 0x0087e40000000200 */
[----:B------:R-:W-:Y:S06]  /*24a20*/  BAR.SYNC.DEFER_BLOCKING 0x0 ;  /* 0x0000000000007b1d */ /* 0x000fec0000010000 */
[----:B---3--:R-:W3:Y:S04]  /*24a30*/  LDL.LU R16, [R1+0xa0] ;  /* 0x0000a00001107983 */ /* 0x008ee80000300800 */
[----:B------:R-:W3:Y:S04]  /*24a40*/  LDL.LU R17, [R1+0xa8] ;  /* 0x0000a80001117983 */ /* 0x000ee80000300800 */
[----:B------:R-:W2:Y:S01]  /*24a50*/  LDS.128 R20, [R252] ;  /* 0x00000000fc147984 */ /* 0x000ea20000000c00 */
[----:B------:R-:W-:Y:S01]  /*24a60*/  MOV R18, R192 ;  /* 0x000000c000127202 */ /* 0x000fe20000000f00 */
[----:B------:R-:W-:Y:S01]  /*24a70*/  IMAD.MOV.U32 R19, RZ, RZ, R194 ;  /* 0x000000ffff137224 */ /* 0x000fe200078e00c2 */
[----:B------:R-:W-:Y:S01]  /*24a80*/  BAR.SYNC.DEFER_BLOCKING 0x0 ;  /* 0x0000000000007b1d */ /* 0x000fe20000010000 */
[----:B------:R-:W-:Y:S01]  /*24a90*/  IMAD.MOV.U32 R40, RZ, RZ, R128 ;  /* 0x000000ffff287224 */ /* 0x000fe200078e0080 */
[----:B------:R-:W-:Y:S01]  /*24aa0*/  MOV R41, R130 ;  /* 0x0000008200297202 */ /* 0x000fe20000000f00 */
[----:B------:R-:W-:-:S02]  /*24ab0*/  IMAD.MOV.U32 R42, RZ, RZ, R64 ;  /* 0x000000ffff2a7224 */ /* 0x000fc400078e0040 */
[----:B------:R-:W-:Y:S01]  /*24ac0*/  IMAD.MOV.U32 R43, RZ, RZ, R66 ;  /* 0x000000ffff2b7224 */ /* 0x000fe200078e0042 */
[----:B---3--:R-:W-:Y:S02]  /*24ad0*/  STSM.16.M88.4 [R0], R16 ;  /* 0x0000001000007844 */ /* 0x008fe40000000200 */
[----:B------:R-:W-:Y:S06]  /*24ae0*/  BAR.SYNC.DEFER_BLOCKING 0x0 ;  /* 0x0000000000007b1d */ /* 0x000fec0000010000 */
[----:B------:R-:W3:Y:S02]  /*24af0*/  LDS.128 R16, [R252] ;  /* 0x00000000fc107984 */ /* 0x000ee40000000c00 */
[----:B------:R-:W-:Y:S06]  /*24b00*/  BAR.SYNC.DEFER_BLOCKING 0x0 ;  /* 0x0000000000007b1d */ /* 0x000fec0000010000 */
[----:B------:R4:W-:Y:S02]  /*24b10*/  STSM.16.M88.4 [R0], R40 ;  /* 0x0000002800007844 */ /* 0x0009e40000000200 */
[----:B------:R-:W-:Y:S06]  /*24b20*/  BAR.SYNC.DEFER_BLOCKING 0x0 ;  /* 0x0000000000007b1d */ /* 0x000fec0000010000 */
[----:B----4-:R-:W4:Y:S04]  /*24b30*/  LDL.LU R40, [R1+0x4a4] ;  /* 0x0004a40001287983 */ /* 0x010f280000300800 */
[----:B------:R-:W4:Y:S04]  /*24b40*/  LDL.LU R41, [R1+0x4ac] ;  /* 0x0004ac0001297983 */ /* 0x000f280000300800 */
[----:B------:R-:W4:Y:S04]  /*24b50*/  LDL.LU R42, [R1+0x3a4] ;  /* 0x0003a400012a7983 */ /* 0x000f280000300800 */
[----:B------:R-:W4:Y:S04]  /*24b60*/  LDL.LU R43, [R1+0x3ac] ;  /* 0x0003ac00012b7983 */ /* 0x000f280000300800 */
[----:B------:R-:W2:Y:S04]  /*24b70*/  LDL.LU R48, [R1+0x2a4] ;  /* 0x0002a40001307983 */ /* 0x000ea80000300800 */
[----:B------:R-:W2:Y:S04]  /*24b80*/  LDL.LU R49, [R1+0x2ac] ;  /* 0x0002ac0001317983 */ /* 0x000ea80000300800 */
[----:B------:R-:W2:Y:S04]  /*24b90*/  LDL.LU R50, [R1+0x1a4] ;  /* 0x0001a40001327983 */ /* 0x000ea80000300800 */
[----:B------:R-:W2:Y:S04]  /*24ba0*/  LDL.LU R51, [R1+0x1ac] ;  /* 0x0001ac0001337983 */ /* 0x000ea80000300800 */
[----:B------:R-:W3:Y:S01]  /*24bb0*/  LDS.128 R44, [R252] ;  /* 0x00000000fc2c7984 */ /* 0x000ee20000000c00 */
[----:B------:R-:W-:Y:S06]  /*24bc0*/  BAR.SYNC.DEFER_BLOCKING 0x0 ;  /* 0x0000000000007b1d */ /* 0x000fec0000010000 */
[----:B----4-:R-:W-:Y:S02]  /*24bd0*/  STSM.16.M88.4 [R0], R40 ;  /* 0x0000002800007844 */ /* 0x010fe40000000200 */
[----:B------:R-:W-:Y:S06]  /*24be0*/  BAR.SYNC.DEFER_BLOCKING 0x0 ;  /* 0x0000000000007b1d */ /* 0x000fec0000010000 */
[----:B------:R-:W4:Y:S02]  /*24bf0*/  LDS.128 R40, [R252] ;  /* 0x00000000fc287984 */ /* 0x000f240000000c00 */
[----:B------:R-:W-:Y:S06]  /*24c00*/  BAR.SYNC.DEFER_BLOCKING 0x0 ;  /* 0x0000000000007b1d */ /* 0x000fec0000010000 */
[----:B--2---:R2:W-:Y:S02]  /*24c10*/  STSM.16.M88.4 [R0], R48 ;  /* 0x0000003000007844 */ /* 0x0045e40000000200 */
[----:B------:R-:W-:Y:S06]  /*24c20*/  BAR.SYNC.DEFER_BLOCKING 0x0 ;  /* 0x0000000000007b1d */ /* 0x000fec0000010000 */
[----:B--2---:R-:W2:Y:S04]  /*24c30*/  LDL.LU R48, [R1+0xa4] ;  /* 0x0000a40001307983 */ /* 0x004ea80000300800 */
[----:B------:R-:W2:Y:S01]  /*24c40*/  LDL.LU R49, [R1+0xac] ;  /* 0x0000ac0001317983 */ /* 0x000ea20000300800 */
[----:B------:R-:W-:Y:S01]  /*24c50*/  MOV R50, R193 ;  /* 0x000000c100327202 */ /* 0x000fe20000000f00 */
[----:B------:R-:W-:-:S02]  /*24c60*/  IMAD.MOV.U32 R51, RZ, RZ, R195 ;  /* 0x000000ffff337224 */ /* 0x000fc400078e00c3 */
[----:B------:R-:W3:Y:S04]  /*24c70*/  LDL.LU R56, [R1+0x4b0] ;  /* 0x0004b00001387983 */ /* 0x000ee80000300800 */
[----:B------:R-:W4:Y:S01]  /*24c80*/  LDS.128 R88, [R252] ;  /* 0x00000000fc587984 */ /* 0x000f220000000c00 */
[----:B------:R-:W-:Y:S06]  /*24c90*/  BAR.SYNC.DEFER_BLOCKING 0x0 ;  /* 0x0000000000007b1d */ /* 0x000fec0000010000 */
[----:B------:R-:W3:Y:S04]  /*24ca0*/  LDL.LU R57, [R1+0x4b8] ;  /* 0x0004b80001397983 */ /* 0x000ee80000300800 */
[----:B------:R-:W3:Y:S04]  /*24cb0*/  LDL.LU R58, [R1+0x3b0] ;  /* 0x0003b000013a7983 */ /* 0x000ee80000300800 */
[----:B------:R-:W3:Y:S01]  /*24cc0*/  LDL.LU R59, [R1+0x3b8] ;  /* 0x0003b800013b7983 */ /* 0x000ee20000300800 */
[----:B------:R-:W-:-:S02]  /*24cd0*/  IMAD.MOV.U32 R54, RZ, RZ, R65 ;  /* 0x000000ffff367224 */ /* 0x000fc400078e0041 */
[----:B------:R-:W-:Y:S01]  /*24ce0*/  IMAD.MOV.U32 R55, RZ, RZ, R67 ;  /* 0x000000ffff377224 */ /* 0x000fe200078e0043 */
[----:B------:R-:W-:Y:S01]  /*24cf0*/  MOV R53, R131 ;  /* 0x0000008300357202 */ /* 0x000fe20000000f00 */
[----:B------:R-:W-:Y:S01]  /*24d00*/  IMAD.MOV.U32 R52, RZ, RZ, R129 ;  /* 0x000000ffff347224 */ /* 0x000fe200078e0081 */
[----:B--2---:R-:W-:Y:S01]  /*24d10*/  STSM.16.M88.4 [R0], R48 ;  /* 0x0000003000007844 */ /* 0x004fe20000000200 */
[----:B------:R-:W-:Y:S06]  /*24d20*/  BAR.SYNC.DEFER_BLOCKING 0x0 ;  /* 0x0000000000007b1d */ /* 0x000fec0000010000 */
[----:B------:R-:W2:Y:S02]  /*24d30*/  LDS.128 R64, [R252] ;  /* 0x00000000fc407984 */ /* 0x000ea40000000c00 */
[----:B------:R-:W-:Y:S06]  /*24d40*/  BAR.SYNC.DEFER_BLOCKING 0x0 ;  /* 0x0000000000007b1d */ /* 0x000fec0000010000 */
[----:B------:R1:W-:Y:S02]  /*24d50*/  STSM.16.M88.4 [R0], R52 ;  /* 0x0000003400007844 */ /* 0x0003e40000000200 */
[----:B------:R-:W-:Y:S06]  /*24d60*/  BAR.SYNC.DEFER_BLOCKING 0x0 ;  /* 0x0000000000007b1d */ /* 0x000fec0000010000 */
[----:B-1----:R-:W4:Y:S04]  /*24d70*/  LDL.LU R52, [R1+0x2b0] ;  /* 0x0002b00001347983 */ /* 0x002f280000300800 */
[----:B------:R-:W4:Y:S04]  /*24d80*/  LDL.LU R53, [R1+0x2b8] ;  /* 0x0002b80001357983 */ /* 0x000f280000300800 */
[----:B------:R-:W4:Y:S04]  /*24d90*/  LDL.LU R54, [R1+0x1b0] ;  /* 0x0001b00001367983 */ /* 0x000f280000300800 */
[----:B------:R-:W4:Y:S04]  /*24da0*/  LDL.LU R55, [R1+0x1b8] ;  /* 0x0001b80001377983 */ /* 0x000f280000300800 */
[----:B------:R-:W1:Y:S01]  /*24db0*/  LDS.128 R60, [R252] ;  /* 0x00000000fc3c7984 */ /* 0x000e620000000c00 */
        /* <DEDUP_REMOVED lines=23> */
[----:B--2---:R-:W2:Y:S04]  /*24f30*/  LDL.LU R92, [R1+0x4b4] ;  /* 0x0004b400015c7983 */ /* 0x004ea80000300800 */
[----:B------:R-:W2:Y:S04]  /*24f40*/  LDL.LU R93, [R1+0x4bc] ;  /* 0x0004bc00015d7983 */ /* 0x000ea80000300800 */
[----:B------:R-:W2:Y:S04]  /*24f50*/  LDL.LU R94, [R1+0x3b4] ;  /* 0x0003b400015e7983 */ /* 0x000ea80000300800 */
[----:B------:R-:W2:Y:S04]  /*24f60*/  LDL.LU R95, [R1+0x3bc] ;  /* 0x0003bc00015f7983 */ /* 0x000ea80000300800 */
[----:B------:R-:W3:Y:S04]  /*24f70*/  LDL.LU R100, [R1+0x2b4] ;  /* 0x0002b40001647983 */ /* 0x000ee80000300800 */
[----:B------:R-:W3:Y:S04]  /*24f80*/  LDL.LU R101, [R1+0x2bc] ;  /* 0x0002bc0001657983 */ /* 0x000ee80000300800 */
[----:B------:R-:W3:Y:S04]  /*24f90*/  LDL.LU R102, [R1+0x1b4] ;  /* 0x0001b40001667983 */ /* 0x000ee80000300800 */
[----:B------:R-:W3:Y:S04]  /*24fa0*/  LDL.LU R103, [R1+0x1bc] ;  /* 0x0001bc0001677983 */ /* 0x000ee80000300800 */
[----:B------:R-:W4:Y:S01]  /*24fb0*/  LDS.128 R96, [R252] ;  /* 0x00000000fc607984 */ /* 0x000f220000000c00 */
[----:B------:R-:W-:Y:S06]  /*24fc0*/  BAR.SYNC.DEFER_BLOCKING 0x0 ;  /* 0x0000000000007b1d */ /* 0x000fec0000010000 */
[----:B--2---:R-:W-:Y:S02]  /*24fd0*/  STSM.16.M88.4 [R0], R92 ;  /* 0x0000005c00007844 */ /* 0x004fe40000000200 */
[----:B------:R-:W-:Y:S06]  /*24fe0*/  BAR.SYNC.DEFER_BLOCKING 0x0 ;  /* 0x0000000000007b1d */ /* 0x000fec0000010000 */
[----:B------:R-:W2:Y:S02]  /*24ff0*/  LDS.128 R92, [R252] ;  /* 0x00000000fc5c7984 */ /* 0x000ea40000000c00 */
[----:B------:R-:W-:Y:S06]  /*25000*/  BAR.SYNC.DEFER_BLOCKING 0x0 ;  /* 0x0000000000007b1d */ /* 0x000fec0000010000 */
[----:B---3--:R3:W-:Y:S01]  /*25010*/  STSM.16.M88.4 [R0], R100 ;  /* 0x0000006400007844 */ /* 0x0087e20000000200 */
[----:B------:R-:W-:Y:S01]  /*25020*/  IMAD.MOV.U32 R106, RZ, RZ, R69 ;  /* 0x000000ffff6a7224 */ /* 0x000fe200078e0045 */
[----:B------:R-:W-:Y:S06]  /*25030*/  BAR.SYNC.DEFER_BLOCKING 0x0 ;  /* 0x0000000000007b1d */ /* 0x000fec0000010000 */
[----:B---3--:R-:W3:Y:S04]  /*25040*/  LDL.LU R100, [R1+0xb4] ;  /* 0x0000b40001647983 */ /* 0x008ee80000300800 */
[----:B------:R-:W3:Y:S01]  /*25050*/  LDL.LU R101, [R1+0xbc] ;  /* 0x0000bc0001657983 */ /* 0x000ee20000300800 */
[----:B------:R-:W-:-:S03]  /*25060*/  IMAD.MOV.U32 R107, RZ, RZ, R71 ;  /* 0x000000ffff6b7224 */ /* 0x000fc600078e0047 */
[----:B------:R-:W4:Y:S04]  /*25070*/  LDL.LU R68, [R1+0x4c0] ;  /* 0x0004c00001447983 */ /* 0x000f280000300800 */
[----:B------:R-:W4:Y:S04]  /*25080*/  LDL.LU R69, [R1+0x4c8] ;  /* 0x0004c80001457983 */ /* 0x000f280000300800 */
[----:B------:R-:W4:Y:S04]  /*25090*/  LDL.LU R70, [R1+0x3c0] ;  /* 0x0003c00001467983 */ /* 0x000f280000300800 */
[----:B------:R-:W4:Y:S04]  /*250a0*/  LDL.LU R71, [R1+0x3c8] ;  /* 0x0003c80001477983 */ /* 0x000f280000300800 */
[----:B------:R-:W2:Y:S01]  /*250b0*/  LDS.128 R116, [R252] ;  /* 0x00000000fc747984 */ /* 0x000ea20000000c00 */
[----:B------:R-:W-:Y:S01]  /*250c0*/  MOV R102, R197 ;  /* 0x000000c500667202 */ /* 0x000fe20000000f00 */
[----:B------:R-:W-:Y:S01]  /*250d0*/  IMAD.MOV.U32 R103, RZ, RZ, R199 ;  /* 0x000000ffff677224 */ /* 0x000fe200078e00c7 */
[----:B------:R-:W-:Y:S01]  /*250e0*/  BAR.SYNC.DEFER_BLOCKING 0x0 ;  /* 0x0000000000007b1d */ /* 0x000fe20000010000 */
[----:B------:R-:W-:Y:S01]  /*250f0*/  IMAD.MOV.U32 R104, RZ, RZ, R133 ;  /* 0x000000ffff687224 */ /* 0x000fe200078e0085 */
[----:B------:R-:W-:-:S04]  /*25100*/  MOV R105, R135 ;  /* 0x0000008700697202 */ /* 0x000fc80000000f00 */
[----:B---3--:R3:W-:Y:S02]  /*25110*/  STSM.16.M88.4 [R0], R100 ;  /* 0x0000006400007844 */ /* 0x0087e40000000200 */
[----:B------:R-:W-:Y:S06]  /*25120*/  BAR.SYNC.DEFER_BLOCKING 0x0 ;  /* 0x0000000000007b1d */ /* 0x000fec0000010000 */
[----:B---3--:R-:W3:Y:S04]  /*25130*/  LDL.LU R100, [R1+0x2c0] ;  /* 0x0002c00001647983 */ /* 0x008ee80000300800 */
[----:B------:R-:W3:Y:S04]  /*25140*/  LDL.LU R101, [R1+0x2c8] ;  /* 0x0002c80001657983 */ /* 0x000ee80000300800 */
[----:B------:R-:W3:Y:S04]  /*25150*/  LDL.LU R102, [R1+0x1c0] ;  /* 0x0001c00001667983 */ /* 0x000ee80000300800 */
[----:B------:R-:W3:Y:S04]  /*25160*/  LDL.LU R103, [R1+0x1c8] ;  /* 0x0001c80001677983 */ /* 0x000ee80000300800 */
[----:B------:R-:W2:Y:S01]  /*25170*/  LDS.128 R112, [R252] ;  /* 0x00000000fc707984 */ /* 0x000ea20000000c00 */
[----:B------:R-:W-:Y:S06]  /*25180*/  BAR.SYNC.DEFER_BLOCKING 0x0 ;  /* 0x0000000000007b1d */ /* 0x000fec0000010000 */
[----:B------:R-:W-:Y:S02]  /*25190*/  STSM.16.M88.4 [R0], R104 ;  /* 0x0000006800007844 */ /* 0x000fe40000000200 */
[----:B------:R-:W-:Y:S06]  /*251a0*/  BAR.SYNC.DEFER_BLOCKING 0x0 ;  /* 0x0000000000007b1d */ /* 0x000fec0000010000 */
[----:B------:R-:W2:Y:S02]  /*251b0*/  LDS.128 R108, [R252] ;  /* 0x00000000fc6c7984 */ /* 0x000ea40000000c00 */
[----:B------:R-:W-:Y:S06]  /*251c0*/  BAR.SYNC.DEFER_BLOCKING 0x0 ;  /* 0x0000000000007b1d */ /* 0x000fec0000010000 */
[----:B----4-:R-:W-:Y:S02]  /*251d0*/  STSM.16.M88.4 [R0], R68 ;  /* 0x0000004400007844 */ /* 0x010fe40000000200 */
[----:B------:R-:W-:Y:S06]  /*251e0*/  BAR.SYNC.DEFER_BLOCKING 0x0 ;  /* 0x0000000000007b1d */ /* 0x000fec0000010000 */
[----:B------:R-:W4:Y:S02]  /*251f0*/  LDS.128 R68, [R252] ;  /* 0x00000000fc447984 */ /* 0x000f240000000c00 */
[----:B------:R-:W-:Y:S06]  /*25200*/  BAR.SYNC.DEFER_BLOCKING 0x0 ;  /* 0x0000000000007b1d */ /* 0x000fec0000010000 */
[----:B---3--:R3:W-:Y:S02]  /*25210*/  STSM.16.M88.4 [R0], R100 ;  /* 0x0000006400007844 */ /* 0x0087e40000000200 */
[----:B------:R-:W-:Y:S06]  /*25220*/  BAR.SYNC.DEFER_BLOCKING 0x0 ;  /* 0x0000000000007b1d */ /* 0x000fec0000010000 */
[----:B---3--:R-:W3:Y:S04]  /*25230*/  LDL.LU R100, [R1+0xc0] ;  /* 0x0000c00001647983 */ /* 0x008ee80000300800 */
[----:B------:R-:W3:Y:S04]  /*25240*/  LDL.LU R101, [R1+0xc8] ;  /* 0x0000c80001657983 */ /* 0x000ee80000300800 */
[----:B------:R-:W4:Y:S01]  /*25250*/  LDS.128 R104, [R252] ;  /* 0x00000000fc687984 */ /* 0x000f220000000c00 */
        /* <DEDUP_REMOVED lines=13> */
[----:B-1----:R-:W2:Y:S04]  /*25330*/  LDL.LU R120, [R1+0x4c4] ;  /* 0x0004c40001787983 */ /* 0x002ea80000300800 */
[----:B------:R-:W2:Y:S04]  /*25340*/  LDL.LU R121, [R1+0x4cc] ;  /* 0x0004cc0001797983 */ /* 0x000ea80000300800 */
[----:B------:R-:W2:Y:S04]  /*25350*/  LDL.LU R122, [R1+0x3c4] ;  /* 0x0003c400017a7983 */ /* 0x000ea80000300800 */
[----:B------:R-:W2:Y:S04]  /*25360*/  LDL.LU R123, [R1+0x3cc] ;  /* 0x0003cc00017b7983 */ /* 0x000ea80000300800 */
[----:B------:R-:W4:Y:S04]  /*25370*/  LDL.LU R128, [R1+0x2c4] ;  /* 0x0002c40001807983 */ /* 0x000f280000300800 */
[----:B------:R-:W4:Y:S04]  /*25380*/  LDL.LU R129, [R1+0x2cc] ;  /* 0x0002cc0001817983 */ /* 0x000f280000300800 */
[----:B------:R-:W4:Y:S04]  /*25390*/  LDL.LU R130, [R1+0x1c4] ;  /* 0x0001c40001827983 */ /* 0x000f280000300800 */
[----:B------:R-:W4:Y:S04]  /*253a0*/  LDL.LU R131, [R1+0x1cc] ;  /* 0x0001cc0001837983 */ /* 0x000f280000300800 */
[----:B------:R-:W1:Y:S01]  /*253b0*/  LDS.128 R124, [R252] ;  /* 0x00000000fc7c7984 */ /* 0x000e620000000c00 */
[----:B------:R-:W-:Y:S01]  /*253c0*/  BAR.SYNC.DEFER_BLOCKING 0x0 ;  /* 0x0000000000007b1d */ /* 0x000fe20000010000 */
[----:B------:R-:W-:-:S02]  /*253d0*/  IMAD.MOV.U32 R134, RZ, RZ, R73 ;  /* 0x000000ffff867224 */ /* 0x000fc400078e0049 */
[----:B------:R-:W-:-:S03]  /*253e0*/  IMAD.MOV.U32 R135, RZ, RZ, R75 ;  /* 0x000000ffff877224 */ /* 0x000fc600078e004b */
[----:B--2---:R-:W-:Y:S02]  /*253f0*/  STSM.16.M88.4 [R0], R120 ;  /* 0x0000007800007844 */ /* 0x004fe40000000200 */
[----:B------:R-:W-:Y:S06]  /*25400*/  BAR.SYNC.DEFER_BLOCKING 0x0 ;  /* 0x0000000000007b1d */ /* 0x000fec0000010000 */
[----:B------:R-:W2:Y:S02]  /*25410*/  LDS.128 R120, [R252] ;  /* 0x00000000fc787984 */ /* 0x000ea40000000c00 */
[----:B------:R-:W-:Y:S06]  /*25420*/  BAR.SYNC.DEFER_BLOCKING 0x0 ;  /* 0x0000000000007b1d */ /* 0x000fec0000010000 */
[----:B----4-:R4:W-:Y:S04]  /*25430*/  STSM.16.M88.4 [R0], R128 ;  /* 0x0000008000007844 */ /* 0x0109e80000000200 */
[----:B----4-:R-:W4:Y:S04]  /*25440*/  LDL.LU R128, [R1+0xc4] ;  /* 0x0000c40001807983 */ /* 0x010f280000300800 */
[----:B------:R-:W4:Y:S04]  /*25450*/  LDL.LU R129, [R1+0xcc] ;  /* 0x0000cc0001817983 */ /* 0x000f280000300800 */
[----:B------:R-:W3:Y:S04]  /*25460*/  LDL.LU R164, [R1+0x4d0] ;  /* 0x0004d00001a47983 */ /* 0x000ee80000300800 */
[----:B------:R-:W3:Y:S04]  /*25470*/  LDL.LU R165, [R1+0x4d8] ;  /* 0x0004d80001a57983 */ /* 0x000ee80000300800 */
[----:B------:R-:W3:Y:S04]  /*25480*/  LDL.LU R166, [R1+0x3d0] ;  /* 0x0003d00001a67983 */ /* 0x000ee80000300800 */
[----:B------:R-:W3:Y:S04]  /*25490*/  LDL.LU R167, [R1+0x3d8] ;  /* 0x0003d80001a77983 */ /* 0x000ee80000300800 */
[----:B------:R-:W2:Y:S04]  /*254a0*/  LDL.LU R72, [R1+0x2d0] ;  /* 0x0002d00001487983 */ /* 0x000ea80000300800 */
[----:B------:R-:W2:Y:S04]  /*254b0*/  LDL.LU R73, [R1+0x2d8] ;  /* 0x0002d80001497983 */ /* 0x000ea80000300800 */
[----:B------:R-:W2:Y:S04]  /*254c0*/  LDL.LU R74, [R1+0x1d0] ;  /* 0x0001d000014a7983 */ /* 0x000ea80000300800 */
[----:B------:R-:W2:Y:S01]  /*254d0*/  LDL.LU R75, [R1+0x1d8] ;  /* 0x0001d800014b7983 */ /* 0x000ea20000300800 */
[----:B------:R-:W-:Y:S01]  /*254e0*/  BAR.SYNC.DEFER_BLOCKING 0x0 ;  /* 0x0000000000007b1d */ /* 0x000fe20000010000 */
[----:B------:R-:W-:Y:S01]  /*254f0*/  IMAD.MOV.U32 R132, RZ, RZ, R137 ;  /* 0x000000ffff847224 */ /* 0x000fe200078e0089 */
[----:B------:R-:W-:Y:S01]  /*25500*/  MOV R133, R139 ;  /* 0x0000008b00857202 */ /* 0x000fe20000000f00 */
[----:B------:R-:W-:Y:S01]  /*25510*/  IMAD.MOV.U32 R131, RZ, RZ, R203 ;  /* 0x000000ffff837224 */ /* 0x000fe200078e00cb */
[----:B------:R-:W-:-:S02]  /*25520*/  MOV R130, R201 ;  /* 0x000000c900827202 */ /* 0x000fc40000000f00 */
[----:B------:R-:W1:Y:S02]  /*25530*/  LDS.128 R136, [R252] ;  /* 0x00000000fc887984 */ /* 0x000e640000000c00 */
[----:B------:R-:W-:Y:S06]  /*25540*/  BAR.SYNC.DEFER_BLOCKING 0x0 ;  /* 0x0000000000007b1d */ /* 0x000fec0000010000 */
[----:B----4-:R-:W-:Y:S02]  /*25550*/  STSM.16.M88.4 [R0], R128 ;  /* 0x0000008000007844 */ /* 0x010fe40000000200 */
[----:B------:R-:W-:Y:S06]  /*25560*/  BAR.SYNC.DEFER_BLOCKING 0x0 ;  /* 0x0000000000007b1d */ /* 0x000fec0000010000 */
[----:B------:R-:W4:Y:S02]  /*25570*/  LDS.128 R156, [R252] ;  /* 0x00000000fc9c7984 */ /* 0x000f240000000c00 */
[----:B------:R-:W-:Y:S06]  /*25580*/  BAR.SYNC.DEFER_BLOCKING 0x0 ;  /* 0x0000000000007b1d */ /* 0x000fec0000010000 */
[----:B------:R-:W-:Y:S02]  /*25590*/  STSM.16.M88.4 [R0], R132 ;  /* 0x0000008400007844 */ /* 0x000fe40000000200 */
[----:B------:R-:W-:Y:S06]  /*255a0*/  BAR.SYNC.DEFER_BLOCKING 0x0 ;  /* 0x0000000000007b1d */ /* 0x000fec0000010000 */
[----:B------:R-:W4:Y:S02]  /*255b0*/  LDS.128 R152, [R252] ;  /* 0x00000000fc987984 */ /* 0x000f240000000c00 */
[----:B------:R-:W-:Y:S06]  /*255c0*/  BAR.SYNC.DEFER_BLOCKING 0x0 ;  /* 0x0000000000007b1d */ /* 0x000fec0000010000 */
[----:B---3--:R-:W-:Y:S02]  /*255d0*/  STSM.16.M88.4 [R0], R164 ;  /* 0x000000a400007844 */ /* 0x008fe40000000200 */
[----:B------:R-:W-:Y:S06]  /*255e0*/  BAR.SYNC.DEFER_BLOCKING 0x0 ;  /* 0x0000000000007b1d */ /* 0x000fec0000010000 */
[----:B------:R-:W3:Y:S02]  /*255f0*/  LDS.128 R132, [R252] ;  /* 0x00000000fc847984 */ /* 0x000ee40000000c00 */
[----:B------:R-:W-:Y:S06]  /*25600*/  BAR.SYNC.DEFER_BLOCKING 0x0 ;  /* 0x0000000000007b1d */ /* 0x000fec0000010000 */
[----:B--2---:R2:W-:Y:S02]  /*25610*/  STSM.16.M88.4 [R0], R72 ;  /* 0x0000004800007844 */ /* 0x0045e40000000200 */
[----:B------:R-:W-:Y:S06]  /*25620*/  BAR.SYNC.DEFER_BLOCKING 0x0 ;  /* 0x0000000000007b1d */ /* 0x000fec0000010000 */
[----:B--2---:R-:W2:Y:S04]  /*25630*/  LDL.LU R72, [R1+0xd0] ;  /* 0x0000d00001487983 */ /* 0x004ea80000300800 */
[----:B------:R-:W2:Y:S04]  /*25640*/  LDL.LU R73, [R1+0xd8] ;  /* 0x0000d80001497983 */ /* 0x000ea80000300800 */
        /* <DEDUP_REMOVED lines=8> */
[----:B--2---:R-:W-:Y:S02]  /*256d0*/  STSM.16.M88.4 [R0], R72 ;  /* 0x0000004800007844 */ /* 0x004fe40000000200 */
        /* <DEDUP_REMOVED lines=9> */
[----:B------:R-:W3:Y:S04]  /*25770*/  LDL.LU R168, [R1+0x2d4] ;  /* 0x0002d40001a87983 */ /* 0x000ee80000300800 */
[----:B------:R-:W3:Y:S04]  /*25780*/  LDL.LU R169, [R1+0x2dc] ;  /* 0x0002dc0001a97983 */ /* 0x000ee80000300800 */
[----:B------:R-:W3:Y:S04]  /*25790*/  LDL.LU R170, [R1+0x1d4] ;  /* 0x0001d40001aa7983 */ /* 0x000ee80000300800 */
[----:B------:R-:W3:Y:S04]  /*257a0*/  LDL.LU R171, [R1+0x1dc] ;  /* 0x0001dc0001ab7983 */ /* 0x000ee80000300800 */
[----:B------:R-:W2:Y:S04]  /*257b0*/  LDL.LU R176, [R1+0xd4] ;  /* 0x0000d40001b07983 */ /* 0x000ea80000300800 */
[----:B------:R-:W2:Y:S04]  /*257c0*/  LDL.LU R177, [R1+0xdc] ;  /* 0x0000dc0001b17983 */ /* 0x000ea80000300800 */
[----:B------:R-:W1:Y:S01]  /*257d0*/  LDS.128 R164, [R252] ;  /* 0x00000000fca47984 */ /* 0x000e620000000c00 */
[----:B------:R-:W-:Y:S01]  /*257e0*/  BAR.SYNC.DEFER_BLOCKING 0x0 ;  /* 0x0000000000007b1d */ /* 0x000fe20000010000 */
[----:B------:R-:W-:Y:S01]  /*257f0*/  IMAD.MOV.U32 R140, RZ, RZ, R141 ;  /* 0x000000ffff8c7224 */ /* 0x000fe200078e008d */
[----:B------:R-:W-:Y:S01]  /*25800*/  MOV R141, R143 ;  /* 0x0000008f008d7202 */ /* 0x000fe20000000f00 */
[----:B------:R-:W-:-:S02]  /*25810*/  IMAD.MOV.U32 R142, RZ, RZ, R77 ;  /* 0x000000ffff8e7224 */ /* 0x000fc400078e004d */
[----:B------:R-:W-:Y:S01]  /*25820*/  IMAD.MOV.U32 R143, RZ, RZ, R79 ;  /* 0x000000ffff8f7224 */ /* 0x000fe200078e004f */
[----:B------:R-:W2:Y:S04]  /*25830*/  LDL.LU R76, [R1+0x4e0] ;  /* 0x0004e000014c7983 */ /* 0x000ea80000300800 */
[----:B------:R-:W2:Y:S04]  /*25840*/  LDL.LU R77, [R1+0x4e8] ;  /* 0x0004e800014d7983 */ /* 0x000ea80000300800 */
[----:B------:R-:W2:Y:S04]  /*25850*/  LDL.LU R78, [R1+0x3e0] ;  /* 0x0003e000014e7983 */ /* 0x000ea80000300800 */
[----:B------:R-:W2:Y:S01]  /*25860*/  LDL.LU R79, [R1+0x3e8] ;  /* 0x0003e800014f7983 */ /* 0x000ea20000300800 */
[----:B------:R-:W-:Y:S01]  /*25870*/  MOV R178, R205 ;  /* 0x000000cd00b27202 */ /* 0x000fe20000000f00 */
[----:B------:R-:W-:-:S02]  /*25880*/  IMAD.MOV.U32 R179, RZ, RZ, R207 ;  /* 0x000000ffffb37224 */ /* 0x000fc400078e00cf */
[----:B----4-:R-:W-:Y:S01]  /*25890*/  STSM.16.M88.4 [R0], R160 ;  /* 0x000000a000007844 */ /* 0x010fe20000000200 */
        /* <DEDUP_REMOVED lines=11> */
[----:B------:R-:W2:Y:S04]  /*25950*/  LDL.LU R178, [R1+0x1e0] ;  /* 0x0001e00001b27983 */ /* 0x000ea80000300800 */
[----:B------:R-:W2:Y:S04]  /*25960*/  LDL.LU R179, [R1+0x1e8] ;  /* 0x0001e80001b37983 */ /* 0x000ea80000300800 */
[----:B------:R-:W4:Y:S04]  /*25970*/  LDL.LU R184, [R1+0xe0] ;  /* 0x0000e00001b87983 */ /* 0x000f280000300800 */
[----:B------:R-:W4:Y:S04]  /*25980*/  LDL.LU R185, [R1+0xe8] ;  /* 0x0000e80001b97983 */ /* 0x000f280000300800 */
[----:B------:R-:W3:Y:S01]  /*25990*/  LDS.128 R168, [R252] ;  /* 0x00000000fca87984 */ /* 0x000ee20000000c00 */
[----:B------:R-:W-:Y:S06]  /*259a0*/  BAR.SYNC.DEFER_BLOCKING 0x0 ;  /* 0x0000000000007b1d */ /* 0x000fec0000010000 */
[----:B------:R-:W-:Y:S02]  /*259b0*/  STSM.16.M88.4 [R0], R140 ;  /* 0x0000008c00007844 */ /* 0x000fe40000000200 */
[----:B------:R-:W-:Y:S06]  /*259c0*/  BAR.SYNC.DEFER_BLOCKING 0x0 ;  /* 0x0000000000007b1d */ /* 0x000fec0000010000 */
[----:B------:R-:W3:Y:S02]  /*259d0*/  LDS.128 R140, [R252] ;  /* 0x00000000fc8c7984 */ /* 0x000ee40000000c00 */
[----:B------:R-:W-:Y:S06]  /*259e0*/  BAR.SYNC.DEFER_BLOCKING 0x0 ;  /* 0x0000000000007b1d */ /* 0x000fec0000010000 */
[----:B------:R-:W-:Y:S02]  /*259f0*/  STSM.16.M88.4 [R0], R76 ;  /* 0x0000004c00007844 */ /* 0x000fe40000000200 */
[----:B------:R-:W-:Y:S06]  /*25a00*/  BAR.SYNC.DEFER_BLOCKING 0x0 ;  /* 0x0000000000007b1d */ /* 0x000fec0000010000 */
[----:B------:R-:W3:Y:S02]  /*25a10*/  LDS.128 R76, [R252] ;  /* 0x00000000fc4c7984 */ /* 0x000ee40000000c00 */
[----:B------:R-:W-:Y:S01]  /*25a20*/  BAR.SYNC.DEFER_BLOCKING 0x0 ;  /* 0x0000000000007b1d */ /* 0x000fe20000010000 */
[----:B------:R-:W-:Y:S01]  /*25a30*/  MOV R186, R208 ;  /* 0x000000d000ba7202 */ /* 0x000fe20000000f00 */
[----:B------:R-:W-:-:S04]  /*25a40*/  IMAD.MOV.U32 R187, RZ, RZ, R210 ;  /* 0x000000ffffbb7224 */ /* 0x000fc800078e00d2 */
[----:B--2---:R2:W-:Y:S02]  /*25a50*/  STSM.16.M88.4 [R0], R176 ;  /* 0x000000b000007844 */ /* 0x0045e40000000200 */
[----:B------:R-:W-:Y:S06]  /*25a60*/  BAR.SYNC.DEFER_BLOCKING 0x0 ;  /* 0x0000000000007b1d */ /* 0x000fec0000010000 */
[----:B------:R-:W3:Y:S02]  /*25a70*/  LDS.128 R180, [R252] ;  /* 0x00000000fcb47984 */ /* 0x000ee40000000c00 */
[----:B------:R-:W-:Y:S06]  /*25a80*/  BAR.SYNC.DEFER_BLOCKING 0x0 ;  /* 0x0000000000007b1d */ /* 0x000fec0000010000 */
[----:B----4-:R-:W-:Y:S02]  /*25a90*/  STSM.16.M88.4 [R0], R184 ;  /* 0x000000b800007844 */ /* 0x010fe40000000200 */
[----:B------:R-:W-:Y:S01]  /*25aa0*/  BAR.SYNC.DEFER_BLOCKING 0x0 ;  /* 0x0000000000007b1d */ /* 0x000fe20000010000 */
[----:B--2---:R-:W-:Y:S01]  /*25ab0*/  IMAD.MOV.U32 R176, RZ, RZ, R144 ;  /* 0x000000ffffb07224 */ /* 0x004fe200078e0090 */
[----:B------:R-:W-:Y:S01]  /*25ac0*/  MOV R177, R146 ;  /* 0x0000009200b17202 */ /* 0x000fe20000000f00 */
[----:B------:R-:W-:-:S03]  /*25ad0*/  IMAD.MOV.U32 R178, RZ, RZ, R80 ;  /* 0x000000ffffb27224 */ /* 0x000fc600078e0050 */
[----:B------:R-:W2:Y:S01]  /*25ae0*/  LDS.128 R184, [R252] ;  /* 0x00000000fcb87984 */ /* 0x000ea20000000c00 */
[----:B------:R-:W-:Y:S01]  /*25af0*/  IMAD.MOV.U32 R179, RZ, RZ, R82 ;  /* 0x000000ffffb37224 */ /* 0x000fe200078e0052 */
[----:B------:R-:W-:Y:S06]  /*25b00*/  BAR.SYNC.DEFER_BLOCKING 0x0 ;  /* 0x0000000000007b1d */ /* 0x000fec0000010000 */
[----:B------:R4:W-:Y:S01]  /*25b10*/  STSM.16.M88.4 [R0], R176 ;  /* 0x000000b000007844 */ /* 0x0009e20000000200 */
[----:B------:R-:W-:-:S03]  /*25b20*/  IMAD.MOV.U32 R144, RZ, RZ, R145 ;  /* 0x000000ffff907224 */ /* 0x000fc600078e0091 */
[----:B----4-:R-:W4:Y:S04]  /*25b30*/  LDL.LU R176, [R1+0x4e4] ;  /* 0x0004e40001b07983 */ /* 0x010f280000300800 */
        /* <DEDUP_REMOVED lines=10> */
[----:B------:R-:W2:Y:S04]  /*25be0*/  LDL.LU R225, [R1+0x4f8] ;  /* 0x0004f80001e17983 */ /* 0x000ea80000300800 */
[----:B------:R-:W2:Y:S04]  /*25bf0*/  LDL.LU R226, [R1+0x3f0] ;  /* 0x0003f00001e27983 */ /* 0x000ea80000300800 */
[----:B------:R-:W2:Y:S01]  /*25c00*/  LDL.LU R227, [R1+0x3f8] ;  /* 0x0003f80001e37983 */ /* 0x000ea20000300800 */
[----:B------:R-:W-:Y:S01]  /*25c10*/  IMAD.MOV.U32 R146, RZ, RZ, R81 ;  /* 0x000000ffff927224 */ /* 0x000fe200078e0051 */
[----:B------:R-:W-:-:S02]  /*25c20*/  MOV R145, R147 ;  /* 0x0000009300917202 */ /* 0x000fc40000000f00 */
[----:B------:R-:W2:Y:S01]  /*25c30*/  LDL.LU R80, [R1+0x2f0] ;  /* 0x0002f00001507983 */ /* 0x000ea20000300800 */
[----:B------:R-:W-:-:S03]  /*25c40*/  IMAD.MOV.U32 R147, RZ, RZ, R83 ;  /* 0x000000ffff937224 */ /* 0x000fc600078e0053 */
[----:B------:R-:W2:Y:S04]  /*25c50*/  LDL.LU R81, [R1+0x2f8] ;  /* 0x0002f80001517983 */ /* 0x000ea80000300800 */
[----:B------:R-:W2:Y:S04]  /*25c60*/  LDL.LU R82, [R1+0x1f0] ;  /* 0x0001f00001527983 */ /* 0x000ea80000300800 */
[----:B------:R-:W2:Y:S01]  /*25c70*/  LDL.LU R83, [R1+0x1f8] ;  /* 0x0001f80001537983 */ /* 0x000ea20000300800 */
[----:B------:R-:W-:Y:S01]  /*25c80*/  BAR.SYNC.DEFER_BLOCKING 0x0 ;  /* 0x0000000000007b1d */ /* 0x000fe20000010000 */
[----:B------:R-:W-:-:S05]  /*25c90*/  MOV R198, R209 ;  /* 0x000000d100c67202 */ /* 0x000fca0000000f00 */
[----:B------:R-:W2:Y:S04]  /*25ca0*/  LDL.LU R208, [R1+0xf0] ;  /* 0x0000f00001d07983 */ /* 0x000ea80000300800 */
[----:B------:R-:W2:Y:S04]  /*25cb0*/  LDL.LU R209, [R1+0xf8] ;  /* 0x0000f80001d17983 */ /* 0x000ea80000300800 */
[----:B------:R-:W1:Y:S01]  /*25cc0*/  LDS.128 R192, [R252] ;  /* 0x00000000fcc07984 */ /* 0x000e620000000c00 */
[----:B------:R-:W-:Y:S01]  /*25cd0*/  BAR.SYNC.DEFER_BLOCKING 0x0 ;  /* 0x0000000000007b1d */ /* 0x000fe20000010000 */
[----:B------:R-:W-:-:S05]  /*25ce0*/  IMAD.MOV.U32 R199, RZ, RZ, R211 ;  /* 0x000000ffffc77224 */ /* 0x000fca00078e00d3 */
[----:B----4-:R-:W-:Y:S02]  /*25cf0*/  STSM.16.M88.4 [R0], R176 ;  /* 0x000000b000007844 */ /* 0x010fe40000000200 */
[----:B------:R-:W-:Y:S06]  /*25d00*/  BAR.SYNC.DEFER_BLOCKING 0x0 ;  /* 0x0000000000007b1d */ /* 0x000fec0000010000 */
[----:B------:R-:W4:Y:S02]  /*25d10*/  LDS.128 R176, [R252] ;  /* 0x00000000fcb07984 */ /* 0x000f240000000c00 */
[----:B------:R-:W-:Y:S06]  /*25d20*/  BAR.SYNC.DEFER_BLOCKING 0x0 ;  /* 0x0000000000007b1d */ /* 0x000fec0000010000 */
[----:B---3--:R-:W-:Y:S02]  /*25d30*/  STSM.16.M88.4 [R0], R188 ;  /* 0x000000bc00007844 */ /* 0x008fe40000000200 */
[----:B------:R-:W-:Y:S06]  /*25d40*/  BAR.SYNC.DEFER_BLOCKING 0x0 ;  /* 0x0000000000007b1d */ /* 0x000fec0000010000 */
[----:B------:R-:W3:Y:S02]  /*25d50*/  LDS.128 R200, [R252] ;  /* 0x00000000fcc87984 */ /* 0x000ee40000000c00 */
[----:B------:R-:W-:Y:S06]  /*25d60*/  BAR.SYNC.DEFER_BLOCKING 0x0 ;  /* 0x0000000000007b1d */ /* 0x000fec0000010000 */
[----:B--2---:R-:W-:Y:S02]  /*25d70*/  STSM.16.M88.4 [R0], R196 ;  /* 0x000000c400007844 */ /* 0x004fe40000000200 */
[----:B------:R-:W-:Y:S06]  /*25d80*/  BAR.SYNC.DEFER_BLOCKING 0x0 ;  /* 0x0000000000007b1d */ /* 0x000fec0000010000 */
[----:B------:R-:W2:Y:S02]  /*25d90*/  LDS.128 R188, [R252] ;  /* 0x00000000fcbc7984 */ /* 0x000ea40000000c00 */
[----:B------:R-:W-:Y:S06]  /*25da0*/  BAR.SYNC.DEFER_BLOCKING 0x0 ;  /* 0x0000000000007b1d */ /* 0x000fec0000010000 */
[----:B------:R-:W-:Y:S02]  /*25db0*/  STSM.16.M88.4 [R0], R144 ;  /* 0x0000009000007844 */ /* 0x000fe40000000200 */
        /* <DEDUP_REMOVED lines=8> */
[----:B------:R-:W-:Y:S01]  /*25e40*/  BAR.SYNC.DEFER_BLOCKING 0x0 ;  /* 0x0000000000007b1d */ /* 0x000fe20000010000 */
[----:B------:R-:W-:Y:S01]  /*25e50*/  MOV R210, R212 ;  /* 0x000000d400d27202 */ /* 0x000fe20000000f00 */
[----:B------:R-:W-:-:S04]  /*25e60*/  IMAD.MOV.U32 R211, RZ, RZ, R214 ;  /* 0x000000ffffd37224 */ /* 0x000fc800078e00d6 */
[----:B------:R-:W2:Y:S02]  /*25e70*/  LDS.128 R80, [R252] ;  /* 0x00000000fc507984 */ /* 0x000ea40000000c00 */
[----:B------:R-:W-:Y:S06]  /*25e80*/  BAR.SYNC.DEFER_BLOCKING 0x0 ;  /* 0x0000000000007b1d */ /* 0x000fec0000010000 */
[----:B------:R-:W-:Y:S02]  /*25e90*/  STSM.16.M88.4 [R0], R208 ;  /* 0x000000d000007844 */ /* 0x000fe40000000200 */
[----:B------:R-:W-:Y:S01]  /*25ea0*/  BAR.SYNC.DEFER_BLOCKING 0x0 ;  /* 0x0000000000007b1d */ /* 0x000fe20000010000 */
[----:B------:R-:W-:Y:S01]  /*25eb0*/  IMAD.MOV.U32 R204, RZ, RZ, R148 ;  /* 0x000000ffffcc7224 */ /* 0x000fe200078e0094 */
[----:B------:R-:W-:Y:S01]  /*25ec0*/  MOV R205, R150 ;  /* 0x0000009600cd7202 */ /* 0x000fe20000000f00 */
[----:B------:R-:W-:-:S03]  /*25ed0*/  IMAD.MOV.U32 R206, RZ, RZ, R84 ;  /* 0x000000ffffce7224 */ /* 0x000fc600078e0054 */
[----:B------:R-:W2:Y:S01]  /*25ee0*/  LDS.128 R208, [R252] ;  /* 0x00000000fcd07984 */ /* 0x000ea20000000c00 */
[----:B------:R-:W-:Y:S01]  /*25ef0*/  IMAD.MOV.U32 R207, RZ, RZ, R86 ;  /* 0x000000ffffcf7224 */ /* 0x000fe200078e0056 */
        /* <DEDUP_REMOVED lines=11> */
[----:B------:R-:W1:Y:S01]  /*25fb0*/  LDS.128 R228, [R252] ;  /* 0x00000000fce47984 */ /* 0x000e620000000c00 */
[----:B------:R-:W-:Y:S06]  /*25fc0*/  BAR.SYNC.DEFER_BLOCKING 0x0 ;  /* 0x0000000000007b1d */ /* 0x000fec0000010000 */
[----:B----4-:R-:W-:Y:S02]  /*25fd0*/  STSM.16.M88.4 [R0], R204 ;  /* 0x000000cc00007844 */ /* 0x010fe40000000200 */
[----:B------:R-:W-:Y:S06]  /*25fe0*/  BAR.SYNC.DEFER_BLOCKING 0x0 ;  /* 0x0000000000007b1d */ /* 0x000fec0000010000 */
[----:B------:R-:W4:Y:S02]  /*25ff0*/  LDS.128 R204, [R252] ;  /* 0x00000000fccc7984 */ /* 0x000f240000000c00 */
[----:B------:R-:W-:Y:S06]  /*26000*/  BAR.SYNC.DEFER_BLOCKING 0x0 ;  /* 0x0000000000007b1d */ /* 0x000fec0000010000 */
[----:B---3--:R3:W-:Y:S04]  /*26010*/  STSM.16.M88.4 [R0], R224 ;  /* 0x000000e000007844 */ /* 0x0087e80000000200 */
[----:B---3--:R-:W3:Y:S04]  /*26020*/  LDL.LU R224, [R1+0xf4] ;  /* 0x0000f40001e07983 */ /* 0x008ee80000300800 */
[----:B------:R-:W3:Y:S01]  /*26030*/  LDL.LU R225, [R1+0xfc] ;  /* 0x0000fc0001e17983 */ /* 0x000ee20000300800 */
[----:B------:R-:W-:Y:S01]  /*26040*/  MOV R226, R213 ;  /* 0x000000d500e27202 */ /* 0x000fe20000000f00 */
[----:B------:R-:W-:Y:S01]  /*26050*/  IMAD.MOV.U32 R227, RZ, RZ, R215 ;  /* 0x000000ffffe37224 */ /* 0x000fe200078e00d7 */
[----:B------:R-:W-:Y:S01]  /*26060*/  BAR.SYNC.DEFER_BLOCKING 0x0 ;  /* 0x0000000000007b1d */ /* 0x000fe20000010000 */
[----:B------:R-:W-:Y:S01]  /*26070*/  IMAD.MOV.U32 R148, RZ, RZ, R149 ;  /* 0x000000ffff947224 */ /* 0x000fe200078e0095 */
[----:B------:R-:W-:-:S04]  /*26080*/  MOV R150, R85 ;  /* 0x0000005500967202 */ /* 0x000fc80000000f00 */
[----:B------:R-:W2:Y:S04]  /*26090*/  LDL.LU R249, [R1+0x510] ;  /* 0x0005100001f97983 */ /* 0x000ea80000300800 */
[----:B------:R-:W4:Y:S01]  /*260a0*/  LDS.128 R212, [R252] ;  /* 0x00000000fcd47984 */ /* 0x000f220000000c00 */
[----:B------:R-:W-:Y:S01]  /*260b0*/  BAR.SYNC.DEFER_BLOCKING 0x0 ;  /* 0x0000000000007b1d */ /* 0x000fe20000010000 */
[----:B------:R-:W-:Y:S02]  /*260c0*/  IMAD.MOV.U32 R149, RZ, RZ, R151 ;  /* 0x000000ffff957224 */ /* 0x000fe400078e0097 */
[----:B------:R-:W-:-:S03]  /*260d0*/  IMAD.MOV.U32 R151, RZ, RZ, R87 ;  /* 0x000000ffff977224 */ /* 0x000fc600078e0057 */
[----:B------:R-:W4:Y:S04]  /*260e0*/  LDL.LU R243, [R1+0x200] ;  /* 0x0002000001f37983 */ /* 0x000f280000300800 */
[----:B------:R-:W4:Y:S04]  /*260f0*/  LDL.LU R251, [R1+0x100] ;  /* 0x0001000001fb7983 */ /* 0x000f280000300800 */
[----:B------:R-:W4:Y:S04]  /*26100*/  LDL.LU R242, [R1+0x4] ;  /* 0x0000040001f27983 */ /* 0x000f280000300800 */
[----:B---3--:R3:W-:Y:S01]  /*26110*/  STSM.16.M88.4 [R0], R224 ;  /* 0x000000e000007844 */ /* 0x0087e20000000200 */
[----:B------:R-:W-:Y:S06]  /*26120*/  BAR.SYNC.DEFER_BLOCKING 0x0 ;  /* 0x0000000000007b1d */ /* 0x000fec0000010000 */
[----:B------:R-:W1:Y:S02]  /*26130*/  LDS.128 R84, [R252] ;  /* 0x00000000fc547984 */ /* 0x000e640000000c00 */
[----:B------:R-:W-:Y:S01]  /*26140*/  BAR.SYNC.DEFER_BLOCKING 0x0 ;  /* 0x0000000000007b1d */ /* 0x000fe20000010000 */
[----:B---3--:R-:W-:-:S04]  /*26150*/  LEA R224, P5, R8, UR6, 0x2 ;  /* 0x0000000608e07c11 */ /* 0x008fc8000f8a10ff */
[----:B------:R-:W-:Y:S01]  /*26160*/  LEA.HI.X.SX32 R225, R8, UR7, 0x2, P5 ;  /* 0x0000000708e17c11 */ /* 0x000fe2000a8f16ff */
[----:B------:R-:W-:Y:S02]  /*26170*/  STSM.16.M88.4 [R0], R148 ;  /* 0x0000009400007844 */ /* 0x000fe40000000200 */
[----:B------:R-:W-:Y:S01]  /*26180*/  IMAD.WIDE R226, R246, 0x4, R224 ;  /* 0x00000004f6e27825 */ /* 0x000fe200078e02e0 */
[----:B------:R-:W-:Y:S06]  /*26190*/  BAR.SYNC.DEFER_BLOCKING 0x0 ;  /* 0x0000000000007b1d */ /* 0x000fec0000010000 */
[----:B------:R3:W-:Y:S04]  /*261a0*/  @P1 STG.E desc[UR10][R226.64], R13 ;  /* 0x0000000de2001986 */ /* 0x0007e8000c10190a */
[----:B---3--:R-:W3:Y:S01]  /*261b0*/  LDL.LU R13, [R1+0xb70] ;  /* 0x000b7000010d7983 */ /* 0x008ee20000300800 */
[----:B------:R-:W-:Y:S01]  /*261c0*/  IMAD R3, R244, 0x80, R8 ;  /* 0x00000080f4037824 */ /* 0x000fe200078e0208 */
[----:B------:R-:W-:Y:S01]  /*261d0*/  ISETP.GE.AND P3, PT, R2, UR4, PT ;  /* 0x0000000402007c0c */ /* 0x000fe2000bf66270 */
[----:B------:R-:W-:Y:S01]  /*261e0*/  ULDC.64 UR4, c[0x0][0x228] ;  /* 0x00008a0000047ab9 */ /* 0x000fe20000000a00 */
[----:B------:R-:W4:Y:S02]  /*261f0*/  LDL.LU R250, [R1] ;  /* 0x0000000001fa7983 */ /* 0x000f240000300800 */
[----:B------:R-:W-:-:S05]  /*26200*/  LEA R2, R244, R3, 0x7 ;  /* 0x00000003f4027211 */ /* 0x000fca00078e38ff */
[----:B------:R-:W-:Y:S01]  /*26210*/  IMAD R0, R244, 0x80, R2 ;  /* 0x00000080f4007824 */ /* 0x000fe200078e0202 */
[----:B------:R-:W-:-:S04]  /*26220*/  LEA R10, P4, R3, UR6, 0x2 ;  /* 0x00000006030a7c11 */ /* 0x000fc8000f8810ff */
[----:B------:R-:W-:Y:S02]  /*26230*/  LEA R148, P5, R0, UR6, 0x2 ;  /* 0x0000000600947c11 */ /* 0x000fe4000f8a10ff */
[----:B------:R-:W-:Y:S02]  /*26240*/  LEA.HI.X.SX32 R11, R3, UR7, 0x2, P4 ;  /* 0x00000007030b7c11 */ /* 0x000fe4000a0f16ff */
[----:B------:R-:W-:Y:S02]  /*26250*/  LEA R150, P4, R2, UR6, 0x2 ;  /* 0x0000000602967c11 */ /* 0x000fe4000f8810ff */
[----:B------:R-:W-:Y:S02]  /*26260*/  LEA.HI.X.SX32 R149, R0, UR7, 0x2, P5 ;  /* 0x0000000700957c11 */ /* 0x000fe4000a8f16ff */
[----:B------:R-:W-:Y:S02]  /*26270*/  IADD3 R0, R9, 0x3, RZ ;  /* 0x0000000309007810 */ /* 0x000fe40007ffe0ff */
[----:B------:R-:W-:Y:S01]  /*26280*/  ISETP.LT.AND P6, PT, R15, UR4, !P0 ;  /* 0x000000040f007c0c */ /* 0x000fe2000c7c1270 */
[----:B------:R-:W-:Y:S01]  /*26290*/  ULDC UR4, c[0x0][0x22c] ;  /* 0x00008b0000047ab9 */ /* 0x000fe20000000800 */
[----:B------:R-:W-:-:S02]  /*262a0*/  LEA.HI.X.SX32 R151, R2, UR7, 0x2, P4 ;  /* 0x0000000702977c11 */ /* 0x000fc4000a0f16ff */
[----:B---3--:R-:W-:Y:S01]  /*262b0*/  ISETP.LT.AND P1, PT, R13, UR12, !P0 ;  /* 0x0000000c0d007c0c */ /* 0x008fe2000c721270 */
[----:B------:R-:W-:Y:S01]  /*262c0*/  IMAD.WIDE R244, R246, 0x4, R10 ;  /* 0x00000004f6f47825 */ /* 0x000fe200078e020a */
[----:B------:R-:W-:Y:S01]  /*262d0*/  ISETP.LT.AND P4, PT, R14, UR14, !P0 ;  /* 0x0000000e0e007c0c */ /* 0x000fe2000c781270 */
[----:B------:R-:W-:Y:S01]  /*262e0*/  ULDC.64 UR6, c[0x0][0x228] ;  /* 0x00008a0000067ab9 */ /* 0x000fe20000000a00 */
[----:B------:R-:W-:Y:S01]  /*262f0*/  ISETP.GE.AND P0, PT, R0, UR4, PT ;  /* 0x0000000400007c0c */ /* 0x000fe2000bf06270 */
[----:B------:R-:W-:Y:S01]  /*26300*/  IMAD.WIDE R2, R246, 0x4, R150 ;  /* 0x00000004f6027825 */ /* 0x000fe200078e0296 */
[----:B------:R-:W3:Y:S01]  /*26310*/  LDL.LU R0, [R1+0x300] ;  /* 0x0003000001007983 */ /* 0x000ee20000300800 */
[----:B------:R-:W-:Y:S01]  /*26320*/  ISETP.LT.AND P5, PT, R12, UR8, !P3 ;  /* 0x000000080c007c0c */ /* 0x000fe2000dfa1270 */
[----:B------:R-:W-:Y:S01]  /*26330*/  ULDC UR4, c[0x0][0x22c] ;  /* 0x00008b0000047ab9 */ /* 0x000fe20000000800 */
[C---:B------:R-:W-:Y:S01]  /*26340*/  VIADD R8, R246.reuse, UR28 ;  /* 0x0000001cf6087c36 */ /* 0x040fe20008000000 */
[----:B------:R1:W-:Y:S01]  /*26350*/  @P6 STG.E desc[UR10][R244.64], R247 ;  /* 0x000000f7f4006986 */ /* 0x0003e2000c10190a */
[----:B------:R-:W-:Y:S01]  /*26360*/  ISETP.LT.AND P6, PT, R15, UR6, !P3 ;  /* 0x000000060f007c0c */ /* 0x000fe2000dfc1270 */
[----:B------:R-:W-:Y:S01]  /*26370*/  IMAD.WIDE R226, R246, 0x4, R148 ;  /* 0x00000004f6e27825 */ /* 0x000fe200078e0294 */
[----:B------:R-:W-:Y:S01]  /*26380*/  ULDC UR6, c[0x0][0x228] ;  /* 0x00008a0000067ab9 */ /* 0x000fe20000000800 */
[----:B------:R-:W-:Y:S01]  /*26390*/  ULDC UR8, c[0x0][0x228] ;  /* 0x00008a0000087ab9 */ /* 0x000fe20000000800 */
[----:B--2---:R2:W-:Y:S01]  /*263a0*/  @P4 STG.E desc[UR10][R2.64], R249 ;  /* 0x000000f902004986 */ /* 0x0045e2000c10190a */
[----:B------:R-:W-:Y:S01]  /*263b0*/  ISETP.LT.AND P4, PT, R14, UR22, !P3 ;  /* 0x000000160e007c0c */ /* 0x000fe2000df81270 */
[----:B------:R-:W-:Y:S01]  /*263c0*/  ULDC UR12, c[0x0][0x228] ;  /* 0x00008a00000c7ab9 */ /* 0x000fe20000000800 */
[----:B------:R-:W-:Y:S01]  /*263d0*/  ULDC UR14, c[0x0][0x228] ;  /* 0x00008a00000e7ab9 */ /* 0x000fe20000000800 */
[----:B-1----:R-:W-:-:S04]  /*263e0*/  IMAD.WIDE R244, R8, 0x4, R224 ;  /* 0x0000000408f47825 */ /* 0x002fc800078e02e0 */
[----:B--2---:R-:W-:Y:S01]  /*263f0*/  VIADD R2, R9, 0x4 ;  /* 0x0000000409027836 */ /* 0x004fe20000000000 */
[----:B------:R-:W2:Y:S01]  /*26400*/  LDL.LU R249, [R1+0xb6c] ;  /* 0x000b6c0001f97983 */ /* 0x000ea20000300800 */
[----:B------:R-:W-:-:S03]  /*26410*/  IMAD.WIDE R246, R8, 0x4, R10 ;  /* 0x0000000408f67825 */ /* 0x000fc600078e020a */
[----:B---3--:R1:W-:Y:S01]  /*26420*/  @P1 STG.E desc[UR10][R226.64], R0 ;  /* 0x00000000e2001986 */ /* 0x0083e2000c10190a */
[----:B------:R-:W-:Y:S01]  /*26430*/  ISETP.GE.AND P1, PT, R2, UR4, PT ;  /* 0x0000000402007c0c */ /* 0x000fe2000bf26270 */
[----:B------:R-:W-:Y:S01]  /*26440*/  IMAD.WIDE R2, R8, 0x4, R150 ;  /* 0x0000000408027825 */ /* 0x000fe200078e0296 */
[----:B------:R-:W-:Y:S01]  /*26450*/  ISETP.LT.AND P3, PT, R13, UR20, !P3 ;  /* 0x000000140d007c0c */ /* 0x000fe2000df61270 */
[----:B----4-:R3:W-:Y:S01]  /*26460*/  @P5 STG.E desc[UR10][R244.64], R243 ;  /* 0x000000f3f4005986 */ /* 0x0107e2000c10190a */
[----:B------:R-:W-:-:S03]  /*26470*/  ULDC UR4, c[0x0][0x228] ;  /* 0x00008a0000047ab9 */ /* 0x000fc60000000800 */
[----:B------:R4:W-:Y:S01]  /*26480*/  @P6 STG.E desc[UR10][R246.64], R251 ;  /* 0x000000fbf6006986 */ /* 0x0009e2000c10190a */
[C---:B-1----:R-:W-:Y:S01]  /*26490*/  IADD3 R0, R8.reuse, UR28, RZ ;  /* 0x0000001c08007c10 */ /* 0x042fe2000fffe0ff */
[----:B------:R-:W-:Y:S02]  /*264a0*/  IMAD.WIDE R226, R8, 0x4, R148 ;  /* 0x0000000408e27825 */ /* 0x000fe400078e0294 */
[----:B------:R1:W-:Y:S04]  /*264b0*/  @P4 STG.E desc[UR10][R2.64], R250 ;  /* 0x000000fa02004986 */ /* 0x0003e8000c10190a */
[----:B---3--:R-:W3:Y:S04]  /*264c0*/  LDL.LU R243, [R1+0x514] ;  /* 0x0005140001f37983 */ /* 0x008ee80000300800 */
[----:B----4-:R-:W4:Y:S04]  /*264d0*/  LDL.LU R251, [R1+0x304] ;  /* 0x0003040001fb7983 */ /* 0x010f280000300800 */
[----:B------:R-:W2:Y:S04]  /*264e0*/  LDL.LU R8, [R1+0x524] ;  /* 0x0005240001087983 */ /* 0x000ea80000300800 */
[----:B-1----:R-:W4:Y:S04]  /*264f0*/  LDL.LU R250, [R1+0xb68] ;  /* 0x000b680001fa7983 */ /* 0x002f280000300800 */
[----:B------:R-:W3:Y:S01]  /*26500*/  LDL.LU R3, [R1+0x504] ;  /* 0x0005040001037983 */ /* 0x000ee20000300800 */
[----:B------:R-:W-:-:S02]  /*26510*/  ISETP.LT.AND P5, PT, R12, UR18, !P2 ;  /* 0x000000120c007c0c */ /* 0x000fc4000d7a1270 */
[----:B------:R-:W-:Y:S02]  /*26520*/  ISETP.LT.AND P6, PT, R15, UR16, !P2 ;  /* 0x000000100f007c0c */ /* 0x000fe4000d7c1270 */
[----:B------:R-:W-:Y:S01]  /*26530*/  ISETP.LT.AND P4, PT, R14, UR26, !P2 ;  /* 0x0000001a0e007c0c */ /* 0x000fe2000d781270 */
[C---:B------:R-:W-:Y:S01]  /*26540*/  IMAD.WIDE R244, R0.reuse, 0x4, R224 ;  /* 0x0000000400f47825 */ /* 0x040fe200078e02e0 */
[----:B------:R1:W-:Y:S03]  /*26550*/  @P3 STG.E desc[UR10][R226.64], R248 ;  /* 0x000000f8e2003986 */ /* 0x0003e6000c10190a */
[----:B------:R-:W-:-:S04]  /*26560*/  IMAD.WIDE R246, R0, 0x4, R10 ;  /* 0x0000000400f67825 */ /* 0x000fc800078e020a */
[----:B-1----:R-:W-:Y:S01]  /*26570*/  VIADD R248, R9, 0x5 ;  /* 0x0000000509f87836 */ /* 0x002fe20000000000 */
[----:B---3--:R1:W-:Y:S01]  /*26580*/  @P5 STG.E desc[UR10][R244.64], R3 ;  /* 0x00000003f4005986 */ /* 0x0083e2000c10190a */
[----:B------:R-:W-:Y:S01]  /*26590*/  ISETP.LT.AND P5, PT, R15, UR4, !P0 ;  /* 0x000000040f007c0c */ /* 0x000fe2000c7a1270 */
[----:B------:R-:W-:Y:S02]  /*265a0*/  ULDC UR4, c[0x0][0x22c] ;  /* 0x00008b0000047ab9 */ /* 0x000fe40000000800 */
[----:B--2---:R2:W-:Y:S01]  /*265b0*/  @P6 STG.E desc[UR10][R246.64], R8 ;  /* 0x00000008f6006986 */ /* 0x0045e2000c10190a */
[----:B-1----:R-:W-:-:S04]  /*265c0*/  IMAD.WIDE R2, R0, 0x4, R150 ;  /* 0x0000000400027825 */ /* 0x002fc800078e0296 */
[----:B--2---:R-:W-:Y:S01]  /*265d0*/  VIADD R8, R0, UR28 ;  /* 0x0000001c00087c36 */ /* 0x004fe20008000000 */
[----:B------:R1:W-:Y:S01]  /*265e0*/  @P4 STG.E desc[UR10][R2.64], R243 ;  /* 0x000000f302004986 */ /* 0x0003e2000c10190a */
[----:B------:R-:W-:Y:S01]  /*265f0*/  ISETP.GE.AND P4, PT, R248, UR4, PT ;  /* 0x00000004f8007c0c */ /* 0x000fe2000bf86270 */
[----:B------:R-:W-:Y:S02]  /*26600*/  ULDC UR4, c[0x0][0x228] ;  /* 0x00008a0000047ab9 */ /* 0x000fe40000000800 */
[----:B-1----:R-:W2:Y:S01]  /*26610*/  LDL.LU R243, [R1+0x518] ;  /* 0x0005180001f37983 */ /* 0x002ea20000300800 */
[----:B------:R-:W-:-:S03]  /*26620*/  IMAD.WIDE R2, R0, 0x4, R148 ;  /* 0x0000000400027825 */ /* 0x000fc600078e0294 */
[----:B------:R-:W3:Y:S04]  /*26630*/  LDL.LU R0, [R1+0x104] ;  /* 0x0001040001007983 */ /* 0x000ee80000300800 */
[----:B------:R-:W2:Y:S01]  /*26640*/  LDL.LU R248, [R1+0x204] ;  /* 0x0002040001f87983 */ /* 0x000ea20000300800 */
[----:B------:R-:W-:Y:S01]  /*26650*/  ISETP.LT.AND P3, PT, R12, UR24, !P0 ;  /* 0x000000180c007c0c */ /* 0x000fe2000c761270 */
[----:B------:R-:W-:Y:S02]  /*26660*/  ULDC.64 UR24, c[0x0][0x228] ;  /* 0x00008a0000187ab9 */ /* 0x000fe40000000a00 */
[----:B------:R-:W-:Y:S01]  /*26670*/  ISETP.LT.AND P2, PT, R13, UR24, !P2 ;  /* 0x000000180d007c0c */ /* 0x000fe2000d741270 */
[----:B------:R-:W-:Y:S01]  /*26680*/  IMAD.WIDE R226, R8, 0x4, R224 ;  /* 0x0000000408e27825 */ /* 0x000fe200078e02e0 */
[----:B------:R-:W-:Y:S01]  /*26690*/  ISETP.LT.AND P6, PT, R14, UR6, !P0 ;  /* 0x000000060e007c0c */ /* 0x000fe2000c7c1270 */
[----:B------:R-:W-:-:S02]  /*266a0*/  ULDC UR6, c[0x0][0x228] ;  /* 0x00008a0000067ab9 */ /* 0x000fc40000000800 */
[----:B------:R-:W-:-:S08]  /*266b0*/  IMAD.WIDE R244, R8, 0x4, R10 ;  /* 0x0000000408f47825 */ /* 0x000fd000078e020a */
[----:B----4-:R1:W-:Y:S01]  /*266c0*/  @P2 STG.E desc[UR10][R2.64], R251 ;  /* 0x000000fb02002986 */ /* 0x0103e2000c10190a */
[----:B------:R-:W-:Y:S01]  /*266d0*/  IMAD.WIDE R246, R8, 0x4, R150 ;  /* 0x0000000408f67825 */ /* 0x000fe200078e0296 */
[----:B-1----:R-:W-:Y:S02]  /*266e0*/  IADD3 R2, R9, 0x6, RZ ;  /* 0x0000000609027810 */ /* 0x002fe40007ffe0ff */
[----:B------:R-:W4:Y:S04]  /*266f0*/  LDL.LU R251, [R1+0xb64] ;  /* 0x000b640001fb7983 */ /* 0x000f280000300800 */
[----:B--2---:R-:W-:Y:S01]  /*26700*/  @P3 STG.E desc[UR10][R226.64], R248 ;  /* 0x000000f8e2003986 */ /* 0x004fe2000c10190a */
[----:B------:R-:W-:Y:S01]  /*26710*/  ISETP.LT.AND P3, PT, R13, UR4, !P0 ;  /* 0x000000040d007c0c */ /* 0x000fe2000c761270 */
[----:B------:R-:W-:-:S02]  /*26720*/  ULDC UR4, c[0x0][0x22c] ;  /* 0x00008b0000047ab9 */ /* 0x000fc40000000800 */
[----:B------:R-:W-:Y:S01]  /*26730*/  ISETP.GE.AND P2, PT, R2, UR4, PT ;  /* 0x0000000402007c0c */ /* 0x000fe2000bf46270 */
[----:B------:R-:W-:Y:S01]  /*26740*/  IMAD.WIDE R2, R8, 0x4, R148 ;  /* 0x0000000408027825 */ /* 0x000fe200078e0294 */
[----:B---3--:R1:W-:Y:S01]  /*26750*/  @P5 STG.E desc[UR10][R244.64], R0 ;  /* 0x00000000f4005986 */ /* 0x0083e2000c10190a */
[----:B------:R-:W-:Y:S01]  /*26760*/  ISETP.LT.AND P0, PT, R12, UR6, !P1 ;  /* 0x000000060c007c0c */ /* 0x000fe2000cf01270 */
[----:B------:R-:W-:Y:S01]  /*26770*/  ULDC UR4, c[0x0][0x22c] ;  /* 0x00008b0000047ab9 */ /* 0x000fe20000000800 */
[----:B-1----:R-:W-:Y:S01]  /*26780*/  VIADD R0, R8, UR28 ;  /* 0x0000001c08007c36 */ /* 0x002fe20008000000 */
[----:B------:R1:W-:Y:S01]  /*26790*/  @P6 STG.E desc[UR10][R246.64], R242 ;  /* 0x000000f2f6006986 */ /* 0x0003e2000c10190a */
[----:B------:R-:W-:Y:S01]  /*267a0*/  ISETP.LT.AND P5, PT, R15, UR8, !P1 ;  /* 0x000000080f007c0c */ /* 0x000fe2000cfa1270 */
[----:B------:R-:W-:Y:S01]  /*267b0*/  VIADD R248, R9, 0x7 ;  /* 0x0000000709f87836 */ /* 0x000fe20000000000 */
[----:B------:R-:W-:Y:S01]  /*267c0*/  ULDC UR6, c[0x0][0x228] ;  /* 0x00008a0000067ab9 */ /* 0x000fe20000000800 */
[----:B------:R2:W-:Y:S04]  /*267d0*/  @P3 STG.E desc[UR10][R2.64], R249 ;  /* 0x000000f902003986 */ /* 0x0005e8000c10190a */
[----:B-1----:R-:W3:Y:S01]  /*267e0*/  LDL.LU R242, [R1+0x208] ;  /* 0x0002080001f27983 */ /* 0x002ee20000300800 */
[----:B------:R-:W-:Y:S01]  /*267f0*/  ISETP.LT.AND P6, PT, R14, UR12, !P1 ;  /* 0x0000000c0e007c0c */ /* 0x000fe2000cfc1270 */
[----:B------:R-:W-:-:S04]  /*26800*/  IMAD.WIDE R226, R0, 0x4, R224 ;  /* 0x0000000400e27825 */ /* 0x000fc800078e02e0 */
[C---:B------:R-:W-:Y:S01]  /*26810*/  IMAD.WIDE R244, R0.reuse, 0x4, R10 ;  /* 0x0000000400f47825 */ /* 0x040fe200078e020a */
[----:B------:R-:W4:Y:S03]  /*26820*/  LDL.LU R8, [R1+0x528] ;  /* 0x0005280001087983 */ /* 0x000f260000300800 */
[----:B------:R-:W-:Y:S01]  /*26830*/  IMAD.WIDE R246, R0, 0x4, R150 ;  /* 0x0000000400f67825 */ /* 0x000fe200078e0296 */
[----:B--2---:R-:W2:Y:S01]  /*26840*/  LDL.LU R3, [R1+0x508] ;  /* 0x0005080001037983 */ /* 0x004ea20000300800 */
[----:B------:R-:W-:Y:S01]  /*26850*/  ISETP.GE.AND P3, PT, R248, UR4, PT ;  /* 0x00000004f8007c0c */ /* 0x000fe2000bf66270 */
[----:B------:R-:W-:Y:S01]  /*26860*/  ULDC UR4, c[0x0][0x228] ;  /* 0x00008a0000047ab9 */ /* 0x000fe20000000800 */
[----:B------:R-:W-:Y:S01]  /*26870*/  ULDC UR8, c[0x0][0x228] ;  /* 0x00008a0000087ab9 */ /* 0x000fe20000000800 */
[----:B------:R-:W3:Y:S01]  /*26880*/  LDL.LU R249, [R1+0x308] ;  /* 0x0003080001f97983 */ /* 0x000ee20000300800 */
[----:B------:R-:W-:-:S03]  /*26890*/  ULDC UR12, c[0x0][0x228] ;  /* 0x00008a00000c7ab9 */ /* 0x000fc60000000800 */
[----:B------:R-:W3:Y:S01]  /*268a0*/  LDL.LU R248, [R1+0x8] ;  /* 0x0000080001f87983 */ /* 0x000ee20000300800 */
[----:B------:R-:W-:Y:S01]  /*268b0*/  ISETP.LT.AND P1, PT, R13, UR4, !P1 ;  /* 0x000000040d007c0c */ /* 0x000fe2000cf21270 */
[----:B------:R-:W-:Y:S02]  /*268c0*/  ULDC UR4, c[0x0][0x228] ;  /* 0x00008a0000047ab9 */ /* 0x000fe40000000800 */
[----:B--2---:R-:W-:Y:S04]  /*268d0*/  @P0 STG.E desc[UR10][R226.64], R3 ;  /* 0x00000003e2000986 */ /* 0x004fe8000c10190a */
[----:B----4-:R-:W-:Y:S04]  /*268e0*/  @P5 STG.E desc[UR10][R244.64], R8 ;  /* 0x00000008f4005986 */ /* 0x010fe8000c10190a */
[----:B------:R1:W-:Y:S04]  /*268f0*/  @P6 STG.E desc[UR10][R246.64], R243 ;  /* 0x000000f3f6006986 */ /* 0x0003e8000c10190a */
[----:B-1----:R-:W2:Y:S04]  /*26900*/  LDL.LU R247, [R1+0x108] ;  /* 0x0001080001f77983 */ /* 0x002ea80000300800 */
[----:B------:R-:W4:Y:S01]  /*26910*/  LDL.LU R243, [R1+0x50c] ;  /* 0x00050c0001f37983 */ /* 0x000f220000300800 */
[----:B------:R-:W-:Y:S01]  /*26920*/  ISETP.LT.AND P0, PT, R12, UR4, !P4 ;  /* 0x000000040c007c0c */ /* 0x000fe2000e701270 */
[C---:B------:R-:W-:Y:S01]  /*26930*/  VIADD R8, R0.reuse, UR28 ;  /* 0x0000001c00087c36 */ /* 0x040fe20008000000 */
[----:B------:R-:W-:Y:S01]  /*26940*/  ULDC UR4, c[0x0][0x228] ;  /* 0x00008a0000047ab9 */ /* 0x000fe20000000800 */
[----:B------:R-:W-:Y:S01]  /*26950*/  IMAD.WIDE R2, R0, 0x4, R148 ;  /* 0x0000000400027825 */ /* 0x000fe200078e0294 */
[----:B------:R-:W-:-:S02]  /*26960*/  IADD3 R244, R9, 0x8, RZ ;  /* 0x0000000809f47810 */ /* 0x000fc40007ffe0ff */
[----:B------:R-:W-:Y:S01]  /*26970*/  ISETP.LT.AND P6, PT, R15, UR6, !P4 ;  /* 0x000000060f007c0c */ /* 0x000fe2000e7c1270 */
[----:B------:R-:W-:Y:S01]  /*26980*/  IMAD.WIDE R226, R8, 0x4, R224 ;  /* 0x0000000408e27825 */ /* 0x000fe200078e02e0 */
[----:B------:R-:W-:Y:S01]  /*26990*/  ISETP.LT.AND P5, PT, R14, UR4, !P4 ;  /* 0x000000040e007c0c */ /* 0x000fe2000e7a1270 */
[----:B------:R-:W-:Y:S01]  /*269a0*/  ULDC UR4, c[0x0][0x22c] ;  /* 0x00008b0000047ab9 */ /* 0x000fe20000000800 */
[----:B---3--:R1:W-:Y:S01]  /*269b0*/  @P1 STG.E desc[UR10][R2.64], R249 ;  /* 0x000000f902001986 */ /* 0x0083e2000c10190a */
[----:B------:R-:W-:Y:S01]  /*269c0*/  ISETP.GE.AND P1, PT, R244, UR4, PT ;  /* 0x00000004f4007c0c */ /* 0x000fe2000bf26270 */
[----:B------:R-:W-:Y:S01]  /*269d0*/  ULDC UR4, c[0x0][0x228] ;  /* 0x00008a0000047ab9 */ /* 0x000fe20000000800 */
[----:B------:R-:W-:Y:S01]  /*269e0*/  ISETP.LT.AND P4, PT, R13, UR8, !P4 ;  /* 0x000000080d007c0c */ /* 0x000fe2000e781270 */
[----:B------:R3:W-:Y:S01]  /*269f0*/  @P0 STG.E desc[UR10][R226.64], R242 ;  /* 0x000000f2e2000986 */ /* 0x0007e2000c10190a */
[----:B------:R-:W-:Y:S01]  /*26a00*/  ISETP.LT.AND P0, PT, R12, UR4, !P2 ;  /* 0x000000040c007c0c */ /* 0x000fe2000d701270 */
[C---:B------:R-:W-:Y:S01]  /*26a10*/  IMAD.WIDE R244, R8.reuse, 0x4, R148 ;  /* 0x0000000408f47825 */ /* 0x040fe200078e0294 */
[----:B------:R-:W-:Y:S01]  /*26a20*/  ULDC UR4, c[0x0][0x228] ;  /* 0x00008a0000047ab9 */ /* 0x000fe20000000800 */
[----:B------:R-:W-:Y:S01]  /*26a30*/  ULDC UR6, c[0x0][0x228] ;  /* 0x00008a0000067ab9 */ /* 0x000fe20000000800 */
[----:B------:R-:W-:Y:S01]  /*26a40*/  ULDC UR8, c[0x0][0x228] ;  /* 0x00008a0000087ab9 */ /* 0x000fe20000000800 */
[C---:B-1----:R-:W-:Y:S01]  /*26a50*/  IMAD.WIDE R2, R8.reuse, 0x4, R10 ;  /* 0x0000000408027825 */ /* 0x042fe200078e020a */
[----:B------:R-:W4:Y:S03]  /*26a60*/  LDL.LU R249, [R1+0x51c] ;  /* 0x00051c0001f97983 */ /* 0x000f260000300800 */
[C---:B---3--:R-:W-:Y:S01]  /*26a70*/  IMAD.WIDE R226, R8.reuse, 0x4, R150 ;  /* 0x0000000408e27825 */ /* 0x048fe200078e0296 */
[----:B------:R-:W3:Y:S03]  /*26a80*/  LDL.LU R242, [R1+0x20c] ;  /* 0x00020c0001f27983 */ /* 0x000ee60000300800 */
[----:B------:R-:W-:-:S04]  /*26a90*/  VIADD R8, R8, UR28 ;  /* 0x0000001c08087c36 */ /* 0x000fc80008000000 */
[C---:B------:R-:W-:Y:S01]  /*26aa0*/  VIADD R0, R8.reuse, UR28 ;  /* 0x0000001c08007c36 */ /* 0x040fe20008000000 */
[----:B--2---:R1:W-:Y:S04]  /*26ab0*/  @P6 STG.E desc[UR10][R2.64], R247 ;  /* 0x000000f702006986 */ /* 0x0043e8000c10190a */
[----:B------:R2:W-:Y:S04]  /*26ac0*/  @P5 STG.E desc[UR10][R226.64], R248 ;  /* 0x000000f8e2005986 */ /* 0x0005e8000c10190a */
[----:B------:R4:W-:Y:S01]  /*26ad0*/  @P4 STG.E desc[UR10][R244.64], R250 ;  /* 0x000000faf4004986 */ /* 0x0009e2000c10190a */
[----:B-1----:R-:W-:Y:S01]  /*26ae0*/  IMAD.WIDE R2, R8, 0x4, R224 ;  /* 0x0000000408027825 */ /* 0x002fe200078e02e0 */
[----:B------:R-:W-:Y:S01]  /*26af0*/  ISETP.LT.AND P4, PT, R15, UR4, !P2 ;  /* 0x000000040f007c0c */ /* 0x000fe2000d781270 */
[----:B------:R-:W-:Y:S01]  /*26b00*/  ULDC UR4, c[0x0][0x22c] ;  /* 0x00008b0000047ab9 */ /* 0x000fe20000000800 */
[----:B--2---:R-:W-:-:S02]  /*26b10*/  IADD3 R248, R9, 0x9, RZ ;  /* 0x0000000909f87810 */ /* 0x004fc40007ffe0ff */
[----:B----4-:R1:W-:Y:S01]  /*26b20*/  @P0 STG.E desc[UR10][R2.64], R243 ;  /* 0x000000f302000986 */ /* 0x0103e2000c10190a */
[----:B------:R-:W-:-:S03]  /*26b30*/  IMAD.WIDE R226, R8, 0x4, R150 ;  /* 0x0000000408e27825 */ /* 0x000fc600078e0296 */
[----:B------:R-:W2:Y:S01]  /*26b40*/  LDL.LU R250, [R1+0x10c] ;  /* 0x00010c0001fa7983 */ /* 0x000ea20000300800 */
[----:B------:R-:W-:Y:S01]  /*26b50*/  IMAD.WIDE R244, R8, 0x4, R148 ;  /* 0x0000000408f47825 */ /* 0x000fe200078e0294 */
[----:B------:R-:W-:Y:S01]  /*26b60*/  ISETP.GE.AND P0, PT, R248, UR4, PT ;  /* 0x00000004f8007c0c */ /* 0x000fe2000bf06270 */
[----:B------:R-:W-:Y:S01]  /*26b70*/  ULDC UR4, c[0x0][0x228] ;  /* 0x00008a0000047ab9 */ /* 0x000fe20000000800 */
[----:B-1----:R-:W4:Y:S01]  /*26b80*/  LDL.LU R243, [R1+0xc] ;  /* 0x00000c0001f37983 */ /* 0x002f220000300800 */
[----:B------:R-:W-:-:S03]  /*26b90*/  IMAD.WIDE R2, R8, 0x4, R10 ;  /* 0x0000000408027825 */ /* 0x000fc600078e020a */
[----:B------:R-:W3:Y:S04]  /*26ba0*/  LDL.LU R8, [R1+0x30c] ;  /* 0x00030c0001087983 */ /* 0x000ee80000300800 */
[----:B------:R-:W2:Y:S01]  /*26bb0*/  LDL.LU R248, [R1+0x52c] ;  /* 0x00052c0001f87983 */ /* 0x000ea20000300800 */
[----:B------:R-:W-:Y:S01]  /*26bc0*/  ISETP.LT.AND P5, PT, R14, UR6, !P2 ;  /* 0x000000060e007c0c */ /* 0x000fe2000d7a1270 */
[----:B------:R-:W-:Y:S01]  /*26bd0*/  IMAD.WIDE R246, R0, 0x4, R224 ;  /* 0x0000000400f67825 */ /* 0x000fe200078e02e0 */
[----:B------:R-:W-:Y:S01]  /*26be0*/  ISETP.LT.AND P2, PT, R13, UR8, !P2 ;  /* 0x000000080d007c0c */ /* 0x000fe2000d741270 */
[----:B------:R-:W-:Y:S01]  /*26bf0*/  ULDC UR6, c[0x0][0x228] ;  /* 0x00008a0000067ab9 */ /* 0x000fe20000000800 */
[----:B------:R-:W-:Y:S01]  /*26c00*/  ISETP.LT.AND P6, PT, R12, UR12, !P3 ;  /* 0x0000000c0c007c0c */ /* 0x000fe2000dfc1270 */
[----:B------:R-:W-:Y:S01]  /*26c10*/  ULDC UR8, c[0x0][0x228] ;  /* 0x00008a0000087ab9 */ /* 0x000fe20000000800 */
[----:B------:R-:W-:Y:S01]  /*26c20*/  ULDC UR12, c[0x0][0x228] ;  /* 0x00008a00000c7ab9 */ /* 0x000fe20000000800 */
[----:B--2---:R1:W-:Y:S06]  /*26c30*/  @P4 STG.E desc[UR10][R2.64], R248 ;  /* 0x000000f802004986 */ /* 0x0043ec000c10190a */
[----:B------:R2:W-:Y:S04]  /*26c40*/  @P5 STG.E desc[UR10][R226.64], R249 ;  /* 0x000000f9e2005986 */ /* 0x0005e8000c10190a */
[----:B---3--:R-:W-:Y:S04]  /*26c50*/  @P2 STG.E desc[UR10][R244.64], R8 ;  /* 0x00000008f4002986 */ /* 0x008fe8000c10190a */
[----:B-1----:R-:W3:Y:S04]  /*26c60*/  LDL.LU R248, [R1+0x550] ;  /* 0x0005500001f87983 */ /* 0x002ee80000300800 */
[----:B--2---:R-:W2:Y:S04]  /*26c70*/  LDL.LU R249, [R1+0x530] ;  /* 0x0005300001f97983 */ /* 0x004ea80000300800 */
[----:B------:R1:W-:Y:S04]  /*26c80*/  @P6 STG.E desc[UR10][R246.64], R242 ;  /* 0x000000f2f6006986 */ /* 0x0003e8000c10190a */
[----:B-1----:R-:W2:Y:S01]  /*26c90*/  LDL.LU R242, [R1+0x540] ;  /* 0x0005400001f27983 */ /* 0x002ea20000300800 */
[----:B------:R-:W-:Y:S01]  /*26ca0*/  ISETP.LT.AND P2, PT, R15, UR4, !P3 ;  /* 0x000000040f007c0c */ /* 0x000fe2000df41270 */
[----:B------:R-:W-:-:S02]  /*26cb0*/  ULDC UR4, c[0x0][0x228] ;  /* 0x00008a0000047ab9 */ /* 0x000fc40000000800 */
[----:B------:R-:W-:Y:S01]  /*26cc0*/  ISETP.LT.AND P4, PT, R14, UR4, !P3 ;  /* 0x000000040e007c0c */ /* 0x000fe2000df81270 */
[C---:B------:R-:W-:Y:S01]  /*26cd0*/  IMAD.WIDE R2, R0.reuse, 0x4, R10 ;  /* 0x0000000400027825 */ /* 0x040fe200078e020a */
[----:B------:R-:W-:Y:S01]  /*26ce0*/  ISETP.LT.AND P3, PT, R13, UR6, !P3 ;  /* 0x000000060d007c0c */ /* 0x000fe2000df61270 */
[----:B------:R-:W-:Y:S02]  /*26cf0*/  ULDC UR4, c[0x0][0x22c] ;  /* 0x00008b0000047ab9 */ /* 0x000fe40000000800 */
[----:B------:R-:W-:Y:S02]  /*26d00*/  VIADD R244, R9, 0xa ;  /* 0x0000000a09f47836 */ /* 0x000fe40000000000 */
[----:B------:R-:W-:Y:S01]  /*26d10*/  IMAD.WIDE R226, R0, 0x4, R150 ;  /* 0x0000000400e27825 */ /* 0x000fe200078e0296 */
[----:B------:R-:W-:Y:S01]  /*26d20*/  ISETP.LT.AND P5, PT, R12, UR8, !P1 ;  /* 0x000000080c007c0c */ /* 0x000fe2000cfa1270 */
[----:B------:R-:W-:Y:S01]  /*26d30*/  ULDC UR6, c[0x0][0x228] ;  /* 0x00008a0000067ab9 */ /* 0x000fe20000000800 */
[----:B------:R1:W-:Y:S01]  /*26d40*/  @P2 STG.E desc[UR10][R2.64], R250 ;  /* 0x000000fa02002986 */ /* 0x0003e2000c10190a */
[----:B------:R-:W-:Y:S01]  /*26d50*/  ISETP.GE.AND P2, PT, R244, UR4, PT ;  /* 0x00000004f4007c0c */ /* 0x000fe2000bf46270 */
[----:B------:R-:W-:Y:S01]  /*26d60*/  ULDC UR4, c[0x0][0x228] ;  /* 0x00008a0000047ab9 */ /* 0x000fe20000000800 */
[----:B------:R-:W-:Y:S01]  /*26d70*/  ISETP.LT.AND P6, PT, R15, UR12, !P1 ;  /* 0x0000000c0f007c0c */ /* 0x000fe2000cfc1270 */
[----:B----4-:R4:W-:Y:S01]  /*26d80*/  @P4 STG.E desc[UR10][R226.64], R243 ;  /* 0x000000f3e2004986 */ /* 0x0109e2000c10190a */
[----:B------:R-:W-:Y:S01]  /*26d90*/  IADD3 R8, R0, UR28, RZ ;  /* 0x0000001c00087c10 */ /* 0x000fe2000fffe0ff */
[----:B------:R-:W-:Y:S01]  /*26da0*/  ULDC UR8, c[0x0][0x228] ;  /* 0x00008a0000087ab9 */ /* 0x000fe20000000800 */
[----:B------:R-:W-:Y:S01]  /*26db0*/  ISETP.LT.AND P4, PT, R14, UR4, !P1 ;  /* 0x000000040e007c0c */ /* 0x000fe2000cf81270 */
[----:B------:R-:W-:Y:S01]  /*26dc0*/  ULDC UR4, c[0x0][0x228] ;  /* 0x00008a0000047ab9 */ /* 0x000fe20000000800 */
[----:B------:R-:W-:Y:S01]  /*26dd0*/  ULDC UR12, c[0x0][0x228] ;  /* 0x00008a00000c7ab9 */ /* 0x000fe20000000800 */
[----:B-1----:R-:W-:Y:S01]  /*26de0*/  IMAD.WIDE R2, R0, 0x4, R148 ;  /* 0x0000000400027825 */ /* 0x002fe200078e0294 */
[----:B------:R-:W2:Y:S03]  /*26df0*/  LDL.LU R250, [R1+0x110] ;  /* 0x0001100001fa7983 */ /* 0x000ea60000300800 */
[C---:B----4-:R-:W-:Y:S01]  /*26e00*/  IMAD.WIDE R226, R8.reuse, 0x4, R224 ;  /* 0x0000000408e27825 */ /* 0x050fe200078e02e0 */
[----:B------:R1:W-:Y:S03]  /*26e10*/  @P3 STG.E desc[UR10][R2.64], R251 ;  /* 0x000000fb02003986 */ /* 0x0003e6000c10190a */
[C---:B------:R-:W-:Y:S01]  /*26e20*/  IMAD.WIDE R244, R8.reuse, 0x4, R10 ;  /* 0x0000000408f47825 */ /* 0x040fe200078e020a */
[----:B------:R-:W4:Y:S01]  /*26e30*/  LDL.LU R243, [R1+0x10] ;  /* 0x0000100001f37983 */ /* 0x000f220000300800 */
[----:B------:R-:W-:Y:S01]  /*26e40*/  ISETP.LT.AND P1, PT, R13, UR4, !P1 ;  /* 0x000000040d007c0c */ /* 0x000fe2000cf21270 */
[----:B------:R-:W-:Y:S01]  /*26e50*/  ULDC UR4, c[0x0][0x22c] ;  /* 0x00008b0000047ab9 */ /* 0x000fe20000000800 */
[C---:B-1----:R-:W-:Y:S01]  /*26e60*/  IMAD.WIDE R2, R8.reuse, 0x4, R150 ;  /* 0x0000000408027825 */ /* 0x042fe200078e0296 */
[----:B------:R-:W4:Y:S03]  /*26e70*/  LDL.LU R251, [R1+0x554] ;  /* 0x0005540001fb7983 */ /* 0x000f260000300800 */
[----:B------:R-:W-:Y:S01]  /*26e80*/  VIADD R0, R8, UR28 ;  /* 0x0000001c08007c36 */ /* 0x000fe20008000000 */
[----:B---3--:R1:W-:Y:S04]  /*26e90*/  @P5 STG.E desc[UR10][R226.64], R248 ;  /* 0x000000f8e2005986 */ /* 0x0083e8000c10190a */
[----:B--2---:R2:W-:Y:S01]  /*26ea0*/  @P6 STG.E desc[UR10][R244.64], R249 ;  /* 0x000000f9f4006986 */ /* 0x0045e2000c10190a */
[----:B-1----:R-:W-:-:S03]  /*26eb0*/  VIADD R248, R9, 0xb ;  /* 0x0000000b09f87836 */ /* 0x002fc60000000000 */
[----:B--2---:R-:W2:Y:S04]  /*26ec0*/  LDL.LU R249, [R1+0x534] ;  /* 0x0005340001f97983 */ /* 0x004ea80000300800 */
[----:B------:R1:W-:Y:S01]  /*26ed0*/  @P4 STG.E desc[UR10][R2.64], R242 ;  /* 0x000000f202004986 */ /* 0x0003e2000c10190a */
[----:B------:R-:W-:Y:S02]  /*26ee0*/  ISETP.GE.AND P4, PT, R248, UR4, PT ;  /* 0x00000004f8007c0c */ /* 0x000fe4000bf86270 */
[----:B------:R-:W-:Y:S02]  /*26ef0*/  ISETP.LT.AND P3, PT, R12, UR6, !P0 ;  /* 0x000000060c007c0c */ /* 0x000fe4000c761270 */
[----:B------:R-:W-:Y:S01]  /*26f00*/  ISETP.LT.AND P5, PT, R15, UR8, !P0 ;  /* 0x000000080f007c0c */ /* 0x000fe2000c7a1270 */
[----:B------:R-:W-:Y:S01]  /*26f10*/  IMAD.WIDE R226, R0, 0x4, R224 ;  /* 0x0000000400e27825 */ /* 0x000fe200078e02e0 */
[----:B------:R-:W-:Y:S01]  /*26f20*/  ISETP.LT.AND P6, PT, R14, UR12, !P0 ;  /* 0x0000000c0e007c0c */ /* 0x000fe2000c7c1270 */
[----:B------:R-:W-:Y:S01]  /*26f30*/  ULDC UR4, c[0x0][0x228] ;  /* 0x00008a0000047ab9 */ /* 0x000fe20000000800 */
[----:B------:R-:W-:Y:S01]  /*26f40*/  ULDC UR6, c[0x0][0x228] ;  /* 0x00008a0000067ab9 */ /* 0x000fe20000000800 */
[----:B------:R-:W-:Y:S01]  /*26f50*/  IMAD.WIDE R244, R0, 0x4, R10 ;  /* 0x0000000400f47825 */ /* 0x000fe200078e020a */
[----:B------:R-:W-:Y:S01]  /*26f60*/  ULDC UR8, c[0x0][0x228] ;  /* 0x00008a0000087ab9 */ /* 0x000fe20000000800 */
[----:B-1----:R-:W3:Y:S01]  /*26f70*/  LDL.LU R242, [R1+0x544] ;  /* 0x0005440001f27983 */ /* 0x002ee20000300800 */
[----:B------:R-:W-:Y:S01]  /*26f80*/  ULDC UR12, c[0x0][0x228] ;  /* 0x00008a00000c7ab9 */ /* 0x000fe20000000800 */
[----:B------:R-:W-:-:S02]  /*26f90*/  IMAD.WIDE R2, R8, 0x4, R148 ;  /* 0x0000000408027825 */ /* 0x000fc400078e0294 */
[----:B------:R-:W4:Y:S04]  /*26fa0*/  LDL.LU R8, [R1+0x310] ;  /* 0x0003100001087983 */ /* 0x000f280000300800 */
[----:B------:R-:W2:Y:S01]  /*26fb0*/  LDL.LU R248, [R1+0x400] ;  /* 0x0004000001f87983 */ /* 0x000ea20000300800 */
[----:B------:R-:W-:-:S03]  /*26fc0*/  IMAD.WIDE R246, R0, 0x4, R150 ;  /* 0x0000000400f67825 */ /* 0x000fc600078e0296 */
[----:B--2---:R1:W-:Y:S04]  /*26fd0*/  @P1 STG.E desc[UR10][R2.64], R248 ;  /* 0x000000f802001986 */ /* 0x0043e8000c10190a */
[----:B----4-:R2:W-:Y:S01]  /*26fe0*/  @P3 STG.E desc[UR10][R226.64], R8 ;  /* 0x00000008e2003986 */ /* 0x0105e2000c10190a */
[----:B------:R-:W-:Y:S01]  /*26ff0*/  ISETP.LT.AND P3, PT, R13, UR4, !P0 ;  /* 0x000000040d007c0c */ /* 0x000fe2000c761270 */
[----:B------:R-:W-:Y:S02]  /*27000*/  ULDC UR4, c[0x0][0x22c] ;  /* 0x00008b0000047ab9 */ /* 0x000fe40000000800 */
[----:B------:R4:W-:Y:S01]  /*27010*/  @P5 STG.E desc[UR10][R244.64], R250 ;  /* 0x000000faf4005986 */ /* 0x0009e2000c10190a */
[----:B-1----:R-:W-:-:S03]  /*27020*/  IADD3 R2, R9, 0xc, RZ ;  /* 0x0000000c09027810 */ /* 0x002fc60007ffe0ff */
[----:B------:R1:W-:Y:S01]  /*27030*/  @P6 STG.E desc[UR10][R246.64], R243 ;  /* 0x000000f3f6006986 */ /* 0x0003e2000c10190a */
[----:B------:R-:W-:Y:S01]  /*27040*/  ISETP.GE.AND P1, PT, R2, UR4, PT ;  /* 0x0000000402007c0c */ /* 0x000fe2000bf26270 */
[C---:B--2---:R-:W-:Y:S02]  /*27050*/  VIADD R8, R0.reuse, UR28 ;  /* 0x0000001c00087c36 */ /* 0x044fe40008000000 */
[----:B----4-:R-:W2:Y:S01]  /*27060*/  LDL.LU R250, [R1+0x404] ;  /* 0x0004040001fa7983 */ /* 0x010ea20000300800 */
[----:B------:R-:W-:Y:S01]  /*27070*/  IMAD.WIDE R2, R0, 0x4, R148 ;  /* 0x0000000400027825 */ /* 0x000fe200078e0294 */
[----:B------:R-:W-:Y:S01]  /*27080*/  ISETP.LT.AND P0, PT, R12, UR6, !P2 ;  /* 0x000000060c007c0c */ /* 0x000fe2000d701270 */
[----:B------:R-:W-:Y:S01]  /*27090*/  ULDC UR4, c[0x0][0x22c] ;  /* 0x00008b0000047ab9 */ /* 0x000fe20000000800 */
[----:B------:R-:W-:Y:S01]  /*270a0*/  ISETP.LT.AND P5, PT, R15, UR8, !P2 ;  /* 0x000000080f007c0c */ /* 0x000fe2000d7a1270 */
[----:B-1----:R-:W4:Y:S01]  /*270b0*/  LDL.LU R243, [R1+0x314] ;  /* 0x0003140001f37983 */ /* 0x002f220000300800 */
[----:B------:R-:W-:Y:S01]  /*270c0*/  ISETP.LT.AND P6, PT, R14, UR12, !P2 ;  /* 0x0000000c0e007c0c */ /* 0x000fe2000d7c1270 */
[----:B------:R-:W-:Y:S01]  /*270d0*/  VIADD R248, R9, 0xd ;  /* 0x0000000d09f87836 */ /* 0x000fe20000000000 */
[----:B------:R-:W-:Y:S01]  /*270e0*/  ULDC UR6, c[0x0][0x228] ;  /* 0x00008a0000067ab9 */ /* 0x000fe20000000800 */
[----:B------:R-:W3:Y:S01]  /*270f0*/  LDL.LU R0, [R1+0x210] ;  /* 0x0002100001007983 */ /* 0x000ee20000300800 */
[----:B------:R-:W-:Y:S01]  /*27100*/  IMAD.WIDE R226, R8, 0x4, R224 ;  /* 0x0000000408e27825 */ /* 0x000fe200078e02e0 */
[----:B------:R-:W-:Y:S01]  /*27110*/  ULDC UR8, c[0x0][0x228] ;  /* 0x00008a0000087ab9 */ /* 0x000fe20000000800 */
[----:B------:R-:W-:-:S02]  /*27120*/  ULDC UR12, c[0x0][0x228] ;  /* 0x00008a00000c7ab9 */ /* 0x000fc40000000800 */
[----:B------:R-:W-:-:S04]  /*27130*/  IMAD.WIDE R244, R8, 0x4, R10 ;  /* 0x0000000408f47825 */ /* 0x000fc800078e020a */
[----:B------:R-:W-:Y:S01]  /*27140*/  IMAD.WIDE R246, R8, 0x4, R150 ;  /* 0x0000000408f67825 */ /* 0x000fe200078e0296 */
[----:B---3--:R-:W-:Y:S01]  /*27150*/  @P3 STG.E desc[UR10][R2.64], R0 ;  /* 0x0000000002003986 */ /* 0x008fe2000c10190a */
[----:B------:R-:W-:Y:S01]  /*27160*/  ISETP.GE.AND P3, PT, R248, UR4, PT ;  /* 0x00000004f8007c0c */ /* 0x000fe2000bf66270 */
[----:B------:R-:W-:Y:S02]  /*27170*/  ULDC UR4, c[0x0][0x228] ;  /* 0x00008a0000047ab9 */ /* 0x000fe40000000800 */
[----:B------:R-:W-:Y:S04]  /*27180*/  @P0 STG.E desc[UR10][R226.64], R251 ;  /* 0x000000fbe2000986 */ /* 0x000fe8000c10190a */
[----:B------:R1:W-:Y:S04]  /*27190*/  @P5 STG.E desc[UR10][R244.64], R249 ;  /* 0x000000f9f4005986 */ /* 0x0003e8000c10190a */
[----:B------:R-:W3:Y:S04]  /*271a0*/  LDL.LU R248, [R1+0x14] ;  /* 0x0000140001f87983 */ /* 0x000ee80000300800 */
[----:B------:R2:W-:Y:S04]  /*271b0*/  @P6 STG.E desc[UR10][R246.64], R242 ;  /* 0x000000f2f6006986 */ /* 0x0005e8000c10190a */
[----:B-1----:R-:W3:Y:S04]  /*271c0*/  LDL.LU R249, [R1+0x214] ;  /* 0x0002140001f97983 */ /* 0x002ee80000300800 */
[----:B--2---:R-:W2:Y:S04]  /*271d0*/  LDL.LU R247, [R1+0x114] ;  /* 0x0001140001f77983 */ /* 0x004ea80000300800 */
[----:B------:R-:W3:Y:S01]  /*271e0*/  LDL.LU R242, [R1+0x558] ;  /* 0x0005580001f27983 */ /* 0x000ee20000300800 */
[----:B------:R-:W-:Y:S01]  /*271f0*/  ISETP.LT.AND P2, PT, R13, UR4, !P2 ;  /* 0x000000040d007c0c */ /* 0x000fe2000d741270 */
[----:B------:R-:W-:-:S02]  /*27200*/  ULDC UR4, c[0x0][0x228] ;  /* 0x00008a0000047ab9 */ /* 0x000fc40000000800 */
[----:B------:R-:W-:Y:S01]  /*27210*/  ISETP.LT.AND P0, PT, R12, UR4, !P4 ;  /* 0x000000040c007c0c */ /* 0x000fe2000e701270 */
[C---:B------:R-:W-:Y:S01]  /*27220*/  VIADD R0, R8.reuse, UR28 ;  /* 0x0000001c08007c36 */ /* 0x040fe20008000000 */
[----:B------:R-:W-:Y:S01]  /*27230*/  ULDC UR4, c[0x0][0x228] ;  /* 0x00008a0000047ab9 */ /* 0x000fe20000000800 */
[----:B------:R-:W-:Y:S01]  /*27240*/  IMAD.WIDE R2, R8, 0x4, R148 ;  /* 0x0000000408027825 */ /* 0x000fe200078e0294 */
[----:B------:R-:W-:Y:S01]  /*27250*/  IADD3 R244, R9, 0xe, RZ ;  /* 0x0000000e09f47810 */ /* 0x000fe20007ffe0ff */
[----:B------:R-:W3:Y:S01]  /*27260*/  LDL.LU R251, [R1+0x548] ;  /* 0x0005480001fb7983 */ /* 0x000ee20000300800 */
[----:B------:R-:W-:Y:S01]  /*27270*/  ISETP.LT.AND P6, PT, R15, UR6, !P4 ;  /* 0x000000060f007c0c */ /* 0x000fe2000e7c1270 */
        /* <DEDUP_REMOVED lines=8> */
[----:B------:R-:W-:Y:S01]  /*27300*/  ISETP.LT.AND P0, PT, R12, UR4, !P1 ;  /* 0x000000040c007c0c */ /* 0x000fe2000cf01270 */
[C---:B------:R-:W-:Y:S01]  /*27310*/  VIADD R8, R0.reuse, UR28 ;  /* 0x0000001c00087c36 */ /* 0x040fe20008000000 */
[----:B------:R-:W-:Y:S01]  /*27320*/  ULDC UR4, c[0x0][0x228] ;  /* 0x00008a0000047ab9 */ /* 0x000fe20000000800 */
[----:B------:R-:W-:Y:S01]  /*27330*/  ULDC UR6, c[0x0][0x228] ;  /* 0x00008a0000067ab9 */ /* 0x000fe20000000800 */
[----:B-1----:R-:W-:Y:S01]  /*27340*/  IMAD.WIDE R2, R0, 0x4, R10 ;  /* 0x0000000400027825 */ /* 0x002fe200078e020a */
[----:B------:R-:W3:Y:S01]  /*27350*/  LDL.LU R250, [R1+0x408] ;  /* 0x0004080001fa7983 */ /* 0x000ee20000300800 */
[----:B------:R-:W-:-:S02]  /*27360*/  ULDC UR8, c[0x0][0x228] ;  /* 0x00008a0000087ab9 */ /* 0x000fc40000000800 */
[C---:B----4-:R-:W-:Y:S01]  /*27370*/  IMAD.WIDE R226, R0.reuse, 0x4, R150 ;  /* 0x0000000400e27825 */ /* 0x050fe200078e0296 */
[----:B------:R-:W4:Y:S03]  /*27380*/  LDL.LU R243, [R1+0x318] ;  /* 0x0003180001f37983 */ /* 0x000f260000300800 */
[----:B------:R-:W-:-:S04]  /*27390*/  IMAD.WIDE R244, R0, 0x4, R148 ;  /* 0x0000000400f47825 */ /* 0x000fc800078e0294 */
[C---:B------:R-:W-:Y:S01]  /*273a0*/  VIADD R0, R8.reuse, UR28 ;  /* 0x0000001c08007c36 */ /* 0x040fe20008000000 */
[----:B--2---:R1:W-:Y:S04]  /*273b0*/  @P6 STG.E desc[UR10][R2.64], R247 ;  /* 0x000000f702006986 */ /* 0x0043e8000c10190a */
[----:B---3--:R2:W-:Y:S04]  /*273c0*/  @P5 STG.E desc[UR10][R226.64], R248 ;  /* 0x000000f8e2005986 */ /* 0x0085e8000c10190a */
[----:B------:R3:W-:Y:S01]  /*273d0*/  @P4 STG.E desc[UR10][R244.64], R249 ;  /* 0x000000f9f4004986 */ /* 0x0007e2000c10190a */
[----:B-1----:R-:W-:-:S04]  /*273e0*/  IMAD.WIDE R2, R8, 0x4, R224 ;  /* 0x0000000408027825 */ /* 0x002fc800078e02e0 */
[C---:B--2---:R-:W-:Y:S01]  /*273f0*/  IMAD.WIDE R226, R8.reuse, 0x4, R150 ;  /* 0x0000000408e27825 */ /* 0x044fe200078e0296 */
[----:B------:R1:W-:Y:S03]  /*27400*/  @P0 STG.E desc[UR10][R2.64], R242 ;  /* 0x000000f202000986 */ /* 0x0003e6000c10190a */
[C---:B---3--:R-:W-:Y:S01]  /*27410*/  IMAD.WIDE R244, R8.reuse, 0x4, R148 ;  /* 0x0000000408f47825 */ /* 0x048fe200078e0294 */
[----:B------:R-:W2:Y:S04]  /*27420*/  LDL.LU R249, [R1+0x118] ;  /* 0x0001180001f97983 */ /* 0x000ea80000300800 */
[----:B-1----:R-:W3:Y:S01]  /*27430*/  LDL.LU R242, [R1+0x18] ;  /* 0x0000180001f27983 */ /* 0x002ee20000300800 */
[----:B------:R-:W-:-:S03]  /*27440*/  IMAD.WIDE R2, R8, 0x4, R10 ;  /* 0x0000000408027825 */ /* 0x000fc600078e020a */
[----:B------:R-:W4:Y:S01]  /*27450*/  LDL.LU R8, [R1+0x538] ;  /* 0x0005380001087983 */ /* 0x000f220000300800 */
[----:B------:R-:W-:Y:S01]  /*27460*/  ISETP.LT.AND P4, PT, R15, UR4, !P1 ;  /* 0x000000040f007c0c */ /* 0x000fe2000cf81270 */
[----:B------:R-:W-:Y:S01]  /*27470*/  IMAD.WIDE R246, R0, 0x4, R224 ;  /* 0x0000000400f67825 */ /* 0x000fe200078e02e0 */
[----:B------:R-:W-:Y:S01]  /*27480*/  ISETP.LT.AND P5, PT, R14, UR6, !P1 ;  /* 0x000000060e007c0c */ /* 0x000fe2000cfa1270 */
[----:B------:R-:W-:Y:S01]  /*27490*/  ULDC UR4, c[0x0][0x22c] ;  /* 0x00008b0000047ab9 */ /* 0x000fe20000000800 */
[----:B------:R-:W-:Y:S01]  /*274a0*/  ISETP.LT.AND P1, PT, R13, UR8, !P1 ;  /* 0x000000080d007c0c */ /* 0x000fe2000cf21270 */
[----:B------:R-:W-:Y:S01]  /*274b0*/  ULDC UR6, c[0x0][0x228] ;  /* 0x00008a0000067ab9 */ /* 0x000fe20000000800 */
[----:B------:R-:W-:Y:S01]  /*274c0*/  ISETP.LT.AND P6, PT, R12, UR12, !P3 ;  /* 0x0000000c0c007c0c */ /* 0x000fe2000dfc1270 */
[----:B------:R-:W-:Y:S01]  /*274d0*/  ULDC UR8, c[0x0][0x228] ;  /* 0x00008a0000087ab9 */ /* 0x000fe20000000800 */
[----:B------:R-:W-:Y:S01]  /*274e0*/  IADD3 R248, R9, 0xf, RZ ;  /* 0x0000000f09f87810 */ /* 0x000fe20007ffe0ff */
[----:B------:R-:W-:-:S03]  /*274f0*/  ULDC UR12, c[0x0][0x228] ;  /* 0x00008a00000c7ab9 */ /* 0x000fc60000000800 */
[----:B------:R-:W-:Y:S01]  /*27500*/  ISETP.GE.AND P0, PT, R248, UR4, PT ;  /* 0x00000004f8007c0c */ /* 0x000fe2000bf06270 */
[----:B------:R-:W-:Y:S01]  /*27510*/  ULDC UR4, c[0x0][0x228] ;  /* 0x00008a0000047ab9 */ /* 0x000fe20000000800 */
[----:B------:R-:W3:Y:S04]  /*27520*/  LDL.LU R248, [R1+0x55c] ;  /* 0x00055c0001f87983 */ /* 0x000ee80000300800 */
[----:B----4-:R-:W-:Y:S04]  /*27530*/  @P4 STG.E desc[UR10][R2.64], R8 ;  /* 0x0000000802004986 */ /* 0x010fe8000c10190a */
[----:B------:R-:W-:Y:S04]  /*27540*/  @P5 STG.E desc[UR10][R226.64], R251 ;  /* 0x000000fbe2005986 */ /* 0x000fe8000c10190a */
[----:B------:R1:W-:Y:S04]  /*27550*/  @P1 STG.E desc[UR10][R244.64], R250 ;  /* 0x000000faf4001986 */ /* 0x0003e8000c10190a */
[----:B------:R4:W-:Y:S04]  /*27560*/  @P6 STG.E desc[UR10][R246.64], R243 ;  /* 0x000000f3f6006986 */ /* 0x0009e8000c10190a */
[----:B-1----:R-:W3:Y:S04]  /*27570*/  LDL.LU R250, [R1+0x53c] ;  /* 0x00053c0001fa7983 */ /* 0x002ee80000300800 */
[----:B----4-:R-:W4:Y:S04]  /*27580*/  LDL.LU R247, [R1+0x218] ;  /* 0x0002180001f77983 */ /* 0x010f280000300800 */
[----:B------:R-:W4:Y:S01]  /*27590*/  LDL.LU R243, [R1+0x54c] ;  /* 0x00054c0001f37983 */ /* 0x000f220000300800 */
[----:B------:R-:W-:Y:S01]  /*275a0*/  ISETP.LT.AND P1, PT, R15, UR4, !P3 ;  /* 0x000000040f007c0c */ /* 0x000fe2000df21270 */
[----:B------:R-:W-:-:S02]  /*275b0*/  ULDC UR4, c[0x0][0x228] ;  /* 0x00008a0000047ab9 */ /* 0x000fc40000000800 */
[----:B------:R-:W-:Y:S01]  /*275c0*/  ISETP.LT.AND P4, PT, R14, UR4, !P3 ;  /* 0x000000040e007c0c */ /* 0x000fe2000df81270 */
[----:B------:R-:W-:Y:S01]  /*275d0*/  IMAD.WIDE R226, R0, 0x4, R10 ;  /* 0x0000000400e27825 */ /* 0x000fe200078e020a */
[----:B------:R-:W-:Y:S01]  /*275e0*/  ISETP.LT.AND P3, PT, R13, UR6, !P3 ;  /* 0x000000060d007c0c */ /* 0x000fe2000df61270 */
[----:B------:R-:W-:Y:S02]  /*275f0*/  ULDC UR4, c[0x0][0x22c] ;  /* 0x00008b0000047ab9 */ /* 0x000fe40000000800 */
[----:B------:R-:W-:Y:S01]  /*27600*/  VIADD R244, R9, 0x10 ;  /* 0x0000001009f47836 */ /* 0x000fe20000000000 */
[----:B------:R-:W-:Y:S01]  /*27610*/  ISETP.LT.AND P5, PT, R12, UR8, !P2 ;  /* 0x000000080c007c0c */ /* 0x000fe2000d7a1270 */
[C---:B------:R-:W-:Y:S01]  /*27620*/  IMAD.WIDE R2, R0.reuse, 0x4, R150 ;  /* 0x0000000400027825 */ /* 0x040fe200078e0296 */
[----:B------:R-:W-:Y:S01]  /*27630*/  IADD3 R8, R0, UR28, RZ ;  /* 0x0000001c00087c10 */ /* 0x000fe2000fffe0ff */
[----:B------:R-:W-:Y:S01]  /*27640*/  ULDC UR6, c[0x0][0x228] ;  /* 0x00008a0000067ab9 */ /* 0x000fe20000000800 */
[----:B--2---:R1:W-:Y:S01]  /*27650*/  @P1 STG.E desc[UR10][R226.64], R249 ;  /* 0x000000f9e2001986 */ /* 0x0043e2000c10190a */
[----:B------:R-:W-:Y:S01]  /*27660*/  ISETP.GE.AND P1, PT, R244, UR4, PT ;  /* 0x00000004f4007c0c */ /* 0x000fe2000bf26270 */
[----:B------:R-:W-:Y:S01]  /*27670*/  ULDC UR4, c[0x0][0x228] ;  /* 0x00008a0000047ab9 */ /* 0x000fe20000000800 */
[----:B------:R-:W-:Y:S01]  /*27680*/  ISETP.LT.AND P6, PT, R15, UR12, !P2 ;  /* 0x0000000c0f007c0c */ /* 0x000fe2000d7c1270 */
[----:B---3--:R2:W-:Y:S01]  /*27690*/  @P4 STG.E desc[UR10][R2.64], R242 ;  /* 0x000000f202004986 */ /* 0x0085e2000c10190a */
[----:B------:R-:W-:Y:S01]  /*276a0*/  ISETP.LT.AND P4, PT, R14, UR4, !P2 ;  /* 0x000000040e007c0c */ /* 0x000fe2000d781270 */
[----:B------:R-:W-:Y:S01]  /*276b0*/  IMAD.WIDE R244, R8, 0x4, R10 ;  /* 0x0000000408f47825 */ /* 0x000fe200078e020a */
[----:B------:R-:W-:Y:S01]  /*276c0*/  ULDC UR4, c[0x0][0x228] ;  /* 0x00008a0000047ab9 */ /* 0x000fe20000000800 */
[----:B------:R-:W-:Y:S01]  /*276d0*/  ULDC UR8, c[0x0][0x228] ;  /* 0x00008a0000087ab9 */ /* 0x000fe20000000800 */
[----:B------:R-:W-:Y:S01]  /*276e0*/  ULDC UR12, c[0x0][0x228] ;  /* 0x00008a00000c7ab9 */ /* 0x000fe20000000800 */
[----:B-1----:R-:W-:-:S04]  /*276f0*/  IMAD.WIDE R226, R0, 0x4, R148 ;  /* 0x0000000400e27825 */ /* 0x002fc800078e0294 */
[C---:B--2---:R-:W-:Y:S01]  /*27700*/  IMAD.WIDE R2, R8.reuse, 0x4, R224 ;  /* 0x0000000408027825 */ /* 0x044fe200078e02e0 */
[----:B------:R-:W2:Y:S04]  /*27710*/  LDL.LU R242, [R1+0x40c] ;  /* 0x00040c0001f27983 */ /* 0x000ea80000300800 */
[----:B------:R-:W3:Y:S01]  /*27720*/  LDL.LU R251, [R1+0x11c] ;  /* 0x00011c0001fb7983 */ /* 0x000ee20000300800 */
[----:B------:R-:W-:-:S03]  /*27730*/  VIADD R0, R8, UR28 ;  /* 0x0000001c08007c36 */ /* 0x000fc60008000000 */
[----:B------:R-:W3:Y:S04]  /*27740*/  LDL.LU R249, [R1+0x1c] ;  /* 0x00001c0001f97983 */ /* 0x000ee80000300800 */
[----:B----4-:R-:W-:Y:S04]  /*27750*/  @P3 STG.E desc[UR10][R226.64], R247 ;  /* 0x000000f7e2003986 */ /* 0x010fe8000c10190a */
[----:B------:R1:W-:Y:S04]  /*27760*/  @P5 STG.E desc[UR10][R2.64], R248 ;  /* 0x000000f802005986 */ /* 0x0003e8000c10190a */
[----:B------:R-:W-:Y:S01]  /*27770*/  @P6 STG.E desc[UR10][R244.64], R250 ;  /* 0x000000faf4006986 */ /* 0x000fe2000c10190a */
[----:B-1----:R-:W-:-:S05]  /*27780*/  IMAD.WIDE R2, R8, 0x4, R150 ;  /* 0x0000000408027825 */ /* 0x002fca00078e0296 */
[----:B------:R1:W-:Y:S04]  /*27790*/  @P4 STG.E desc[UR10][R2.64], R243 ;  /* 0x000000f302004986 */ /* 0x0003e8000c10190a */
[----:B-1----:R-:W4:Y:S01]  /*277a0*/  LDL.LU R243, [R1+0x21c] ;  /* 0x00021c0001f37983 */ /* 0x002f220000300800 */
[----:B------:R-:W-:-:S03]  /*277b0*/  IMAD.WIDE R2, R8, 0x4, R148 ;  /* 0x0000000408027825 */ /* 0x000fc600078e0294 */
[----:B------:R-:W4:Y:S04]  /*277c0*/  LDL.LU R250, [R1+0x570] ;  /* 0x0005700001fa7983 */ /* 0x000f280000300800 */
[----:B------:R-:W3:Y:S01]  /*277d0*/  LDL.LU R8, [R1+0x31c] ;  /* 0x00031c0001087983 */ /* 0x000ee20000300800 */
[----:B------:R-:W-:Y:S02]  /*277e0*/  ISETP.LT.AND P2, PT, R13, UR4, !P2 ;  /* 0x000000040d007c0c */ /* 0x000fe4000d741270 */
[----:B------:R-:W-:Y:S01]  /*277f0*/  ISETP.LT.AND P3, PT, R12, UR6, !P0 ;  /* 0x000000060c007c0c */ /* 0x000fe2000c761270 */
[----:B------:R-:W-:Y:S01]  /*27800*/  VIADD R248, R9, 0x11 ;  /* 0x0000001109f87836 */ /* 0x000fe20000000000 */
[----:B------:R-:W-:Y:S01]  /*27810*/  ISETP.LT.AND P5, PT, R15, UR8, !P0 ;  /* 0x000000080f007c0c */ /* 0x000fe2000c7a1270 */
[----:B------:R-:W-:Y:S01]  /*27820*/  IMAD.WIDE R226, R0, 0x4, R224 ;  /* 0x0000000400e27825 */ /* 0x000fe200078e02e0 */
[----:B------:R-:W-:Y:S01]  /*27830*/  ISETP.LT.AND P6, PT, R14, UR12, !P0 ;  /* 0x0000000c0e007c0c */ /* 0x000fe2000c7c1270 */
[----:B------:R-:W-:Y:S01]  /*27840*/  ULDC UR4, c[0x0][0x22c] ;  /* 0x00008b0000047ab9 */ /* 0x000fe20000000800 */
[----:B------:R-:W-:Y:S01]  /*27850*/  ULDC UR6, c[0x0][0x228] ;  /* 0x00008a0000067ab9 */ /* 0x000fe20000000800 */
[----:B------:R-:W-:Y:S01]  /*27860*/  IMAD.WIDE R244, R0, 0x4, R10 ;  /* 0x0000000400f47825 */ /* 0x000fe200078e020a */
[----:B------:R-:W-:Y:S01]  /*27870*/  ISETP.GE.AND P4, PT, R248, UR4, PT ;  /* 0x00000004f8007c0c */ /* 0x000fe2000bf86270 */
[----:B------:R-:W-:Y:S01]  /*27880*/  ULDC UR4, c[0x0][0x228] ;  /* 0x00008a0000047ab9 */ /* 0x000fe20000000800 */
[----:B------:R-:W-:Y:S01]  /*27890*/  ULDC UR8, c[0x0][0x228] ;  /* 0x00008a0000087ab9 */ /* 0x000fe20000000800 */
[----:B------:R-:W-:Y:S01]  /*278a0*/  IMAD.WIDE R246, R0, 0x4, R150 ;  /* 0x0000000400f67825 */ /* 0x000fe200078e0296 */
[----:B--2---:R1:W-:Y:S01]  /*278b0*/  @P2 STG.E desc[UR10][R2.64], R242 ;  /* 0x000000f202002986 */ /* 0x0043e2000c10190a */
[----:B------:R-:W-:Y:S01]  /*278c0*/  ULDC UR12, c[0x0][0x228] ;  /* 0x00008a00000c7ab9 */ /* 0x000fe20000000800 */
[----:B-1----:R-:W-:-:S02]  /*278d0*/  IADD3 R2, R9, 0x12, RZ ;  /* 0x0000001209027810 */ /* 0x002fc40007ffe0ff */
[----:B------:R-:W2:Y:S04]  /*278e0*/  LDL.LU R242, [R1+0x560] ;  /* 0x0005600001f27983 */ /* 0x000ea80000300800 */
[----:B---3--:R1:W-:Y:S01]  /*278f0*/  @P3 STG.E desc[UR10][R226.64], R8 ;  /* 0x00000008e2003986 */ /* 0x0083e2000c10190a */
[----:B------:R-:W-:Y:S01]  /*27900*/  ISETP.LT.AND P3, PT, R13, UR4, !P0 ;  /* 0x000000040d007c0c */ /* 0x000fe2000c761270 */
[----:B------:R-:W-:Y:S02]  /*27910*/  ULDC UR4, c[0x0][0x22c] ;  /* 0x00008b0000047ab9 */ /* 0x000fe40000000800 */
[----:B------:R3:W-:Y:S01]  /*27920*/  @P5 STG.E desc[UR10][R244.64], R251 ;  /* 0x000000fbf4005986 */ /* 0x0007e2000c10190a */
[----:B------:R-:W-:Y:S01]  /*27930*/  ISETP.GE.AND P2, PT, R2, UR4, PT ;  /* 0x0000000402007c0c */ /* 0x000fe2000bf46270 */
[----:B------:R-:W-:-:S04]  /*27940*/  IMAD.WIDE R2, R0, 0x4, R148 ;  /* 0x0000000400027825 */ /* 0x000fc800078e0294 */
[----:B-1----:R-:W-:Y:S01]  /*27950*/  VIADD R8, R0, UR28 ;  /* 0x0000001c00087c36 */ /* 0x002fe20008000000 */
[----:B------:R1:W-:Y:S04]  /*27960*/  @P6 STG.E desc[UR10][R246.64], R249 ;  /* 0x000000f9f6006986 */ /* 0x0003e8000c10190a */
[----:B---3--:R-:W3:Y:S01]  /*27970*/  LDL.LU R251, [R1+0x410] ;  /* 0x0004100001fb7983 */ /* 0x008ee20000300800 */
[----:B------:R-:W-:Y:S02]  /*27980*/  ISETP.LT.AND P0, PT, R12, UR6, !P1 ;  /* 0x000000060c007c0c */ /* 0x000fe4000cf01270 */
[----:B------:R-:W-:Y:S01]  /*27990*/  ISETP.LT.AND P5, PT, R15, UR8, !P1 ;  /* 0x000000080f007c0c */ /* 0x000fe2000cfa1270 */
[----:B------:R-:W-:Y:S01]  /*279a0*/  VIADD R248, R9, 0x13 ;  /* 0x0000001309f87836 */ /* 0x000fe20000000000 */
[----:B------:R-:W-:Y:S01]  /*279b0*/  ISETP.LT.AND P6, PT, R14, UR12, !P1 ;  /* 0x0000000c0e007c0c */ /* 0x000fe2000cfc1270 */
[----:B------:R-:W-:Y:S01]  /*279c0*/  IMAD.WIDE R226, R8, 0x4, R224 ;  /* 0x0000000408e27825 */ /* 0x000fe200078e02e0 */
[----:B----4-:R4:W-:Y:S01]  /*279d0*/  @P3 STG.E desc[UR10][R2.64], R243 ;  /* 0x000000f302003986 */ /* 0x0109e2000c10190a */
[----:B------:R-:W-:Y:S01]  /*279e0*/  ULDC UR4, c[0x0][0x22c] ;  /* 0x00008b0000047ab9 */ /* 0x000fe20000000800 */
[----:B------:R-:W-:-:S02]  /*279f0*/  ULDC UR6, c[0x0][0x228] ;  /* 0x00008a0000067ab9 */ /* 0x000fc40000000800 */
[----:B-1----:R-:W3:Y:S01]  /*27a00*/  LDL.LU R249, [R1+0x320] ;  /* 0x0003200001f97983 */ /* 0x002ee20000300800 */
[C---:B------:R-:W-:Y:S01]  /*27a10*/  IMAD.WIDE R244, R8.reuse, 0x4, R10 ;  /* 0x0000000408f47825 */ /* 0x040fe200078e020a */
[----:B------:R-:W-:Y:S01]  /*27a20*/  ULDC UR8, c[0x0][0x228] ;  /* 0x00008a0000087ab9 */ /* 0x000fe20000000800 */
[----:B------:R-:W-:Y:S01]  /*27a30*/  ULDC UR12, c[0x0][0x228] ;  /* 0x00008a00000c7ab9 */ /* 0x000fe20000000800 */
[----:B------:R-:W2:Y:S01]  /*27a40*/  LDL.LU R0, [R1+0x580] ;  /* 0x0005800001007983 */ /* 0x000ea20000300800 */
[----:B------:R-:W-:-:S03]  /*27a50*/  IMAD.WIDE R246, R8, 0x4, R150 ;  /* 0x0000000408f67825 */ /* 0x000fc600078e0296 */
[----:B----4-:R-:W4:Y:S01]  /*27a60*/  LDL.LU R243, [R1+0x220] ;  /* 0x0002200001f37983 */ /* 0x010f220000300800 */
[----:B------:R-:W-:Y:S01]  /*27a70*/  ISETP.GE.AND P3, PT, R248, UR4, PT ;  /* 0x00000004f8007c0c */ /* 0x000fe2000bf66270 */
[----:B------:R-:W-:Y:S02]  /*27a80*/  ULDC UR4, c[0x0][0x228] ;  /* 0x00008a0000047ab9 */ /* 0x000fe40000000800 */
[----:B------:R-:W4:Y:S01]  /*27a90*/  LDL.LU R248, [R1+0x120] ;  /* 0x0001200001f87983 */ /* 0x000f220000300800 */
[----:B------:R-:W-:Y:S01]  /*27aa0*/  ISETP.LT.AND P1, PT, R13, UR4, !P1 ;  /* 0x000000040d007c0c */ /* 0x000fe2000cf21270 */
[----:B------:R-:W-:Y:S01]  /*27ab0*/  ULDC UR4, c[0x0][0x228] ;  /* 0x00008a0000047ab9 */ /* 0x000fe20000000800 */
[----:B------:R-:W-:Y:S01]  /*27ac0*/  IMAD.WIDE R2, R8, 0x4, R148 ;  /* 0x0000000408027825 */ /* 0x000fe200078e0294 */
[----:B--2---:R-:W-:Y:S04]  /*27ad0*/  @P0 STG.E desc[UR10][R226.64], R0 ;  /* 0x00000000e2000986 */ /* 0x004fe8000c10190a */
[----:B------:R1:W-:Y:S04]  /*27ae0*/  @P5 STG.E desc[UR10][R244.64], R250 ;  /* 0x000000faf4005986 */ /* 0x0003e8000c10190a */
[----:B------:R2:W-:Y:S04]  /*27af0*/  @P6 STG.E desc[UR10][R246.64], R242 ;  /* 0x000000f2f6006986 */ /* 0x0005e8000c10190a */
[----:B-1----:R-:W4:Y:S04]  /*27b00*/  LDL.LU R250, [R1+0x20] ;  /* 0x0000200001fa7983 */ /* 0x002f280000300800 */
[----:B--2---:R-:W2:Y:S01]  /*27b10*/  LDL.LU R242, [R1+0x584] ;  /* 0x0005840001f27983 */ /* 0x004ea20000300800 */
[----:B------:R-:W-:Y:S01]  /*27b20*/  ISETP.LT.AND P0, PT, R12, UR4, !P4 ;  /* 0x000000040c007c0c */ /* 0x000fe2000e701270 */
[----:B------:R-:W-:Y:S01]  /*27b30*/  VIADD R0, R8, UR28 ;  /* 0x0000001c08007c36 */ /* 0x000fe20008000000 */
[----:B------:R-:W-:Y:S01]  /*27b40*/  ULDC UR4, c[0x0][0x228] ;  /* 0x00008a0000047ab9 */ /* 0x000fe20000000800 */
        /* <DEDUP_REMOVED lines=11> */
[C---:B------:R-:W-:Y:S01]  /*27c00*/  VIADD R8, R0.reuse, UR28 ;  /* 0x0000001c00087c36 */ /* 0x040fe20008000000 */
[----:B------:R-:W-:Y:S01]  /*27c10*/  ULDC UR4, c[0x0][0x228] ;  /* 0x00008a0000047ab9 */ /* 0x000fe20000000800 */
[----:B------:R-:W-:Y:S01]  /*27c20*/  ULDC UR6, c[0x0][0x228] ;  /* 0x00008a0000067ab9 */ /* 0x000fe20000000800 */
[----:B-1----:R-:W-:Y:S01]  /*27c30*/  IMAD.WIDE R2, R0, 0x4, R10 ;  /* 0x0000000400027825 */ /* 0x002fe200078e020a */
[----:B------:R-:W2:Y:S01]  /*27c40*/  LDL.LU R251, [R1+0x574] ;  /* 0x0005740001fb7983 */ /* 0x000ea20000300800 */
[----:B------:R-:W-:-:S02]  /*27c50*/  ULDC UR8, c[0x0][0x228] ;  /* 0x00008a0000087ab9 */ /* 0x000fc40000000800 */
[C---:B---3--:R-:W-:Y:S01]  /*27c60*/  IMAD.WIDE R226, R0.reuse, 0x4, R150 ;  /* 0x0000000400e27825 */ /* 0x048fe200078e0296 */
[----:B----4-:R1:W-:Y:S03]  /*27c70*/  @P6 STG.E desc[UR10][R2.64], R243 ;  /* 0x000000f302006986 */ /* 0x0103e6000c10190a */
[----:B------:R-:W-:Y:S01]  /*27c80*/  IMAD.WIDE R244, R0, 0x4, R148 ;  /* 0x0000000400f47825 */ /* 0x000fe200078e0294 */
[----:B------:R-:W3:Y:S04]  /*27c90*/  LDL.LU R249, [R1+0x564] ;  /* 0x0005640001f97983 */ /* 0x000ee80000300800 */
[----:B------:R4:W-:Y:S01]  /*27ca0*/  @P5 STG.E desc[UR10][R226.64], R248 ;  /* 0x000000f8e2005986 */ /* 0x0009e2000c10190a */
[----:B-1----:R-:W-:-:S03]  /*27cb0*/  IMAD.WIDE R2, R8, 0x4, R224 ;  /* 0x0000000408027825 */ /* 0x002fc600078e02e0 */
[----:B------:R-:W3:Y:S01]  /*27cc0*/  LDL.LU R243, [R1+0x324] ;  /* 0x0003240001f37983 */ /* 0x000ee20000300800 */
[C---:B------:R-:W-:Y:S02]  /*27cd0*/  VIADD R0, R8.reuse, UR28 ;  /* 0x0000001c08007c36 */ /* 0x040fe40008000000 */
[C---:B----4-:R-:W-:Y:S01]  /*27ce0*/  IMAD.WIDE R226, R8.reuse, 0x4, R150 ;  /* 0x0000000408e27825 */ /* 0x050fe200078e0296 */
[----:B------:R1:W-:Y:S04]  /*27cf0*/  @P4 STG.E desc[UR10][R244.64], R250 ;  /* 0x000000faf4004986 */ /* 0x0003e8000c10190a */
[----:B--2---:R2:W-:Y:S04]  /*27d00*/  @P0 STG.E desc[UR10][R2.64], R242 ;  /* 0x000000f202000986 */ /* 0x0045e8000c10190a */
[----:B-1----:R-:W4:Y:S01]  /*27d10*/  LDL.LU R250, [R1+0x224] ;  /* 0x0002240001fa7983 */ /* 0x002f220000300800 */
[----:B------:R-:W-:-:S03]  /*27d20*/  IMAD.WIDE R244, R8, 0x4, R148 ;  /* 0x0000000408f47825 */ /* 0x000fc600078e0294 */
[----:B--2---:R-:W2:Y:S01]  /*27d30*/  LDL.LU R242, [R1+0x124] ;  /* 0x0001240001f27983 */ /* 0x004ea20000300800 */
[----:B------:R-:W-:-:S03]  /*27d40*/  IMAD.WIDE R2, R8, 0x4, R10 ;  /* 0x0000000408027825 */ /* 0x000fc600078e020a */
[----:B------:R-:W4:Y:S01]  /*27d50*/  LDL.LU R8, [R1+0x414] ;  /* 0x0004140001087983 */ /* 0x000f220000300800 */
[----:B------:R-:W-:Y:S01]  /*27d60*/  ISETP.LT.AND P4, PT, R15, UR4, !P2 ;  /* 0x000000040f007c0c */ /* 0x000fe2000d781270 */
[----:B------:R-:W-:Y:S01]  /*27d70*/  ULDC UR4, c[0x0][0x22c] ;  /* 0x00008b0000047ab9 */ /* 0x000fe20000000800 */
[----:B------:R-:W-:Y:S02]  /*27d80*/  ISETP.LT.AND P5, PT, R14, UR6, !P2 ;  /* 0x000000060e007c0c */ /* 0x000fe4000d7a1270 */
[----:B------:R-:W-:Y:S02]  /*27d90*/  ISETP.LT.AND P6, PT, R12, UR12, !P3 ;  /* 0x0000000c0c007c0c */ /* 0x000fe4000dfc1270 */
[----:B------:R-:W-:Y:S01]  /*27da0*/  IADD3 R248, R9, 0x15, RZ ;  /* 0x0000001509f87810 */ /* 0x000fe20007ffe0ff */
[----:B------:R-:W-:Y:S01]  /*27db0*/  IMAD.WIDE R246, R0, 0x4, R224 ;  /* 0x0000000400f67825 */ /* 0x000fe200078e02e0 */
[----:B------:R-:W-:Y:S01]  /*27dc0*/  ISETP.LT.AND P2, PT, R13, UR8, !P2 ;  /* 0x000000080d007c0c */ /* 0x000fe2000d741270 */
[----:B------:R-:W-:Y:S01]  /*27dd0*/  ULDC UR6, c[0x0][0x228] ;  /* 0x00008a0000067ab9 */ /* 0x000fe20000000800 */
[----:B------:R-:W-:Y:S01]  /*27de0*/  ISETP.GE.AND P0, PT, R248, UR4, PT ;  /* 0x00000004f8007c0c */ /* 0x000fe2000bf06270 */
[----:B------:R-:W-:Y:S01]  /*27df0*/  ULDC UR4, c[0x0][0x228] ;  /* 0x00008a0000047ab9 */ /* 0x000fe20000000800 */
[----:B------:R-:W2:Y:S01]  /*27e00*/  LDL.LU R248, [R1+0x24] ;  /* 0x0000240001f87983 */ /* 0x000ea20000300800 */
[----:B------:R-:W-:Y:S01]  /*27e10*/  ULDC UR8, c[0x0][0x228] ;  /* 0x00008a0000087ab9 */ /* 0x000fe20000000800 */
[----:B------:R-:W-:-:S02]  /*27e20*/  ULDC UR12, c[0x0][0x228] ;  /* 0x00008a00000c7ab9 */ /* 0x000fc40000000800 */
[----:B------:R1:W-:Y:S04]  /*27e30*/  @P4 STG.E desc[UR10][R2.64], R251 ;  /* 0x000000fb02004986 */ /* 0x0003e8000c10190a */
[----:B---3--:R3:W-:Y:S04]  /*27e40*/  @P5 STG.E desc[UR10][R226.64], R249 ;  /* 0x000000f9e2005986 */ /* 0x0087e8000c10190a */
[----:B-1----:R-:W2:Y:S04]  /*27e50*/  LDL.LU R251, [R1+0x588] ;  /* 0x0005880001fb7983 */ /* 0x002ea80000300800 */
[----:B---3--:R-:W3:Y:S04]  /*27e60*/  LDL.LU R249, [R1+0x578] ;  /* 0x0005780001f97983 */ /* 0x008ee80000300800 */
[----:B----4-:R-:W-:Y:S04]  /*27e70*/  @P2 STG.E desc[UR10][R244.64], R8 ;  /* 0x00000008f4002986 */ /* 0x010fe8000c10190a */
[----:B------:R1:W-:Y:S04]  /*27e80*/  @P6 STG.E desc[UR10][R246.64], R243 ;  /* 0x000000f3f6006986 */ /* 0x0003e8000c10190a */
[----:B-1----:R-:W4:Y:S01]  /*27e90*/  LDL.LU R243, [R1+0x568] ;  /* 0x0005680001f37983 */ /* 0x002f220000300800 */
        /* <DEDUP_REMOVED lines=11> */
[----:B------:R1:W-:Y:S01]  /*27f50*/  @P2 STG.E desc[UR10][R226.64], R250 ;  /* 0x000000fae2002986 */ /* 0x0003e2000c10190a */
[----:B------:R-:W-:Y:S01]  /*27f60*/  ISETP.GE.AND P2, PT, R244, UR4, PT ;  /* 0x00000004f4007c0c */ /* 0x000fe2000bf46270 */
[----:B------:R-:W-:Y:S01]  /*27f70*/  ULDC UR4, c[0x0][0x228] ;  /* 0x00008a0000047ab9 */ /* 0x000fe20000000800 */
[----:B------:R-:W-:Y:S01]  /*27f80*/  ISETP.LT.AND P6, PT, R15, UR12, !P1 ;  /* 0x0000000c0f007c0c */ /* 0x000fe2000cfc1270 */
[----:B--2---:R2:W-:Y:S01]  /*27f90*/  @P4 STG.E desc[UR10][R2.64], R242 ;  /* 0x000000f202004986 */ /* 0x0045e2000c10190a */
[----:B------:R-:W-:Y:S01]  /*27fa0*/  ISETP.LT.AND P4, PT, R14, UR4, !P1 ;  /* 0x000000040e007c0c */ /* 0x000fe2000cf81270 */
[----:B------:R-:W-:Y:S01]  /*27fb0*/  IMAD.WIDE R244, R8, 0x4, R10 ;  /* 0x0000000408f47825 */ /* 0x000fe200078e020a */
[----:B------:R-:W-:Y:S01]  /*27fc0*/  ULDC UR4, c[0x0][0x228] ;  /* 0x00008a0000047ab9 */ /* 0x000fe20000000800 */
[----:B------:R-:W-:Y:S01]  /*27fd0*/  ULDC UR8, c[0x0][0x228] ;  /* 0x00008a0000087ab9 */ /* 0x000fe20000000800 */
[----:B------:R-:W-:Y:S01]  /*27fe0*/  ULDC UR12, c[0x0][0x228] ;  /* 0x00008a00000c7ab9 */ /* 0x000fe20000000800 */
[----:B-1----:R-:W-:Y:S01]  /*27ff0*/  IMAD.WIDE R226, R0, 0x4, R148 ;  /* 0x0000000400e27825 */ /* 0x002fe200078e0294 */
[----:B------:R-:W4:Y:S03]  /*28000*/  LDL.LU R250, [R1+0x228] ;  /* 0x0002280001fa7983 */ /* 0x000f260000300800 */
[----:B--2---:R-:W-:Y:S01]  /*28010*/  IMAD.WIDE R2, R8, 0x4, R224 ;  /* 0x0000000408027825 */ /* 0x004fe200078e02e0 */
[----:B------:R1:W-:Y:S04]  /*28020*/  @P3 STG.E desc[UR10][R226.64], R248 ;  /* 0x000000f8e2003986 */ /* 0x0003e8000c10190a */
[----:B------:R2:W-:Y:S01]  /*28030*/  @P5 STG.E desc[UR10][R2.64], R251 ;  /* 0x000000fb02005986 */ /* 0x0005e2000c10190a */
[----:B------:R-:W-:Y:S01]  /*28040*/  ISETP.LT.AND P1, PT, R13, UR4, !P1 ;  /* 0x000000040d007c0c */ /* 0x000fe2000cf21270 */
[----:B------:R-:W-:-:S02]  /*28050*/  ULDC UR4, c[0x0][0x22c] ;  /* 0x00008b0000047ab9 */ /* 0x000fc40000000800 */
[----:B------:R-:W4:Y:S01]  /*28060*/  LDL.LU R242, [R1+0x128] ;  /* 0x0001280001f27983 */ /* 0x000f220000300800 */
[----:B-1----:R-:W-:Y:S02]  /*28070*/  VIADD R248, R9, 0x17 ;  /* 0x0000001709f87836 */ /* 0x002fe40000000000 */
[C---:B--2---:R-:W-:Y:S01]  /*28080*/  IMAD.WIDE R2, R8.reuse, 0x4, R150 ;  /* 0x0000000408027825 */ /* 0x044fe200078e0296 */
[----:B---3--:R1:W-:Y:S04]  /*28090*/  @P6 STG.E desc[UR10][R244.64], R249 ;  /* 0x000000f9f4006986 */ /* 0x0083e8000c10190a */
[----:B------:R-:W2:Y:S01]  /*280a0*/  LDL.LU R251, [R1+0x58c] ;  /* 0x00058c0001fb7983 */ /* 0x000ea20000300800 */
[----:B------:R-:W-:-:S03]  /*280b0*/  VIADD R0, R8, UR28 ;  /* 0x0000001c08007c36 */ /* 0x000fc60008000000 */
[----:B-1----:R-:W3:Y:S04]  /*280c0*/  LDL.LU R249, [R1+0x57c] ;  /* 0x00057c0001f97983 */ /* 0x002ee80000300800 */
[----:B----4-:R1:W-:Y:S01]  /*280d0*/  @P4 STG.E desc[UR10][R2.64], R243 ;  /* 0x000000f302004986 */ /* 0x0103e2000c10190a */
[----:B------:R-:W-:Y:S02]  /*280e0*/  ISETP.GE.AND P4, PT, R248, UR4, PT ;  /* 0x00000004f8007c0c */ /* 0x000fe4000bf86270 */
[----:B------:R-:W-:Y:S02]  /*280f0*/  ISETP.LT.AND P3, PT, R12, UR6, !P0 ;  /* 0x000000060c007c0c */ /* 0x000fe4000c761270 */
[----:B------:R-:W-:Y:S02]  /*28100*/  ISETP.LT.AND P5, PT, R15, UR8, !P0 ;  /* 0x000000080f007c0c */ /* 0x000fe4000c7a1270 */
[----:B------:R-:W-:Y:S01]  /*28110*/  ISETP.LT.AND P6, PT, R14, UR12, !P0 ;  /* 0x0000000c0e007c0c */ /* 0x000fe2000c7c1270 */
[----:B------:R-:W-:Y:S01]  /*28120*/  IMAD.WIDE R226, R0, 0x4, R224 ;  /* 0x0000000400e27825 */ /* 0x000fe200078e02e0 */
[----:B------:R-:W-:Y:S01]  /*28130*/  ULDC UR4, c[0x0][0x228] ;  /* 0x00008a0000047ab9 */ /* 0x000fe20000000800 */
[----:B------:R-:W-:Y:S01]  /*28140*/  ULDC UR6, c[0x0][0x228] ;  /* 0x00008a0000067ab9 */ /* 0x000fe20000000800 */
[----:B------:R-:W-:Y:S01]  /*28150*/  ULDC UR8, c[0x0][0x228] ;  /* 0x00008a0000087ab9 */ /* 0x000fe20000000800 */
[----:B-1----:R-:W4:Y:S01]  /*28160*/  LDL.LU R243, [R1+0x56c] ;  /* 0x00056c0001f37983 */ /* 0x002f220000300800 */
[----:B------:R-:W-:Y:S01]  /*28170*/  IMAD.WIDE R2, R8, 0x4, R148 ;  /* 0x0000000408027825 */ /* 0x000fe200078e0294 */
[----:B------:R-:W-:-:S02]  /*28180*/  ULDC UR12, c[0x0][0x228] ;  /* 0x00008a00000c7ab9 */ /* 0x000fc40000000800 */
[----:B------:R-:W2:Y:S04]  /*28190*/  LDL.LU R8, [R1+0x328] ;  /* 0x0003280001087983 */ /* 0x000ea80000300800 */
[----:B------:R-:W3:Y:S01]  /*281a0*/  LDL.LU R248, [R1+0x418] ;  /* 0x0004180001f87983 */ /* 0x000ee20000300800 */
[----:B------:R-:W-:-:S04]  /*281b0*/  IMAD.WIDE R244, R0, 0x4, R10 ;  /* 0x0000000400f47825 */ /* 0x000fc800078e020a */
[----:B------:R-:W-:Y:S01]  /*281c0*/  IMAD.WIDE R246, R0, 0x4, R150 ;  /* 0x0000000400f67825 */ /* 0x000fe200078e0296 */
[----:B---3--:R1:W-:Y:S04]  /*281d0*/  @P1 STG.E desc[UR10][R2.64], R248 ;  /* 0x000000f802001986 */ /* 0x0083e8000c10190a */
[----:B--2---:R2:W-:Y:S01]  /*281e0*/  @P3 STG.E desc[UR10][R226.64], R8 ;  /* 0x00000008e2003986 */ /* 0x0045e2000c10190a */
[----:B------:R-:W-:Y:S01]  /*281f0*/  ISETP.LT.AND P3, PT, R13, UR4, !P0 ;  /* 0x000000040d007c0c */ /* 0x000fe2000c761270 */
[----:B------:R-:W-:Y:S02]  /*28200*/  ULDC UR4, c[0x0][0x22c] ;  /* 0x00008b0000047ab9 */ /* 0x000fe40000000800 */
[----:B------:R3:W-:Y:S01]  /*28210*/  @P5 STG.E desc[UR10][R244.64], R250 ;  /* 0x000000faf4005986 */ /* 0x0007e2000c10190a */
[----:B-1----:R-:W-:-:S03]  /*28220*/  IADD3 R2, R9, 0x18, RZ ;  /* 0x0000001809027810 */ /* 0x002fc60007ffe0ff */
[----:B------:R1:W-:Y:S01]  /*28230*/  @P6 STG.E desc[UR10][R246.64], R242 ;  /* 0x000000f2f6006986 */ /* 0x0003e2000c10190a */
[----:B------:R-:W-:Y:S01]  /*28240*/  ISETP.GE.AND P1, PT, R2, UR4, PT ;  /* 0x0000000402007c0c */ /* 0x000fe2000bf26270 */
[C---:B--2---:R-:W-:Y:S02]  /*28250*/  VIADD R8, R0.reuse, UR28 ;  /* 0x0000001c00087c36 */ /* 0x044fe40008000000 */
[----:B---3--:R-:W2:Y:S01]  /*28260*/  LDL.LU R250, [R1+0x41c] ;  /* 0x00041c0001fa7983 */ /* 0x008ea20000300800 */
[----:B------:R-:W-:Y:S01]  /*28270*/  IMAD.WIDE R2, R0, 0x4, R148 ;  /* 0x0000000400027825 */ /* 0x000fe200078e0294 */
[----:B------:R-:W-:Y:S01]  /*28280*/  ISETP.LT.AND P0, PT, R12, UR6, !P2 ;  /* 0x000000060c007c0c */ /* 0x000fe2000d701270 */
[----:B------:R-:W-:Y:S01]  /*28290*/  ULDC UR4, c[0x0][0x22c] ;  /* 0x00008b0000047ab9 */ /* 0x000fe20000000800 */
[----:B------:R-:W-:Y:S01]  /*282a0*/  ISETP.LT.AND P5, PT, R15, UR8, !P2 ;  /* 0x000000080f007c0c */ /* 0x000fe2000d7a1270 */
[----:B-1----:R-:W3:Y:S01]  /*282b0*/  LDL.LU R242, [R1+0x32c] ;  /* 0x00032c0001f27983 */ /* 0x002ee20000300800 */
[----:B------:R-:W-:Y:S01]  /*282c0*/  ISETP.LT.AND P6, PT, R14, UR12, !P2 ;  /* 0x0000000c0e007c0c */ /* 0x000fe2000d7c1270 */
[----:B------:R-:W-:Y:S01]  /*282d0*/  VIADD R248, R9, 0x19 ;  /* 0x0000001909f87836 */ /* 0x000fe20000000000 */
[----:B------:R-:W-:Y:S01]  /*282e0*/  ULDC UR6, c[0x0][0x228] ;  /* 0x00008a0000067ab9 */ /* 0x000fe20000000800 */
[----:B------:R-:W4:Y:S01]  /*282f0*/  LDL.LU R0, [R1+0x28] ;  /* 0x0000280001007983 */ /* 0x000f220000300800 */
[----:B------:R-:W-:Y:S01]  /*28300*/  IMAD.WIDE R226, R8, 0x4, R224 ;  /* 0x0000000408e27825 */ /* 0x000fe200078e02e0 */
[----:B------:R-:W-:Y:S01]  /*28310*/  ULDC UR8, c[0x0][0x228] ;  /* 0x00008a0000087ab9 */ /* 0x000fe20000000800 */
[----:B------:R-:W-:-:S02]  /*28320*/  ULDC UR12, c[0x0][0x228] ;  /* 0x00008a00000c7ab9 */ /* 0x000fc40000000800 */
[----:B------:R-:W-:-:S04]  /*28330*/  IMAD.WIDE R244, R8, 0x4, R10 ;  /* 0x0000000408f47825 */ /* 0x000fc800078e020a */
[----:B------:R-:W-:Y:S01]  /*28340*/  IMAD.WIDE R246, R8, 0x4, R150 ;  /* 0x0000000408f67825 */ /* 0x000fe200078e0296 */
[----:B----4-:R-:W-:Y:S01]  /*28350*/  @P3 STG.E desc[UR10][R2.64], R0 ;  /* 0x0000000002003986 */ /* 0x010fe2000c10190a */
[----:B------:R-:W-:Y:S01]  /*28360*/  ISETP.GE.AND P3, PT, R248, UR4, PT ;  /* 0x00000004f8007c0c */ /* 0x000fe2000bf66270 */
[----:B------:R-:W-:Y:S02]  /*28370*/  ULDC UR4, c[0x0][0x228] ;  /* 0x00008a0000047ab9 */ /* 0x000fe40000000800 */
[----:B------:R-:W-:Y:S04]  /*28380*/  @P0 STG.E desc[UR10][R226.64], R251 ;  /* 0x000000fbe2000986 */ /* 0x000fe8000c10190a */
[----:B------:R1:W-:Y:S04]  /*28390*/  @P5 STG.E desc[UR10][R244.64], R249 ;  /* 0x000000f9f4005986 */ /* 0x0003e8000c10190a */
[----:B------:R-:W4:Y:S04]  /*283a0*/  LDL.LU R248, [R1+0x12c] ;  /* 0x00012c0001f87983 */ /* 0x000f280000300800 */
[----:B------:R2:W-:Y:S04]  /*283b0*/  @P6 STG.E desc[UR10][R246.64], R243 ;  /* 0x000000f3f6006986 */ /* 0x0005e8000c10190a */
[----:B-1----:R-:W4:Y:S04]  /*283c0*/  LDL.LU R249, [R1+0x2c] ;  /* 0x00002c0001f97983 */ /* 0x002f280000300800 */
[----:B--2---:R-:W2:Y:S04]  /*283d0*/  LDL.LU R247, [R1+0x22c] ;  /* 0x00022c0001f77983 */ /* 0x004ea80000300800 */
[----:B------:R-:W4:Y:S01]  /*283e0*/  LDL.LU R243, [R1+0x590] ;  /* 0x0005900001f37983 */ /* 0x000f220000300800 */
[----:B------:R-:W-:Y:S01]  /*283f0*/  ISETP.LT.AND P2, PT, R13, UR4, !P2 ;  /* 0x000000040d007c0c */ /* 0x000fe2000d741270 */
[----:B------:R-:W-:-:S02]  /*28400*/  ULDC UR4, c[0x0][0x228] ;  /* 0x00008a0000047ab9 */ /* 0x000fc40000000800 */
[----:B------:R-:W-:Y:S01]  /*28410*/  ISETP.LT.AND P0, PT, R12, UR4, !P4 ;  /* 0x000000040c007c0c */ /* 0x000fe2000e701270 */
[C---:B------:R-:W-:Y:S01]  /*28420*/  VIADD R0, R8.reuse, UR28 ;  /* 0x0000001c08007c36 */ /* 0x040fe20008000000 */
[----:B------:R-:W-:Y:S01]  /*28430*/  ULDC UR4, c[0x0][0x228] ;  /* 0x00008a0000047ab9 */ /* 0x000fe20000000800 */
[----:B------:R-:W-:Y:S01]  /*28440*/  IMAD.WIDE R2, R8, 0x4, R148 ;  /* 0x0000000408027825 */ /* 0x000fe200078e0294 */
[----:B------:R-:W-:Y:S01]  /*28450*/  IADD3 R244, R9, 0x1a, RZ ;  /* 0x0000001a09f47810 */ /* 0x000fe20007ffe0ff */
[----:B------:R-:W4:Y:S01]  /*28460*/  LDL.LU R251, [R1+0x5a0] ;  /* 0x0005a00001fb7983 */ /* 0x000f220000300800 */
        /* <DEDUP_REMOVED lines=8> */
[----:B---3--:R3:W-:Y:S01]  /*284f0*/  @P0 STG.E desc[UR10][R226.64], R242 ;  /* 0x000000f2e2000986 */ /* 0x0087e2000c10190a */
[----:B------:R-:W-:-:S02]  /*28500*/  ISETP.LT.AND P0, PT, R12, UR4, !P1 ;  /* 0x000000040c007c0c */ /* 0x000fc4000cf01270 */
[C---:B------:R-:W-:Y:S01]  /*28510*/  IADD3 R8, R0.reuse, UR28, RZ ;  /* 0x0000001c00087c10 */ /* 0x040fe2000fffe0ff */
[----:B------:R-:W-:Y:S01]  /*28520*/  ULDC UR6, c[0x0][0x228] ;  /* 0x00008a0000067ab9 */ /* 0x000fe20000000800 */
[C---:B-1----:R-:W-:Y:S01]  /*28530*/  IMAD.WIDE R2, R0.reuse, 0x4, R10 ;  /* 0x0000000400027825 */ /* 0x042fe200078e020a */
[----:B------:R-:W4:Y:S01]  /*28540*/  LDL.LU R250, [R1+0x420] ;  /* 0x0004200001fa7983 */ /* 0x000f220000300800 */
[----:B------:R-:W-:Y:S01]  /*28550*/  ULDC UR4, c[0x0][0x228] ;  /* 0x00008a0000047ab9 */ /* 0x000fe20000000800 */
[----:B------:R-:W-:Y:S01]  /*28560*/  ULDC UR8, c[0x0][0x228] ;  /* 0x00008a0000087ab9 */ /* 0x000fe20000000800 */
[C---:B---3--:R-:W-:Y:S01]  /*28570*/  IMAD.WIDE R226, R0.reuse, 0x4, R150 ;  /* 0x0000000400e27825 */ /* 0x048fe200078e0296 */
[----:B------:R-:W3:Y:S03]  /*28580*/  LDL.LU R242, [R1+0x330] ;  /* 0x0003300001f27983 */ /* 0x000ee60000300800 */
[----:B------:R-:W-:Y:S01]  /*28590*/  IMAD.WIDE R244, R0, 0x4, R148 ;  /* 0x0000000400f47825 */ /* 0x000fe200078e0294 */
[C---:B------:R-:W-:Y:S01]  /*285a0*/  IADD3 R0, R8.reuse, UR28, RZ ;  /* 0x0000001c08007c10 */ /* 0x040fe2000fffe0ff */
[----:B--2---:R1:W-:Y:S04]  /*285b0*/  @P6 STG.E desc[UR10][R2.64], R247 ;  /* 0x000000f702006986 */ /* 0x0043e8000c10190a */
[----:B----4-:R2:W-:Y:S04]  /*285c0*/  @P5 STG.E desc[UR10][R226.64], R248 ;  /* 0x000000f8e2005986 */ /* 0x0105e8000c10190a */
[----:B------:R4:W-:Y:S01]  /*285d0*/  @P4 STG.E desc[UR10][R244.64], R249 ;  /* 0x000000f9f4004986 */ /* 0x0009e2000c10190a */
[----:B-1----:R-:W-:-:S04]  /*285e0*/  IMAD.WIDE R2, R8, 0x4, R224 ;  /* 0x0000000408027825 */ /* 0x002fc800078e02e0 */
[C---:B--2---:R-:W-:Y:S01]  /*285f0*/  IMAD.WIDE R226, R8.reuse, 0x4, R150 ;  /* 0x0000000408e27825 */ /* 0x044fe200078e0296 */
[----:B------:R1:W-:Y:S03]  /*28600*/  @P0 STG.E desc[UR10][R2.64], R243 ;  /* 0x000000f302000986 */ /* 0x0003e6000c10190a */
[C---:B----4-:R-:W-:Y:S01]  /*28610*/  IMAD.WIDE R244, R8.reuse, 0x4, R148 ;  /* 0x0000000408f47825 */ /* 0x050fe200078e0294 */
[----:B------:R-:W2:Y:S04]  /*28620*/  LDL.LU R249, [R1+0x230] ;  /* 0x0002300001f97983 */ /* 0x000ea80000300800 */
[----:B-1----:R-:W4:Y:S01]  /*28630*/  LDL.LU R243, [R1+0x130] ;  /* 0x0001300001f37983 */ /* 0x002f220000300800 */
[----:B------:R-:W-:-:S03]  /*28640*/  IMAD.WIDE R2, R8, 0x4, R10 ;  /* 0x0000000408027825 */ /* 0x000fc600078e020a */
[----:B------:R-:W3:Y:S01]  /*28650*/  LDL.LU R8, [R1+0x5b0] ;  /* 0x0005b00001087983 */ /* 0x000ee20000300800 */
[----:B------:R-:W-:Y:S01]  /*28660*/  ISETP.LT.AND P4, PT, R15, UR4, !P1 ;  /* 0x000000040f007c0c */ /* 0x000fe2000cf81270 */
[----:B------:R-:W-:Y:S01]  /*28670*/  VIADD R248, R9, 0x1b ;  /* 0x0000001b09f87836 */ /* 0x000fe20000000000 */
[----:B------:R-:W-:Y:S01]  /*28680*/  ISETP.LT.AND P5, PT, R14, UR6, !P1 ;  /* 0x000000060e007c0c */ /* 0x000fe2000cfa1270 */
[----:B------:R-:W-:Y:S01]  /*28690*/  ULDC UR4, c[0x0][0x22c] ;  /* 0x00008b0000047ab9 */ /* 0x000fe20000000800 */
[----:B------:R-:W-:Y:S01]  /*286a0*/  ISETP.LT.AND P1, PT, R13, UR8, !P1 ;  /* 0x000000080d007c0c */ /* 0x000fe2000cf21270 */
[----:B------:R-:W-:Y:S01]  /*286b0*/  IMAD.WIDE R246, R0, 0x4, R224 ;  /* 0x0000000400f67825 */ /* 0x000fe200078e02e0 */
[----:B------:R-:W-:Y:S01]  /*286c0*/  ISETP.GE.AND P0, PT, R248, UR4, PT ;  /* 0x00000004f8007c0c */ /* 0x000fe2000bf06270 */
[----:B------:R-:W-:Y:S01]  /*286d0*/  ULDC UR4, c[0x0][0x228] ;  /* 0x00008a0000047ab9 */ /* 0x000fe20000000800 */
[----:B------:R-:W-:Y:S01]  /*286e0*/  ISETP.LT.AND P6, PT, R12, UR12, !P3 ;  /* 0x0000000c0c007c0c */ /* 0x000fe2000dfc1270 */
[----:B------:R-:W-:Y:S01]  /*286f0*/  ULDC UR6, c[0x0][0x228] ;  /* 0x00008a0000067ab9 */ /* 0x000fe20000000800 */
[----:B------:R-:W-:Y:S01]  /*28700*/  ULDC UR8, c[0x0][0x228] ;  /* 0x00008a0000087ab9 */ /* 0x000fe20000000800 */
[----:B------:R-:W-:-:S02]  /*28710*/  ULDC UR12, c[0x0][0x228] ;  /* 0x00008a00000c7ab9 */ /* 0x000fc40000000800 */
[----:B---3--:R1:W-:Y:S04]  /*28720*/  @P4 STG.E desc[UR10][R2.64], R8 ;  /* 0x0000000802004986 */ /* 0x0083e8000c10190a */
[----:B------:R-:W-:Y:S04]  /*28730*/  @P5 STG.E desc[UR10][R226.64], R251 ;  /* 0x000000fbe2005986 */ /* 0x000fe8000c10190a */
[----:B------:R3:W-:Y:S01]  /*28740*/  @P1 STG.E desc[UR10][R244.64], R250 ;  /* 0x000000faf4001986 */ /* 0x0007e2000c10190a */
[----:B------:R-:W-:Y:S01]  /*28750*/  ISETP.LT.AND P1, PT, R15, UR4, !P3 ;  /* 0x000000040f007c0c */ /* 0x000fe2000df21270 */
[----:B------:R-:W-:Y:S01]  /*28760*/  ULDC UR4, c[0x0][0x228] ;  /* 0x00008a0000047ab9 */ /* 0x000fe20000000800 */
[----:B-1----:R-:W-:Y:S01]  /*28770*/  VIADD R3, R9, 0x1c ;  /* 0x0000001c09037836 */ /* 0x002fe20000000000 */
[----:B------:R-:W-:Y:S01]  /*28780*/  ISETP.LT.AND P4, PT, R14, UR4, !P3 ;  /* 0x000000040e007c0c */ /* 0x000fe2000df81270 */
[----:B------:R1:W-:Y:S01]  /*28790*/  @P6 STG.E desc[UR10][R246.64], R242 ;  /* 0x000000f2f6006986 */ /* 0x0003e2000c10190a */
[----:B------:R-:W-:-:S03]  /*287a0*/  ULDC UR4, c[0x0][0x22c] ;  /* 0x00008b0000047ab9 */ /* 0x000fc60000000800 */
[----:B------:R-:W4:Y:S01]  /*287b0*/  LDL.LU R8, [R1+0x594] ;  /* 0x0005940001087983 */ /* 0x000f220000300800 */
[----:B---3--:R-:W-:-:S03]  /*287c0*/  IMAD.WIDE R244, R0, 0x4, R10 ;  /* 0x0000000400f47825 */ /* 0x008fc600078e020a */
[----:B------:R-:W3:Y:S04]  /*287d0*/  LDL.LU R250, [R1+0x5b4] ;  /* 0x0005b40001fa7983 */ /* 0x000ee80000300800 */
[----:B--2---:R2:W-:Y:S01]  /*287e0*/  @P1 STG.E desc[UR10][R244.64], R249 ;  /* 0x000000f9f4001986 */ /* 0x0045e2000c10190a */
[----:B------:R-:W-:Y:S01]  /*287f0*/  ISETP.GE.AND P1, PT, R3, UR4, PT ;  /* 0x0000000403007c0c */ /* 0x000fe2000bf26270 */
[----:B------:R-:W-:Y:S01]  /*28800*/  IMAD.WIDE R226, R0, 0x4, R150 ;  /* 0x0000000400e27825 */ /* 0x000fe200078e0296 */
[----:B------:R-:W-:Y:S01]  /*28810*/  ISETP.LT.AND P3, PT, R13, UR6, !P3 ;  /* 0x000000060d007c0c */ /* 0x000fe2000df61270 */
[----:B-1----:R-:W3:Y:S01]  /*28820*/  LDL.LU R242, [R1+0x5a4] ;  /* 0x0005a40001f27983 */ /* 0x002ee20000300800 */
[----:B------:R-:W-:Y:S01]  /*28830*/  ISETP.LT.AND P5, PT, R12, UR8, !P2 ;  /* 0x000000080c007c0c */ /* 0x000fe2000d7a1270 */
[----:B------:R-:W-:Y:S01]  /*28840*/  ULDC UR4, c[0x0][0x228] ;  /* 0x00008a0000047ab9 */ /* 0x000fe20000000800 */
[----:B------:R-:W-:Y:S01]  /*28850*/  ISETP.LT.AND P6, PT, R15, UR12, !P2 ;  /* 0x0000000c0f007c0c */ /* 0x000fe2000d7c1270 */
[----:B------:R-:W3:Y:S01]  /*28860*/  LDL.LU R3, [R1+0x30] ;  /* 0x0000300001037983 */ /* 0x000ee20000300800 */
[C---:B------:R-:W-:Y:S01]  /*28870*/  IADD3 R2, R0.reuse, UR28, RZ ;  /* 0x0000001c00027c10 */ /* 0x040fe2000fffe0ff */
[----:B------:R-:W-:Y:S01]  /*28880*/  ULDC UR6, c[0x0][0x228] ;  /* 0x00008a0000067ab9 */ /* 0x000fe20000000800 */
[----:B------:R-:W-:Y:S01]  /*28890*/  ULDC UR8, c[0x0][0x228] ;  /* 0x00008a0000087ab9 */ /* 0x000fe20000000800 */
[----:B----4-:R1:W-:Y:S01]  /*288a0*/  @P4 STG.E desc[UR10][R226.64], R243 ;  /* 0x000000f3e2004986 */ /* 0x0103e2000c10190a */
[----:B--2---:R-:W-:Y:S01]  /*288b0*/  IMAD.WIDE R244, R0, 0x4, R148 ;  /* 0x0000000400f47825 */ /* 0x004fe200078e0294 */
[----:B------:R-:W-:-:S02]  /*288c0*/  ULDC UR12, c[0x0][0x228] ;  /* 0x00008a00000c7ab9 */ /* 0x000fc40000000800 */
[----:B-1----:R-:W2:Y:S04]  /*288d0*/  LDL.LU R243, [R1+0x424] ;  /* 0x0004240001f37983 */ /* 0x002ea80000300800 */
[----:B------:R-:W4:Y:S04]  /*288e0*/  LDL.LU R248, [R1+0x334] ;  /* 0x0003340001f87983 */ /* 0x000f280000300800 */
[----:B------:R-:W4:Y:S04]  /*288f0*/  LDL.LU R251, [R1+0x234] ;  /* 0x0002340001fb7983 */ /* 0x000f280000300800 */
[----:B------:R-:W4:Y:S01]  /*28900*/  LDL.LU R249, [R1+0x134] ;  /* 0x0001340001f97983 */ /* 0x000f220000300800 */
[----:B------:R-:W-:Y:S01]  /*28910*/  ISETP.LT.AND P4, PT, R14, UR4, !P2 ;  /* 0x000000040e007c0c */ /* 0x000fe2000d781270 */
[----:B------:R-:W-:Y:S01]  /*28920*/  IMAD.WIDE R226, R2, 0x4, R224 ;  /* 0x0000000402e27825 */ /* 0x000fe200078e02e0 */
[----:B------:R-:W-:-:S02]  /*28930*/  ULDC UR4, c[0x0][0x228] ;  /* 0x00008a0000047ab9 */ /* 0x000fc40000000800 */
[----:B------:R-:W-:Y:S01]  /*28940*/  ISETP.LT.AND P2, PT, R13, UR4, !P2 ;  /* 0x000000040d007c0c */ /* 0x000fe2000d741270 */
[----:B------:R-:W-:Y:S01]  /*28950*/  IMAD.WIDE R246, R2, 0x4, R10 ;  /* 0x0000000402f67825 */ /* 0x000fe200078e020a */
[----:B------:R-:W-:-:S03]  /*28960*/  ULDC UR4, c[0x0][0x22c] ;  /* 0x00008b0000047ab9 */ /* 0x000fc60000000800 */
[----:B------:R-:W-:Y:S01]  /*28970*/  VIADD R0, R2, UR28 ;  /* 0x0000001c02007c36 */ /* 0x000fe20008000000 */
[----:B---3--:R-:W-:Y:S01]  /*28980*/  @P3 STG.E desc[UR10][R244.64], R3 ;  /* 0x00000003f4003986 */ /* 0x008fe2000c10190a */
[----:B------:R-:W-:Y:S01]  /*28990*/  ISETP.LT.AND P3, PT, R12, UR6, !P0 ;  /* 0x000000060c007c0c */ /* 0x000fe2000c761270 */
[----:B------:R-:W-:Y:S02]  /*289a0*/  ULDC UR6, c[0x0][0x228] ;  /* 0x00008a0000067ab9 */ /* 0x000fe40000000800 */
[----:B------:R1:W-:Y:S01]  /*289b0*/  @P5 STG.E desc[UR10][R226.64], R8 ;  /* 0x00000008e2005986 */ /* 0x0003e2000c10190a */
[----:B------:R-:W-:Y:S01]  /*289c0*/  ISETP.LT.AND P5, PT, R15, UR8, !P0 ;  /* 0x000000080f007c0c */ /* 0x000fe2000c7a1270 */
[----:B------:R-:W-:Y:S02]  /*289d0*/  ULDC UR8, c[0x0][0x228] ;  /* 0x00008a0000087ab9 */ /* 0x000fe40000000800 */
[----:B------:R3:W-:Y:S01]  /*289e0*/  @P6 STG.E desc[UR10][R246.64], R250 ;  /* 0x000000faf6006986 */ /* 0x0007e2000c10190a */
[----:B------:R-:W-:Y:S01]  /*289f0*/  ISETP.LT.AND P6, PT, R14, UR12, !P0 ;  /* 0x0000000c0e007c0c */ /* 0x000fe2000c7c1270 */
[----:B------:R-:W-:Y:S01]  /*28a00*/  ULDC UR12, c[0x0][0x228] ;  /* 0x00008a00000c7ab9 */ /* 0x000fe20000000800 */
[----:B-1----:R-:W-:Y:S01]  /*28a10*/  IMAD.WIDE R226, R2, 0x4, R150 ;  /* 0x0000000402e27825 */ /* 0x002fe200078e0296 */
[----:B------:R-:W-:-:S03]  /*28a20*/  IADD3 R8, R9, 0x1d, RZ ;  /* 0x0000001d09087810 */ /* 0x000fc60007ffe0ff */
[----:B------:R-:W-:Y:S01]  /*28a30*/  IMAD.WIDE R2, R2, 0x4, R148 ;  /* 0x0000000402027825 */ /* 0x000fe200078e0294 */
[----:B------:R1:W-:Y:S01]  /*28a40*/  @P4 STG.E desc[UR10][R226.64], R242 ;  /* 0x000000f2e2004986 */ /* 0x0003e2000c10190a */
[----:B------:R-:W-:Y:S01]  /*28a50*/  ISETP.GE.AND P4, PT, R8, UR4, PT ;  /* 0x0000000408007c0c */ /* 0x000fe2000bf86270 */
[----:B------:R-:W-:Y:S01]  /*28a60*/  ULDC UR4, c[0x0][0x228] ;  /* 0x00008a0000047ab9 */ /* 0x000fe20000000800 */
[C---:B------:R-:W-:Y:S01]  /*28a70*/  IMAD.WIDE R244, R0.reuse, 0x4, R10 ;  /* 0x0000000400f47825 */ /* 0x040fe200078e020a */
[----:B--2---:R2:W-:Y:S03]  /*28a80*/  @P2 STG.E desc[UR10][R2.64], R243 ;  /* 0x000000f302002986 */ /* 0x0045e6000c10190a */
[----:B---3--:R-:W-:-:S04]  /*28a90*/  IMAD.WIDE R246, R0, 0x4, R150 ;  /* 0x0000000400f67825 */ /* 0x008fc800078e0296 */
[----:B-1----:R-:W-:Y:S01]  /*28aa0*/  IMAD.WIDE R226, R0, 0x4, R224 ;  /* 0x0000000400e27825 */ /* 0x002fe200078e02e0 */
[----:B------:R-:W3:Y:S03]  /*28ab0*/  LDL.LU R242, [R1+0x34] ;  /* 0x0000340001f27983 */ /* 0x000ee60000300800 */
[----:B--2---:R-:W-:Y:S01]  /*28ac0*/  VIADD R2, R9, 0x1e ;  /* 0x0000001e09027836 */ /* 0x004fe20000000000 */
[----:B----4-:R-:W-:Y:S01]  /*28ad0*/  @P3 STG.E desc[UR10][R226.64], R248 ;  /* 0x000000f8e2003986 */ /* 0x010fe2000c10190a */
[----:B------:R-:W-:Y:S01]  /*28ae0*/  ISETP.LT.AND P3, PT, R13, UR4, !P0 ;  /* 0x000000040d007c0c */ /* 0x000fe2000c761270 */
[----:B------:R-:W-:Y:S02]  /*28af0*/  ULDC UR4, c[0x0][0x22c] ;  /* 0x00008b0000047ab9 */ /* 0x000fe40000000800 */
[----:B------:R-:W2:Y:S01]  /*28b00*/  LDL.LU R250, [R1+0x5b8] ;  /* 0x0005b80001fa7983 */ /* 0x000ea20000300800 */
[----:B------:R-:W-:Y:S01]  /*28b10*/  ISETP.GE.AND P2, PT, R2, UR4, PT ;  /* 0x0000000402007c0c */ /* 0x000fe2000bf46270 */
[----:B------:R-:W-:-:S02]  /*28b20*/  IMAD.WIDE R2, R0, 0x4, R148 ;  /* 0x0000000400027825 */ /* 0x000fc400078e0294 */
[----:B------:R1:W-:Y:S01]  /*28b30*/  @P5 STG.E desc[UR10][R244.64], R251 ;  /* 0x000000fbf4005986 */ /* 0x0003e2000c10190a */
[----:B------:R-:W-:Y:S01]  /*28b40*/  IADD3 R8, R0, UR28, RZ ;  /* 0x0000001c00087c10 */ /* 0x000fe2000fffe0ff */
[----:B------:R-:W-:Y:S02]  /*28b50*/  ULDC UR4, c[0x0][0x22c] ;  /* 0x00008b0000047ab9 */ /* 0x000fe40000000800 */
[----:B------:R-:W4:Y:S04]  /*28b60*/  LDL.LU R243, [R1+0x5a8] ;  /* 0x0005a80001f37983 */ /* 0x000f280000300800 */
[----:B------:R1:W-:Y:S04]  /*28b70*/  @P6 STG.E desc[UR10][R246.64], R249 ;  /* 0x000000f9f6006986 */ /* 0x0003e8000c10190a */
[----:B-1----:R-:W4:Y:S04]  /*28b80*/  LDL.LU R251, [R1+0x428] ;  /* 0x0004280001fb7983 */ /* 0x002f280000300800 */
[----:B------:R-:W4:Y:S04]  /*28b90*/  LDL.LU R249, [R1+0x338] ;  /* 0x0003380001f97983 */ /* 0x000f280000300800 */
[----:B------:R-:W2:Y:S01]  /*28ba0*/  LDL.LU R0, [R1+0x598] ;  /* 0x0005980001007983 */ /* 0x000ea20000300800 */
[----:B------:R-:W-:-:S02]  /*28bb0*/  ISETP.LT.AND P0, PT, R12, UR6, !P1 ;  /* 0x000000060c007c0c */ /* 0x000fc4000cf01270 */
[----:B------:R-:W-:Y:S01]  /*28bc0*/  ISETP.LT.AND P5, PT, R15, UR8, !P1 ;  /* 0x000000080f007c0c */ /* 0x000fe2000cfa1270 */
[----:B------:R-:W-:Y:S01]  /*28bd0*/  VIADD R248, R9, 0x1f ;  /* 0x0000001f09f87836 */ /* 0x000fe20000000000 */
[----:B------:R-:W-:Y:S01]  /*28be0*/  ISETP.LT.AND P6, PT, R14, UR12, !P1 ;  /* 0x0000000c0e007c0c */ /* 0x000fe2000cfc1270 */
[C---:B------:R-:W-:Y:S01]  /*28bf0*/  IMAD.WIDE R226, R8.reuse, 0x4, R224 ;  /* 0x0000000408e27825 */ /* 0x040fe200078e02e0 */
[----:B------:R-:W-:Y:S01]  /*28c00*/  ULDC UR6, c[0x0][0x228] ;  /* 0x00008a0000067ab9 */ /* 0x000fe20000000800 */
[----:B------:R-:W-:Y:S01]  /*28c10*/  ULDC UR8, c[0x0][0x228] ;  /* 0x00008a0000087ab9 */ /* 0x000fe20000000800 */
[----:B------:R-:W-:Y:S01]  /*28c20*/  ULDC UR12, c[0x0][0x228] ;  /* 0x00008a00000c7ab9 */ /* 0x000fe20000000800 */
[----:B------:R-:W-:-:S04]  /*28c30*/  IMAD.WIDE R244, R8, 0x4, R10 ;  /* 0x0000000408f47825 */ /* 0x000fc800078e020a */
[----:B------:R-:W-:Y:S01]  /*28c40*/  IMAD.WIDE R246, R8, 0x4, R150 ;  /* 0x0000000408f67825 */ /* 0x000fe200078e0296 */
[----:B---3--:R1:W-:Y:S01]  /*28c50*/  @P3 STG.E desc[UR10][R2.64], R242 ;  /* 0x000000f202003986 */ /* 0x0083e2000c10190a */
[----:B------:R-:W-:Y:S01]  /*28c60*/  ISETP.GE.AND P3, PT, R248, UR4, PT ;  /* 0x00000004f8007c0c */ /* 0x000fe2000bf66270 */
[----:B------:R-:W-:Y:S02]  /*28c70*/  ULDC UR4, c[0x0][0x228] ;  /* 0x00008a0000047ab9 */ /* 0x000fe40000000800 */
[----:B-1----:R-:W3:Y:S04]  /*28c80*/  LDL.LU R242, [R1+0x238] ;  /* 0x0002380001f27983 */ /* 0x002ee80000300800 */
[----:B------:R-:W3:Y:S04]  /*28c90*/  LDL.LU R248, [R1+0x138] ;  /* 0x0001380001f87983 */ /* 0x000ee80000300800 */
[----:B--2---:R-:W-:Y:S04]  /*28ca0*/  @P0 STG.E desc[UR10][R226.64], R0 ;  /* 0x00000000e2000986 */ /* 0x004fe8000c10190a */
[----:B------:R1:W-:Y:S04]  /*28cb0*/  @P5 STG.E desc[UR10][R244.64], R250 ;  /* 0x000000faf4005986 */ /* 0x0003e8000c10190a */
[----:B----4-:R2:W-:Y:S04]  /*28cc0*/  @P6 STG.E desc[UR10][R246.64], R243 ;  /* 0x000000f3f6006986 */ /* 0x0105e8000c10190a */
[----:B-1----:R-:W4:Y:S04]  /*28cd0*/  LDL.LU R250, [R1+0x38] ;  /* 0x0000380001fa7983 */ /* 0x002f280000300800 */
[----:B--2---:R-:W2:Y:S01]  /*28ce0*/  LDL.LU R243, [R1+0x59c] ;  /* 0x00059c0001f37983 */ /* 0x004ea20000300800 */
[----:B------:R-:W-:Y:S01]  /*28cf0*/  ISETP.LT.AND P1, PT, R13, UR4, !P1 ;  /* 0x000000040d007c0c */ /* 0x000fe2000cf21270 */
[----:B------:R-:W-:-:S02]  /*28d00*/  ULDC UR4, c[0x0][0x228] ;  /* 0x00008a0000047ab9 */ /* 0x000fc40000000800 */
[----:B------:R-:W-:Y:S01]  /*28d10*/  ISETP.LT.AND P0, PT, R12, UR4, !P4 ;  /* 0x000000040c007c0c */ /* 0x000fe2000e701270 */
[C---:B------:R-:W-:Y:S01]  /*28d20*/  VIADD R0, R8.reuse, UR28 ;  /* 0x0000001c08007c36 */ /* 0x040fe20008000000 */
[----:B------:R-:W-:Y:S01]  /*28d30*/  ULDC UR4, c[0x0][0x228] ;  /* 0x00008a0000047ab9 */ /* 0x000fe20000000800 */
[----:B------:R-:W-:Y:S01]  /*28d40*/  IMAD.WIDE R2, R8, 0x4, R148 ;  /* 0x0000000408027825 */ /* 0x000fe200078e0294 */
[----:B------:R-:W-:Y:S02]  /*28d50*/  IADD3 R244, R9, 0x20, RZ ;  /* 0x0000002009f47810 */ /* 0x000fe40007ffe0ff */
        /* <DEDUP_REMOVED lines=8> */
[----:B------:R1:W-:Y:S01]  /*28de0*/  @P0 STG.E desc[UR10][R226.64], R249 ;  /* 0x000000f9e2000986 */ /* 0x0003e2000c10190a */
[----:B------:R-:W-:-:S02]  /*28df0*/  ISETP.LT.AND P0, PT, R12, UR4, !P2 ;  /* 0x000000040c007c0c */ /* 0x000fc4000d701270 */
[C---:B------:R-:W-:Y:S01]  /*28e00*/  IADD3 R8, R0.reuse, UR28, RZ ;  /* 0x0000001c00087c10 */ /* 0x040fe2000fffe0ff */
[----:B------:R-:W-:Y:S01]  /*28e10*/  ULDC UR6, c[0x0][0x228] ;  /* 0x00008a0000067ab9 */ /* 0x000fe20000000800 */
[C---:B-1----:R-:W-:Y:S01]  /*28e20*/  IMAD.WIDE R2, R0.reuse, 0x4, R10 ;  /* 0x0000000400027825 */ /* 0x042fe200078e020a */
[----:B------:R-:W2:Y:S01]  /*28e30*/  LDL.LU R251, [R1+0x5bc] ;  /* 0x0005bc0001fb7983 */ /* 0x000ea20000300800 */
[----:B------:R-:W-:Y:S01]  /*28e40*/  ULDC UR4, c[0x0][0x228] ;  /* 0x00008a0000047ab9 */ /* 0x000fe20000000800 */
[----:B------:R-:W-:Y:S01]  /*28e50*/  ULDC UR8, c[0x0][0x228] ;  /* 0x00008a0000087ab9 */ /* 0x000fe20000000800 */
[C---:B------:R-:W-:Y:S01]  /*28e60*/  IMAD.WIDE R226, R0.reuse, 0x4, R150 ;  /* 0x0000000400e27825 */ /* 0x040fe200078e0296 */
[----:B------:R-:W2:Y:S03]  /*28e70*/  LDL.LU R249, [R1+0x5ac] ;  /* 0x0005ac0001f97983 */ /* 0x000ea60000300800 */
[----:B------:R-:W-:Y:S01]  /*28e80*/  IMAD.WIDE R244, R0, 0x4, R148 ;  /* 0x0000000400f47825 */ /* 0x000fe200078e0294 */
[C---:B------:R-:W-:Y:S01]  /*28e90*/  IADD3 R0, R8.reuse, UR28, RZ ;  /* 0x0000001c08007c10 */ /* 0x040fe2000fffe0ff */
[----:B---3--:R1:W-:Y:S04]  /*28ea0*/  @P6 STG.E desc[UR10][R2.64], R242 ;  /* 0x000000f202006986 */ /* 0x0083e8000c10190a */
[----:B------:R3:W-:Y:S01]  /*28eb0*/  @P5 STG.E desc[UR10][R226.64], R248 ;  /* 0x000000f8e2005986 */ /* 0x0007e2000c10190a */
[----:B-1----:R-:W-:-:S03]  /*28ec0*/  IMAD.WIDE R2, R8, 0x4, R224 ;  /* 0x0000000408027825 */ /* 0x002fc600078e02e0 */
[----:B------:R-:W2:Y:S01]  /*28ed0*/  LDL.LU R242, [R1+0x33c] ;  /* 0x00033c0001f27983 */ /* 0x000ea20000300800 */
[----:B---3--:R-:W-:-:S03]  /*28ee0*/  IMAD.WIDE R226, R8, 0x4, R150 ;  /* 0x0000000408e27825 */ /* 0x008fc600078e0296 */
[----:B----4-:R1:W-:Y:S04]  /*28ef0*/  @P4 STG.E desc[UR10][R244.64], R250 ;  /* 0x000000faf4004986 */ /* 0x0103e8000c10190a */
[----:B--2---:R2:W-:Y:S04]  /*28f00*/  @P0 STG.E desc[UR10][R2.64], R243 ;  /* 0x000000f302000986 */ /* 0x0045e8000c10190a */
[----:B-1----:R-:W3:Y:S01]  /*28f10*/  LDL.LU R250, [R1+0x23c] ;  /* 0x00023c0001fa7983 */ /* 0x002ee20000300800 */
[----:B------:R-:W-:-:S03]  /*28f20*/  IMAD.WIDE R244, R8, 0x4, R148 ;  /* 0x0000000408f47825 */ /* 0x000fc600078e0294 */
[----:B--2---:R-:W2:Y:S01]  /*28f30*/  LDL.LU R243, [R1+0x13c] ;  /* 0x00013c0001f37983 */ /* 0x004ea20000300800 */
[----:B------:R-:W-:-:S03]  /*28f40*/  IMAD.WIDE R2, R8, 0x4, R10 ;  /* 0x0000000408027825 */ /* 0x000fc600078e020a */
[----:B------:R-:W4:Y:S01]  /*28f50*/  LDL.LU R8, [R1+0x42c] ;  /* 0x00042c0001087983 */ /* 0x000f220000300800 */
[----:B------:R-:W-:Y:S02]  /*28f60*/  ISETP.LT.AND P4, PT, R15, UR4, !P2 ;  /* 0x000000040f007c0c */ /* 0x000fe4000d781270 */
        /* <DEDUP_REMOVED lines=8> */
[----:B------:R-:W2:Y:S01]  /*28ff0*/  LDL.LU R248, [R1+0x3c] ;  /* 0x00003c0001f87983 */ /* 0x000ea20000300800 */
[----:B------:R-:W-:Y:S01]  /*29000*/  ULDC UR6, c[0x0][0x228] ;  /* 0x00008a0000067ab9 */ /* 0x000fe20000000800 */
[----:B------:R-:W-:Y:S01]  /*29010*/  ULDC UR8, c[0x0][0x228] ;  /* 0x00008a0000087ab9 */ /* 0x000fe20000000800 */
[----:B------:R-:W-:Y:S01]  /*29020*/  ULDC UR12, c[0x0][0x228] ;  /* 0x00008a00000c7ab9 */ /* 0x000fe20000000800 */
[----:B------:R1:W-:Y:S04]  /*29030*/  @P4 STG.E desc[UR10][R2.64], R251 ;  /* 0x000000fb02004986 */ /* 0x0003e8000c10190a */
[----:B------:R1:W-:Y:S04]  /*29040*/  @P5 STG.E desc[UR10][R226.64], R249 ;  /* 0x000000f9e2005986 */ /* 0x0003e8000c10190a */
[----:B-1----:R-:W2:Y:S04]  /*29050*/  LDL.LU R251, [R1+0x5e0] ;  /* 0x0005e00001fb7983 */ /* 0x002ea80000300800 */
[----:B------:R-:W2:Y:S04]  /*29060*/  LDL.LU R249, [R1+0x5c0] ;  /* 0x0005c00001f97983 */ /* 0x000ea80000300800 */
[----:B----4-:R-:W-:Y:S04]  /*29070*/  @P2 STG.E desc[UR10][R244.64], R8 ;  /* 0x00000008f4002986 */ /* 0x010fe8000c10190a */
[----:B------:R1:W-:Y:S04]  /*29080*/  @P6 STG.E desc[UR10][R246.64], R242 ;  /* 0x000000f2f6006986 */ /* 0x0003e8000c10190a */
[----:B-1----:R-:W4:Y:S01]  /*29090*/  LDL.LU R242, [R1+0x5d0] ;  /* 0x0005d00001f27983 */ /* 0x002f220000300800 */
        /* <DEDUP_REMOVED lines=10> */
[----:B---3--:R1:W-:Y:S01]  /*29140*/  @P2 STG.E desc[UR10][R2.64], R250 ;  /* 0x000000fa02002986 */ /* 0x0083e2000c10190a */
[----:B------:R-:W-:Y:S01]  /*29150*/  ISETP.GE.AND P2, PT, R244, UR4, PT ;  /* 0x00000004f4007c0c */ /* 0x000fe2000bf46270 */
[----:B------:R-:W-:Y:S01]  /*29160*/  ULDC UR4, c[0x0][0x228] ;  /* 0x00008a0000047ab9 */ /* 0x000fe20000000800 */
[----:B------:R-:W-:Y:S01]  /*29170*/  ISETP.LT.AND P6, PT, R15, UR12, !P1 ;  /* 0x0000000c0f007c0c */ /* 0x000fe2000cfc1270 */
[----:B--2---:R2:W-:Y:S01]  /*29180*/  @P4 STG.E desc[UR10][R226.64], R243 ;  /* 0x000000f3e2004986 */ /* 0x0045e2000c10190a */
[----:B------:R-:W-:Y:S01]  /*29190*/  ISETP.LT.AND P4, PT, R14, UR4, !P1 ;  /* 0x000000040e007c0c */ /* 0x000fe2000cf81270 */
[----:B------:R-:W-:Y:S01]  /*291a0*/  ULDC UR4, c[0x0][0x228] ;  /* 0x00008a0000047ab9 */ /* 0x000fe20000000800 */
[C---:B------:R-:W-:Y:S01]  /*291b0*/  IADD3 R8, R0.reuse, UR28, RZ ;  /* 0x0000001c00087c10 */ /* 0x040fe2000fffe0ff */
[----:B------:R-:W-:Y:S01]  /*291c0*/  ULDC UR8, c[0x0][0x228] ;  /* 0x00008a0000087ab9 */ /* 0x000fe20000000800 */
[----:B------:R-:W-:Y:S01]  /*291d0*/  ULDC UR12, c[0x0][0x228] ;  /* 0x00008a00000c7ab9 */ /* 0x000fe20000000800 */
[----:B-1----:R-:W-:Y:S01]  /*291e0*/  IMAD.WIDE R2, R0, 0x4, R148 ;  /* 0x0000000400027825 */ /* 0x002fe200078e0294 */
[----:B------:R-:W3:Y:S03]  /*291f0*/  LDL.LU R250, [R1+0x140] ;  /* 0x0001400001fa7983 */ /* 0x000ee60000300800 */
[C---:B--2---:R-:W-:Y:S01]  /*29200*/  IMAD.WIDE R226, R8.reuse, 0x4, R224 ;  /* 0x0000000408e27825 */ /* 0x044fe200078e02e0 */
[----:B------:R1:W-:Y:S03]  /*29210*/  @P3 STG.E desc[UR10][R2.64], R248 ;  /* 0x000000f802003986 */ /* 0x0003e6000c10190a */
[----:B------:R-:W-:Y:S01]  /*29220*/  IMAD.WIDE R244, R8, 0x4, R10 ;  /* 0x0000000408f47825 */ /* 0x000fe200078e020a */
[----:B------:R-:W2:Y:S01]  /*29230*/  LDL.LU R243, [R1+0x40] ;  /* 0x0000400001f37983 */ /* 0x000ea20000300800 */
[----:B------:R-:W-:Y:S01]  /*29240*/  ISETP.LT.AND P1, PT, R13, UR4, !P1 ;  /* 0x000000040d007c0c */ /* 0x000fe2000cf21270 */
[----:B------:R-:W-:-:S02]  /*29250*/  ULDC UR4, c[0x0][0x22c] ;  /* 0x00008b0000047ab9 */ /* 0x000fc40000000800 */
[----:B------:R1:W-:Y:S02]  /*29260*/  @P5 STG.E desc[UR10][R226.64], R251 ;  /* 0x000000fbe2005986 */ /* 0x0003e4000c10190a */
[C---:B-1----:R-:W-:Y:S01]  /*29270*/  IMAD.WIDE R2, R8.reuse, 0x4, R150 ;  /* 0x0000000408027825 */ /* 0x042fe200078e0296 */
[----:B------:R-:W-:Y:S01]  /*29280*/  IADD3 R248, R9, 0x23, RZ ;  /* 0x0000002309f87810 */ /* 0x000fe20007ffe0ff */
[----:B------:R1:W-:Y:S02]  /*29290*/  @P6 STG.E desc[UR10][R244.64], R249 ;  /* 0x000000f9f4006986 */ /* 0x0003e4000c10190a */
[----:B------:R-:W-:Y:S02]  /*292a0*/  VIADD R0, R8, UR28 ;  /* 0x0000001c08007c36 */ /* 0x000fe40008000000 */
[----:B------:R-:W2:Y:S04]  /*292b0*/  LDL.LU R251, [R1+0x5e4] ;  /* 0x0005e40001fb7983 */ /* 0x000ea80000300800 */
[----:B-1----:R-:W2:Y:S04]  /*292c0*/  LDL.LU R249, [R1+0x5c4] ;  /* 0x0005c40001f97983 */ /* 0x002ea80000300800 */
[----:B----4-:R1:W-:Y:S01]  /*292d0*/  @P4 STG.E desc[UR10][R2.64], R242 ;  /* 0x000000f202004986 */ /* 0x0103e2000c10190a */
[----:B------:R-:W-:-:S02]  /*292e0*/  ISETP.GE.AND P4, PT, R248, UR4, PT ;  /* 0x00000004f8007c0c */ /* 0x000fc4000bf86270 */
        /* <DEDUP_REMOVED lines=10> */
[----:B------:R-:W3:Y:S04]  /*29390*/  LDL.LU R8, [R1+0x340] ;  /* 0x0003400001087983 */ /* 0x000ee80000300800 */
[----:B------:R-:W2:Y:S01]  /*293a0*/  LDL.LU R248, [R1+0x430] ;  /* 0x0004300001f87983 */ /* 0x000ea20000300800 */
[----:B------:R-:W-:-:S04]  /*293b0*/  IMAD.WIDE R244, R0, 0x4, R10 ;  /* 0x0000000400f47825 */ /* 0x000fc800078e020a */
[----:B------:R-:W-:Y:S01]  /*293c0*/  IMAD.WIDE R246, R0, 0x4, R150 ;  /* 0x0000000400f67825 */ /* 0x000fe200078e0296 */
[----:B--2---:R1:W-:Y:S04]  /*293d0*/  @P1 STG.E desc[UR10][R2.64], R248 ;  /* 0x000000f802001986 */ /* 0x0043e8000c10190a */
[----:B---3--:R2:W-:Y:S01]  /*293e0*/  @P3 STG.E desc[UR10][R226.64], R8 ;  /* 0x00000008e2003986 */ /* 0x0085e2000c10190a */
[----:B------:R-:W-:Y:S01]  /*293f0*/  ISETP.LT.AND P3, PT, R13, UR4, !P0 ;  /* 0x000000040d007c0c */ /* 0x000fe2000c761270 */
[----:B------:R-:W-:Y:S02]  /*29400*/  ULDC UR4, c[0x0][0x22c] ;  /* 0x00008b0000047ab9 */ /* 0x000fe40000000800 */
[----:B------:R3:W-:Y:S01]  /*29410*/  @P5 STG.E desc[UR10][R244.64], R250 ;  /* 0x000000faf4005986 */ /* 0x0007e2000c10190a */
[----:B-1----:R-:W-:-:S03]  /*29420*/  VIADD R2, R9, 0x24 ;  /* 0x0000002409027836 */ /* 0x002fc60000000000 */
[----:B------:R1:W-:Y:S01]  /*29430*/  @P6 STG.E desc[UR10][R246.64], R243 ;  /* 0x000000f3f6006986 */ /* 0x0003e2000c10190a */
[----:B--2---:R-:W-:Y:S02]  /*29440*/  IADD3 R8, R0, UR28, RZ ;  /* 0x0000001c00087c10 */ /* 0x004fe4000fffe0ff */
[----:B------:R-:W-:Y:S01]  /*29450*/  ISETP.GE.AND P1, PT, R2, UR4, PT ;  /* 0x0000000402007c0c */ /* 0x000fe2000bf26270 */
[----:B------:R-:W-:Y:S01]  /*29460*/  IMAD.WIDE R2, R0, 0x4, R148 ;  /* 0x0000000400027825 */ /* 0x000fe200078e0294 */
[----:B---3--:R-:W2:Y:S01]  /*29470*/  LDL.LU R250, [R1+0x434] ;  /* 0x0004340001fa7983 */ /* 0x008ea20000300800 */
[----:B------:R-:W-:Y:S01]  /*29480*/  ISETP.LT.AND P0, PT, R12, UR6, !P2 ;  /* 0x000000060c007c0c */ /* 0x000fe2000d701270 */
[----:B------:R-:W-:Y:S01]  /*29490*/  ULDC UR4, c[0x0][0x22c] ;  /* 0x00008b0000047ab9 */ /* 0x000fe20000000800 */
[----:B------:R-:W-:Y:S02]  /*294a0*/  ISETP.LT.AND P5, PT, R15, UR8, !P2 ;  /* 0x000000080f007c0c */ /* 0x000fe4000d7a1270 */
[----:B------:R-:W-:Y:S01]  /*294b0*/  ISETP.LT.AND P6, PT, R14, UR12, !P2 ;  /* 0x0000000c0e007c0c */ /* 0x000fe2000d7c1270 */
[----:B-1----:R-:W3:Y:S01]  /*294c0*/  LDL.LU R243, [R1+0x344] ;  /* 0x0003440001f37983 */ /* 0x002ee20000300800 */
[----:B------:R-:W-:Y:S01]  /*294d0*/  VIADD R248, R9, 0x25 ;  /* 0x0000002509f87836 */ /* 0x000fe20000000000 */
[----:B------:R-:W-:Y:S01]  /*294e0*/  ULDC UR6, c[0x0][0x228] ;  /* 0x00008a0000067ab9 */ /* 0x000fe20000000800 */
[C---:B------:R-:W-:Y:S01]  /*294f0*/  IMAD.WIDE R226, R8.reuse, 0x4, R224 ;  /* 0x0000000408e27825 */ /* 0x040fe200078e02e0 */
[----:B------:R-:W4:Y:S01]  /*29500*/  LDL.LU R0, [R1+0x240] ;  /* 0x0002400001007983 */ /* 0x000f220000300800 */
[----:B------:R-:W-:Y:S01]  /*29510*/  ULDC UR8, c[0x0][0x228] ;  /* 0x00008a0000087ab9 */ /* 0x000fe20000000800 */
[----:B------:R-:W-:Y:S01]  /*29520*/  ULDC UR12, c[0x0][0x228] ;  /* 0x00008a00000c7ab9 */ /* 0x000fe20000000800 */
        /* <DEDUP_REMOVED lines=59> */
[----:B------:R-:W-:Y:S01]  /*298e0*/  ISETP.GE.AND P0, PT, R248, UR4, PT ;  /* 0x00000004f8007c0c */ /* 0x000fe2000bf06270 */
[----:B------:R-:W-:Y:S01]  /*298f0*/  ULDC UR4, c[0x0][0x228] ;  /* 0x00008a0000047ab9 */ /* 0x000fe20000000800 */
[----:B------:R-:W4:Y:S01]  /*29900*/  LDL.LU R248, [R1+0x5ec] ;  /* 0x0005ec0001f87983 */ /* 0x000f220000300800 */
[----:B------:R-:W-:Y:S01]  /*29910*/  ULDC UR8, c[0x0][0x228] ;  /* 0x00008a0000087ab9 */ /* 0x000fe20000000800 */
[----:B------:R-:W-:-:S02]  /*29920*/  ULDC UR12, c[0x0][0x228] ;  /* 0x00008a00000c7ab9 */ /* 0x000fc40000000800 */
[----:B---3--:R-:W-:Y:S04]  /*29930*/  @P4 STG.E desc[UR10][R2.64], R8 ;  /* 0x0000000802004986 */ /* 0x008fe8000c10190a */
[----:B------:R-:W-:Y:S04]  /*29940*/  @P5 STG.E desc[UR10][R226.64], R251 ;  /* 0x000000fbe2005986 */ /* 0x000fe8000c10190a */
[----:B------:R1:W-:Y:S04]  /*29950*/  @P1 STG.E desc[UR10][R244.64], R250 ;  /* 0x000000faf4001986 */ /* 0x0003e8000c10190a */
[----:B------:R3:W-:Y:S04]  /*29960*/  @P6 STG.E desc[UR10][R246.64], R243 ;  /* 0x000000f3f6006986 */ /* 0x0007e8000c10190a */
[----:B-1----:R-:W4:Y:S04]  /*29970*/  LDL.LU R250, [R1+0x5cc] ;  /* 0x0005cc0001fa7983 */ /* 0x002f280000300800 */
[----:B---3--:R-:W3:Y:S04]  /*29980*/  LDL.LU R247, [R1+0x248] ;  /* 0x0002480001f77983 */ /* 0x008ee80000300800 */
[----:B------:R-:W3:Y:S01]  /*29990*/  LDL.LU R243, [R1+0x5dc] ;  /* 0x0005dc0001f37983 */ /* 0x000ee20000300800 */
        /* <DEDUP_REMOVED lines=15> */
[----:B----4-:R2:W-:Y:S01]  /*29a90*/  @P4 STG.E desc[UR10][R2.64], R242 ;  /* 0x000000f202004986 */ /* 0x0105e2000c10190a */
        /* <DEDUP_REMOVED lines=8> */
[----:B------:R-:W4:Y:S01]  /*29b20*/  LDL.LU R251, [R1+0x14c] ;  /* 0x00014c0001fb7983 */ /* 0x000f220000300800 */
[----:B------:R-:W-:-:S03]  /*29b30*/  VIADD R0, R8, UR28 ;  /* 0x0000001c08007c36 */ /* 0x000fc60008000000 */
[----:B------:R-:W4:Y:S04]  /*29b40*/  LDL.LU R249, [R1+0x4c] ;  /* 0x00004c0001f97983 */ /* 0x000f280000300800 */
[----:B---3--:R-:W-:Y:S04]  /*29b50*/  @P3 STG.E desc[UR10][R226.64], R247 ;  /* 0x000000f7e2003986 */ /* 0x008fe8000c10190a */
[----:B------:R1:W-:Y:S04]  /*29b60*/  @P5 STG.E desc[UR10][R2.64], R248 ;  /* 0x000000f802005986 */ /* 0x0003e8000c10190a */
[----:B------:R-:W-:Y:S01]  /*29b70*/  @P6 STG.E desc[UR10][R244.64], R250 ;  /* 0x000000faf4006986 */ /* 0x000fe2000c10190a */
[----:B-1----:R-:W-:-:S05]  /*29b80*/  IMAD.WIDE R2, R8, 0x4, R150 ;  /* 0x0000000408027825 */ /* 0x002fca00078e0296 */
[----:B------:R1:W-:Y:S04]  /*29b90*/  @P4 STG.E desc[UR10][R2.64], R243 ;  /* 0x000000f302004986 */ /* 0x0003e8000c10190a */
[----:B-1----:R-:W3:Y:S01]  /*29ba0*/  LDL.LU R243, [R1+0x24c] ;  /* 0x00024c0001f37983 */ /* 0x002ee20000300800 */
[----:B------:R-:W-:-:S03]  /*29bb0*/  IMAD.WIDE R2, R8, 0x4, R148 ;  /* 0x0000000408027825 */ /* 0x000fc600078e0294 */
[----:B------:R-:W3:Y:S04]  /*29bc0*/  LDL.LU R250, [R1+0x600] ;  /* 0x0006000001fa7983 */ /* 0x000ee80000300800 */
[----:B------:R-:W4:Y:S01]  /*29bd0*/  LDL.LU R8, [R1+0x34c] ;  /* 0x00034c0001087983 */ /* 0x000f220000300800 */
[----:B------:R-:W-:Y:S01]  /*29be0*/  ISETP.LT.AND P2, PT, R13, UR4, !P2 ;  /* 0x000000040d007c0c */ /* 0x000fe2000d741270 */
[----:B------:R-:W-:Y:S01]  /*29bf0*/  IMAD.WIDE R226, R0, 0x4, R224 ;  /* 0x0000000400e27825 */ /* 0x000fe200078e02e0 */
[----:B------:R-:W-:Y:S01]  /*29c00*/  ISETP.LT.AND P3, PT, R12, UR6, !P0 ;  /* 0x000000060c007c0c */ /* 0x000fe2000c761270 */
[----:B------:R-:W-:Y:S01]  /*29c10*/  ULDC UR4, c[0x0][0x22c] ;  /* 0x00008b0000047ab9 */ /* 0x000fe20000000800 */
[----:B------:R-:W-:Y:S02]  /*29c20*/  ISETP.LT.AND P5, PT, R15, UR8, !P0 ;  /* 0x000000080f007c0c */ /* 0x000fe4000c7a1270 */
[C---:B------:R-:W-:Y:S01]  /*29c30*/  IADD3 R248, R9.reuse, 0x29, RZ ;  /* 0x0000002909f87810 */ /* 0x040fe20007ffe0ff */
[----:B------:R-:W-:Y:S01]  /*29c40*/  IMAD.WIDE R244, R0, 0x4, R10 ;  /* 0x0000000400f47825 */ /* 0x000fe200078e020a */
[----:B------:R-:W-:Y:S01]  /*29c50*/  ISETP.LT.AND P6, PT, R14, UR12, !P0 ;  /* 0x0000000c0e007c0c */ /* 0x000fe2000c7c1270 */
[----:B------:R-:W-:Y:S01]  /*29c60*/  ULDC UR6, c[0x0][0x228] ;  /* 0x00008a0000067ab9 */ /* 0x000fe20000000800 */
[----:B------:R-:W-:Y:S01]  /*29c70*/  ISETP.GE.AND P4, PT, R248, UR4, PT ;  /* 0x00000004f8007c0c */ /* 0x000fe2000bf86270 */
[----:B------:R-:W-:Y:S01]  /*29c80*/  IMAD.WIDE R246, R0, 0x4, R150 ;  /* 0x0000000400f67825 */ /* 0x000fe200078e0296 */
[----:B------:R-:W-:Y:S01]  /*29c90*/  ULDC UR4, c[0x0][0x228] ;  /* 0x00008a0000047ab9 */ /* 0x000fe20000000800 */
[----:B--2---:R1:W-:Y:S01]  /*29ca0*/  @P2 STG.E desc[UR10][R2.64], R242 ;  /* 0x000000f202002986 */ /* 0x0043e2000c10190a */
[----:B------:R-:W-:Y:S01]  /*29cb0*/  ULDC UR8, c[0x0][0x228] ;  /* 0x00008a0000087ab9 */ /* 0x000fe20000000800 */
[----:B------:R-:W-:Y:S01]  /*29cc0*/  ULDC UR12, c[0x0][0x228] ;  /* 0x00008a00000c7ab9 */ /* 0x000fe20000000800 */
[----:B-1----:R-:W-:Y:S01]  /*29cd0*/  VIADD R2, R9, 0x2a ;  /* 0x0000002a09027836 */ /* 0x002fe20000000000 */
[----:B------:R-:W2:Y:S04]  /*29ce0*/  LDL.LU R242, [R1+0x5f0] ;  /* 0x0005f00001f27983 */ /* 0x000ea80000300800 */
[----:B----4-:R1:W-:Y:S01]  /*29cf0*/  @P3 STG.E desc[UR10][R226.64], R8 ;  /* 0x00000008e2003986 */ /* 0x0103e2000c10190a */
[----:B------:R-:W-:Y:S01]  /*29d00*/  ISETP.LT.AND P3, PT, R13, UR4, !P0 ;  /* 0x000000040d007c0c */ /* 0x000fe2000c761270 */
[----:B------:R-:W-:-:S02]  /*29d10*/  ULDC UR4, c[0x0][0x22c] ;  /* 0x00008b0000047ab9 */ /* 0x000fc40000000800 */
[----:B------:R4:W-:Y:S01]  /*29d20*/  @P5 STG.E desc[UR10][R244.64], R251 ;  /* 0x000000fbf4005986 */ /* 0x0009e2000c10190a */
[----:B------:R-:W-:Y:S01]  /*29d30*/  ISETP.GE.AND P2, PT, R2, UR4, PT ;  /* 0x0000000402007c0c */ /* 0x000fe2000bf46270 */
[C---:B------:R-:W-:Y:S01]  /*29d40*/  IMAD.WIDE R2, R0.reuse, 0x4, R148 ;  /* 0x0000000400027825 */ /* 0x040fe200078e0294 */
[----:B-1----:R-:W-:Y:S01]  /*29d50*/  IADD3 R8, R0, UR28, RZ ;  /* 0x0000001c00087c10 */ /* 0x002fe2000fffe0ff */
[----:B------:R1:W-:Y:S04]  /*29d60*/  @P6 STG.E desc[UR10][R246.64], R249 ;  /* 0x000000f9f6006986 */ /* 0x0003e8000c10190a */
[----:B----4-:R-:W4:Y:S01]  /*29d70*/  LDL.LU R251, [R1+0x440] ;  /* 0x0004400001fb7983 */ /* 0x010f220000300800 */
[----:B------:R-:W-:Y:S02]  /*29d80*/  ISETP.LT.AND P0, PT, R12, UR6, !P1 ;  /* 0x000000060c007c0c */ /* 0x000fe4000cf01270 */
[----:B------:R-:W-:Y:S01]  /*29d90*/  ISETP.LT.AND P5, PT, R15, UR8, !P1 ;  /* 0x000000080f007c0c */ /* 0x000fe2000cfa1270 */
[----:B------:R-:W-:Y:S01]  /*29da0*/  VIADD R248, R9, 0x2b ;  /* 0x0000002b09f87836 */ /* 0x000fe20000000000 */
[----:B------:R-:W-:Y:S01]  /*29db0*/  ISETP.LT.AND P6, PT, R14, UR12, !P1 ;  /* 0x0000000c0e007c0c */ /* 0x000fe2000cfc1270 */
[----:B------:R-:W-:Y:S01]  /*29dc0*/  IMAD.WIDE R226, R8, 0x4, R224 ;  /* 0x0000000408e27825 */ /* 0x000fe200078e02e0 */
[----:B---3--:R3:W-:Y:S01]  /*29dd0*/  @P3 STG.E desc[UR10][R2.64], R243 ;  /* 0x000000f302003986 */ /* 0x0087e2000c10190a */
[----:B------:R-:W-:Y:S01]  /*29de0*/  ULDC UR4, c[0x0][0x22c] ;  /* 0x00008b0000047ab9 */ /* 0x000fe20000000800 */
[----:B------:R-:W-:-:S02]  /*29df0*/  ULDC UR6, c[0x0][0x228] ;  /* 0x00008a0000067ab9 */ /* 0x000fc40000000800 */
[----:B-1----:R-:W4:Y:S01]  /*29e00*/  LDL.LU R249, [R1+0x350] ;  /* 0x0003500001f97983 */ /* 0x002f220000300800 */
[C---:B------:R-:W-:Y:S01]  /*29e10*/  IMAD.WIDE R244, R8.reuse, 0x4, R10 ;  /* 0x0000000408f47825 */ /* 0x040fe200078e020a */
[----:B------:R-:W-:Y:S01]  /*29e20*/  ULDC UR8, c[0x0][0x228] ;  /* 0x00008a0000087ab9 */ /* 0x000fe20000000800 */
[----:B------:R-:W-:Y:S01]  /*29e30*/  ULDC UR12, c[0x0][0x228] ;  /* 0x00008a00000c7ab9 */ /* 0x000fe20000000800 */
[----:B------:R-:W2:Y:S01]  /*29e40*/  LDL.LU R0, [R1+0x610] ;  /* 0x0006100001007983 */ /* 0x000ea20000300800 */
[----:B------:R-:W-:-:S03]  /*29e50*/  IMAD.WIDE R246, R8, 0x4, R150 ;  /* 0x0000000408f67825 */ /* 0x000fc600078e0296 */
[----:B---3--:R-:W3:Y:S01]  /*29e60*/  LDL.LU R243, [R1+0x250] ;  /* 0x0002500001f37983 */ /* 0x008ee20000300800 */
[----:B------:R-:W-:Y:S01]  /*29e70*/  ISETP.GE.AND P3, PT, R248, UR4, PT ;  /* 0x00000004f8007c0c */ /* 0x000fe2000bf66270 */
[----:B------:R-:W-:Y:S02]  /*29e80*/  ULDC UR4, c[0x0][0x228] ;  /* 0x00008a0000047ab9 */ /* 0x000fe40000000800 */
[----:B------:R-:W3:Y:S01]  /*29e90*/  LDL.LU R248, [R1+0x150] ;  /* 0x0001500001f87983 */ /* 0x000ee20000300800 */
[----:B------:R-:W-:Y:S01]  /*29ea0*/  ISETP.LT.AND P1, PT, R13, UR4, !P1 ;  /* 0x000000040d007c0c */ /* 0x000fe2000cf21270 */
[----:B------:R-:W-:Y:S01]  /*29eb0*/  ULDC UR4, c[0x0][0x228] ;  /* 0x00008a0000047ab9 */ /* 0x000fe20000000800 */
[----:B------:R-:W-:Y:S01]  /*29ec0*/  IMAD.WIDE R2, R8, 0x4, R148 ;  /* 0x0000000408027825 */ /* 0x000fe200078e0294 */
[----:B--2---:R-:W-:Y:S04]  /*29ed0*/  @P0 STG.E desc[UR10][R226.64], R0 ;  /* 0x00000000e2000986 */ /* 0x004fe8000c10190a */
[----:B------:R1:W-:Y:S04]  /*29ee0*/  @P5 STG.E desc[UR10][R244.64], R250 ;  /* 0x000000faf4005986 */ /* 0x0003e8000c10190a */
[----:B------:R2:W-:Y:S04]  /*29ef0*/  @P6 STG.E desc[UR10][R246.64], R242 ;  /* 0x000000f2f6006986 */ /* 0x0005e8000c10190a */
[----:B-1----:R-:W3:Y:S04]  /*29f00*/  LDL.LU R250, [R1+0x50] ;  /* 0x0000500001fa7983 */ /* 0x002ee80000300800 */
        /* <DEDUP_REMOVED lines=9> */
[----:B----4-:R1:W-:Y:S01]  /*29fa0*/  @P1 STG.E desc[UR10][R2.64], R251 ;  /* 0x000000fb02001986 */ /* 0x0103e2000c10190a */
[----:B------:R-:W-:Y:S01]  /*29fb0*/  ISETP.GE.AND P1, PT, R244, UR4, PT ;  /* 0x00000004f4007c0c */ /* 0x000fe2000bf26270 */
[----:B------:R-:W-:Y:S01]  /*29fc0*/  ULDC UR4, c[0x0][0x228] ;  /* 0x00008a0000047ab9 */ /* 0x000fe20000000800 */
[----:B------:R-:W-:Y:S01]  /*29fd0*/  ISETP.LT.AND P4, PT, R13, UR8, !P4 ;  /* 0x000000080d007c0c */ /* 0x000fe2000e781270 */
[----:B------:R4:W-:Y:S01]  /*29fe0*/  @P0 STG.E desc[UR10][R226.64], R249 ;  /* 0x000000f9e2000986 */ /* 0x0009e2000c10190a */
[----:B------:R-:W-:Y:S02]  /*29ff0*/  ISETP.LT.AND P0, PT, R12, UR4, !P2 ;  /* 0x000000040c007c0c */ /* 0x000fe4000d701270 */
[C---:B------:R-:W-:Y:S01]  /*2a000*/  IADD3 R8, R0.reuse, UR28, RZ ;  /* 0x0000001c00087c10 */ /* 0x040fe2000fffe0ff */
[----:B------:R-:W-:Y:S01]  /*2a010*/  ULDC UR6, c[0x0][0x228] ;  /* 0x00008a0000067ab9 */ /* 0x000fe20000000800 */
[C---:B-1----:R-:W-:Y:S01]  /*2a020*/  IMAD.WIDE R2, R0.reuse, 0x4, R10 ;  /* 0x0000000400027825 */ /* 0x042fe200078e020a */
[----:B------:R-:W2:Y:S01]  /*2a030*/  LDL.LU R251, [R1+0x604] ;  /* 0x0006040001fb7983 */ /* 0x000ea20000300800 */
[----:B------:R-:W-:Y:S01]  /*2a040*/  ULDC UR4, c[0x0][0x228] ;  /* 0x00008a0000047ab9 */ /* 0x000fe20000000800 */
[----:B------:R-:W-:Y:S01]  /*2a050*/  ULDC UR8, c[0x0][0x228] ;  /* 0x00008a0000087ab9 */ /* 0x000fe20000000800 */
[C---:B----4-:R-:W-:Y:S01]  /*2a060*/  IMAD.WIDE R226, R0.reuse, 0x4, R150 ;  /* 0x0000000400e27825 */ /* 0x050fe200078e0296 */
[----:B---3--:R1:W-:Y:S03]  /*2a070*/  @P6 STG.E desc[UR10][R2.64], R243 ;  /* 0x000000f302006986 */ /* 0x0083e6000c10190a */
[----:B------:R-:W-:Y:S01]  /*2a080*/  IMAD.WIDE R244, R0, 0x4, R148 ;  /* 0x0000000400f47825 */ /* 0x000fe200078e0294 */
[----:B------:R-:W3:Y:S01]  /*2a090*/  LDL.LU R249, [R1+0x5f4] ;  /* 0x0005f40001f97983 */ /* 0x000ee20000300800 */
[----:B------:R-:W-:-:S03]  /*2a0a0*/  IADD3 R0, R8, UR28, RZ ;  /* 0x0000001c08007c10 */ /* 0x000fc6000fffe0ff */
[----:B------:R4:W-:Y:S01]  /*2a0b0*/  @P5 STG.E desc[UR10][R226.64], R248 ;  /* 0x000000f8e2005986 */ /* 0x0009e2000c10190a */
[----:B-1----:R-:W-:-:S03]  /*2a0c0*/  IMAD.WIDE R2, R8, 0x4, R224 ;  /* 0x0000000408027825 */ /* 0x002fc600078e02e0 */
[----:B------:R-:W3:Y:S01]  /*2a0d0*/  LDL.LU R243, [R1+0x354] ;  /* 0x0003540001f37983 */ /* 0x000ee20000300800 */
[----:B----4-:R-:W-:-:S03]  /*2a0e0*/  IMAD.WIDE R226, R8, 0x4, R150 ;  /* 0x0000000408e27825 */ /* 0x010fc600078e0296 */
        /* <DEDUP_REMOVED lines=8> */
[----:B------:R-:W-:Y:S01]  /*2a170*/  VIADD R248, R9, 0x2d ;  /* 0x0000002d09f87836 */ /* 0x000fe20000000000 */
[----:B------:R-:W-:Y:S01]  /*2a180*/  ISETP.LT.AND P5, PT, R14, UR6, !P2 ;  /* 0x000000060e007c0c */ /* 0x000fe2000d7a1270 */
[----:B------:R-:W-:Y:S01]  /*2a190*/  ULDC UR4, c[0x0][0x22c] ;  /* 0x00008b0000047ab9 */ /* 0x000fe20000000800 */
[----:B------:R-:W-:Y:S02]  /*2a1a0*/  ISETP.LT.AND P2, PT, R13, UR8, !P2 ;  /* 0x000000080d007c0c */ /* 0x000fe4000d741270 */
        /* <DEDUP_REMOVED lines=44> */
[----:B-1----:R-:W-:Y:S01]  /*2a470*/  IADD3 R248, R9, 0x2f, RZ ;  /* 0x0000002f09f87810 */ /* 0x002fe20007ffe0ff */
[C---:B--2---:R-:W-:Y:S02]  /*2a480*/  IMAD.WIDE R2, R8.reuse, 0x4, R150 ;  /* 0x0000000408027825 */ /* 0x044fe400078e0296 */
        /* <DEDUP_REMOVED lines=129> */
[----:B--2---:R-:W2:Y:S01]  /*2aca0*/  LDL.LU R249, [R1+0x454] ;  /* 0x0004540001f97983 */ /* 0x004ea20000300800 */
[----:B------:R-:W-:Y:S01]  /*2acb0*/  IMAD.WIDE R244, R0, 0x4, R148 ;  /* 0x0000000400f47825 */ /* 0x000fe200078e0294 */
[----:B------:R-:W-:-:S02]  /*2acc0*/  ULDC UR12, c[0x0][0x228] ;  /* 0x00008a00000c7ab9 */ /* 0x000fc40000000800 */
[----:B------:R-:W2:Y:S04]  /*2acd0*/  LDL.LU R248, [R1+0x364] ;  /* 0x0003640001f87983 */ /* 0x000ea80000300800 */
[----:B----4-:R1:W-:Y:S04]  /*2ace0*/  @P4 STG.E desc[UR10][R226.64], R243 ;  /* 0x000000f3e2004986 */ /* 0x0103e8000c10190a */
[----:B------:R-:W4:Y:S04]  /*2acf0*/  LDL.LU R251, [R1+0x264] ;  /* 0x0002640001fb7983 */ /* 0x000f280000300800 */
[----:B-1----:R-:W4:Y:S01]  /*2ad00*/  LDL.LU R243, [R1+0x164] ;  /* 0x0001640001f37983 */ /* 0x002f220000300800 */
        /* <DEDUP_REMOVED lines=28> */
[----:B------:R-:W-:Y:S01]  /*2aed0*/  @P3 STG.E desc[UR10][R226.64], R248 ;  /* 0x000000f8e2003986 */ /* 0x000fe2000c10190a */
[----:B------:R-:W-:Y:S01]  /*2aee0*/  ISETP.LT.AND P3, PT, R13, UR4, !P0 ;  /* 0x000000040d007c0c */ /* 0x000fe2000c761270 */
[----:B------:R-:W-:Y:S02]  /*2aef0*/  ULDC UR4, c[0x0][0x22c] ;  /* 0x00008b0000047ab9 */ /* 0x000fe40000000800 */
[----:B------:R-:W2:Y:S01]  /*2af00*/  LDL.LU R250, [R1+0x648] ;  /* 0x0006480001fa7983 */ /* 0x000ea20000300800 */
[----:B------:R-:W-:Y:S01]  /*2af10*/  ISETP.GE.AND P2, PT, R2, UR4, PT ;  /* 0x0000000402007c0c */ /* 0x000fe2000bf46270 */
[----:B------:R-:W-:-:S02]  /*2af20*/  IMAD.WIDE R2, R0, 0x4, R148 ;  /* 0x0000000400027825 */ /* 0x000fc400078e0294 */
[----:B----4-:R1:W-:Y:S01]  /*2af30*/  @P5 STG.E desc[UR10][R244.64], R251 ;  /* 0x000000fbf4005986 */ /* 0x0103e2000c10190a */
        /* <DEDUP_REMOVED lines=9> */
[----:B------:R-:W-:Y:S02]  /*2afd0*/  VIADD R248, R9, 0x37 ;  /* 0x0000003709f87836 */ /* 0x000fe40000000000 */
[----:B------:R-:W-:Y:S01]  /*2afe0*/  IMAD.WIDE R226, R8, 0x4, R224 ;  /* 0x0000000408e27825 */ /* 0x000fe200078e02e0 */
[----:B------:R-:W-:Y:S01]  /*2aff0*/  ISETP.LT.AND P6, PT, R14, UR12, !P1 ;  /* 0x0000000c0e007c0c */ /* 0x000fe2000cfc1270 */
[----:B------:R-:W-:Y:S01]  /*2b000*/  ULDC UR6, c[0x0][0x228] ;  /* 0x00008a0000067ab9 */ /* 0x000fe20000000800 */
[----:B------:R-:W-:Y:S01]  /*2b010*/  ULDC UR8, c[0x0][0x228] ;  /* 0x00008a0000087ab9 */ /* 0x000fe20000000800 */
[----:B------:R-:W-:Y:S01]  /*2b020*/  IMAD.WIDE R244, R8, 0x4, R10 ;  /* 0x0000000408f47825 */ /* 0x000fe200078e020a */
[----:B------:R-:W-:-:S03]  /*2b030*/  ULDC UR12, c[0x0][0x228] ;  /* 0x00008a00000c7ab9 */ /* 0x000fc60000000800 */
        /* <DEDUP_REMOVED lines=8> */
[----:B-1----:R-:W2:Y:S04]  /*2b0c0*/  LDL.LU R250, [R1+0x68] ;  /* 0x0000680001fa7983 */ /* 0x002ea80000300800 */
[----:B----4-:R1:W-:Y:S04]  /*2b0d0*/  @P6 STG.E desc[UR10][R246.64], R249 ;  /* 0x000000f9f6006986 */ /* 0x0103e8000c10190a */
[----:B-1----:R-:W4:Y:S01]  /*2b0e0*/  LDL.LU R249, [R1+0x62c] ;  /* 0x00062c0001f97983 */ /* 0x002f220000300800 */
[----:B------:R-:W-:Y:S01]  /*2b0f0*/  ISETP.LT.AND P1, PT, R13, UR4, !P1 ;  /* 0x000000040d007c0c */ /* 0x000fe2000cf21270 */
[----:B------:R-:W-:-:S02]  /*2b100*/  ULDC UR4, c[0x0][0x228] ;  /* 0x00008a0000047ab9 */ /* 0x000fc40000000800 */
[----:B------:R-:W-:Y:S01]  /*2b110*/  ISETP.LT.AND P0, PT, R12, UR4, !P4 ;  /* 0x000000040c007c0c */ /* 0x000fe2000e701270 */
[----:B------:R-:W-:Y:S01]  /*2b120*/  ULDC UR4, c[0x0][0x228] ;  /* 0x00008a0000047ab9 */ /* 0x000fe20000000800 */
[C---:B------:R-:W-:Y:S01]  /*2b130*/  VIADD R0, R8.reuse, UR28 ;  /* 0x0000001c08007c36 */ /* 0x040fe20008000000 */
[----:B------:R-:W-:Y:S01]  /*2b140*/  ISETP.LT.AND P6, PT, R15, UR6, !P4 ;  /* 0x000000060f007c0c */ /* 0x000fe2000e7c1270 */
[----:B------:R-:W-:Y:S01]  /*2b150*/  IMAD.WIDE R2, R8, 0x4, R148 ;  /* 0x0000000408027825 */ /* 0x000fe200078e0294 */
[----:B------:R-:W-:Y:S01]  /*2b160*/  ISETP.LT.AND P5, PT, R14, UR4, !P4 ;  /* 0x000000040e007c0c */ /* 0x000fe2000e7a1270 */
[----:B------:R-:W-:Y:S01]  /*2b170*/  ULDC UR4, c[0x0][0x22c] ;  /* 0x00008b0000047ab9 */ /* 0x000fe20000000800 */
[----:B------:R-:W-:Y:S01]  /*2b180*/  ISETP.LT.AND P4, PT, R13, UR8, !P4 ;  /* 0x000000080d007c0c */ /* 0x000fe2000e781270 */
[----:B------:R-:W-:Y:S01]  /*2b190*/  IMAD.WIDE R226, R0, 0x4, R224 ;  /* 0x0000000400e27825 */ /* 0x000fe200078e02e0 */
[C---:B------:R-:W-:Y:S01]  /*2b1a0*/  IADD3 R244, R9.reuse, 0x38, RZ ;  /* 0x0000003809f47810 */ /* 0x040fe20007ffe0ff */
[----:B------:R1:W-:Y:S01]  /*2b1b0*/  @P1 STG.E desc[UR10][R2.64], R251 ;  /* 0x000000fb02001986 */ /* 0x0003e2000c10190a */
[----:B------:R-:W-:Y:S01]  /*2b1c0*/  ULDC UR6, c[0x0][0x228] ;  /* 0x00008a0000067ab9 */ /* 0x000fe20000000800 */
[----:B------:R-:W-:Y:S01]  /*2b1d0*/  VIADD R8, R9, 0x39 ;  /* 0x0000003909087836 */ /* 0x000fe20000000000 */
[----:B------:R-:W-:Y:S01]  /*2b1e0*/  ISETP.GE.AND P1, PT, R244, UR4, PT ;  /* 0x00000004f4007c0c */ /* 0x000fe2000bf26270 */
[----:B------:R1:W-:Y:S01]  /*2b1f0*/  @P0 STG.E desc[UR10][R226.64], R243 ;  /* 0x000000f3e2000986 */ /* 0x0003e2000c10190a */
[----:B------:R-:W-:Y:S01]  /*2b200*/  IMAD.WIDE R244, R0, 0x4, R148 ;  /* 0x0000000400f47825 */ /* 0x000fe200078e0294 */
[----:B------:R-:W-:Y:S01]  /*2b210*/  ULDC UR4, c[0x0][0x228] ;  /* 0x00008a0000047ab9 */ /* 0x000fe20000000800 */
[----:B------:R-:W-:-:S02]  /*2b220*/  ULDC UR8, c[0x0][0x228] ;  /* 0x00008a0000087ab9 */ /* 0x000fc40000000800 */
[C---:B-1----:R-:W-:Y:S01]  /*2b230*/  IMAD.WIDE R2, R0.reuse, 0x4, R10 ;  /* 0x0000000400027825 */ /* 0x042fe200078e020a */
[----:B------:R-:W4:Y:S03]  /*2b240*/  LDL.LU R251, [R1+0x64c] ;  /* 0x00064c0001fb7983 */ /* 0x000f260000300800 */
[----:B------:R-:W-:Y:S01]  /*2b250*/  IMAD.WIDE R226, R0, 0x4, R150 ;  /* 0x0000000400e27825 */ /* 0x000fe200078e0296 */
[----:B------:R-:W-:Y:S01]  /*2b260*/  ISETP.LT.AND P0, PT, R12, UR4, !P2 ;  /* 0x000000040c007c0c */ /* 0x000fe2000d701270 */
[----:B------:R-:W-:Y:S01]  /*2b270*/  ULDC UR4, c[0x0][0x228] ;  /* 0x00008a0000047ab9 */ /* 0x000fe20000000800 */
[----:B------:R-:W4:Y:S04]  /*2b280*/  LDL.LU R243, [R1+0x63c] ;  /* 0x00063c0001f37983 */ /* 0x000f280000300800 */
[----:B---3--:R1:W-:Y:S04]  /*2b290*/  @P6 STG.E desc[UR10][R2.64], R242 ;  /* 0x000000f202006986 */ /* 0x0083e8000c10190a */
[----:B------:R-:W-:Y:S04]  /*2b2a0*/  @P5 STG.E desc[UR10][R226.64], R248 ;  /* 0x000000f8e2005986 */ /* 0x000fe8000c10190a */
[----:B-1----:R-:W3:Y:S04]  /*2b2b0*/  LDL.LU R242, [R1+0x36c] ;  /* 0x00036c0001f27983 */ /* 0x002ee80000300800 */
[----:B--2---:R1:W-:Y:S01]  /*2b2c0*/  @P4 STG.E desc[UR10][R244.64], R250 ;  /* 0x000000faf4004986 */ /* 0x0043e2000c10190a */
[----:B------:R-:W-:Y:S01]  /*2b2d0*/  ISETP.LT.AND P4, PT, R15, UR4, !P2 ;  /* 0x000000040f007c0c */ /* 0x000fe2000d781270 */
[----:B------:R-:W-:Y:S01]  /*2b2e0*/  ULDC UR4, c[0x0][0x22c] ;  /* 0x00008b0000047ab9 */ /* 0x000fe20000000800 */
[----:B-1----:R-:W-:Y:S01]  /*2b2f0*/  IADD3 R244, R0, UR28, RZ ;  /* 0x0000001c00f47c10 */ /* 0x002fe2000fffe0ff */
[----:B------:R-:W2:Y:S04]  /*2b300*/  LDL.LU R250, [R1+0x26c] ;  /* 0x00026c0001fa7983 */ /* 0x000ea80000300800 */
[----:B------:R-:W-:-:S05]  /*2b310*/  IMAD.WIDE R2, R244, 0x4, R224 ;  /* 0x00000004f4027825 */ /* 0x000fca00078e02e0 */
[----:B----4-:R1:W-:Y:S01]  /*2b320*/  @P0 STG.E desc[UR10][R2.64], R249 ;  /* 0x000000f902000986 */ /* 0x0103e2000c10190a */
[----:B------:R-:W-:Y:S02]  /*2b330*/  ISETP.GE.AND P0, PT, R8, UR4, PT ;  /* 0x0000000408007c0c */ /* 0x000fe4000bf06270 */
[----:B------:R-:W-:Y:S02]  /*2b340*/  ISETP.LT.AND P5, PT, R14, UR6, !P2 ;  /* 0x000000060e007c0c */ /* 0x000fe4000d7a1270 */
[----:B------:R-:W-:Y:S01]  /*2b350*/  ISETP.LT.AND P6, PT, R12, UR12, !P3 ;  /* 0x0000000c0c007c0c */ /* 0x000fe2000dfc1270 */
[C---:B------:R-:W-:Y:S01]  /*2b360*/  IMAD.WIDE R226, R244.reuse, 0x4, R150 ;  /* 0x00000004f4e27825 */ /* 0x040fe200078e0296 */
[----:B-1----:R-:W4:Y:S01]  /*2b370*/  LDL.LU R249, [R1+0x16c] ;  /* 0x00016c0001f97983 */ /* 0x002f220000300800 */
[----:B------:R-:W-:Y:S02]  /*2b380*/  ISETP.LT.AND P2, PT, R13, UR8, !P2 ;  /* 0x000000080d007c0c */ /* 0x000fe4000d741270 */
[C---:B------:R-:W-:Y:S01]  /*2b390*/  IADD3 R0, R244.reuse, UR28, RZ ;  /* 0x0000001cf4007c10 */ /* 0x040fe2000fffe0ff */
[----:B------:R-:W3:Y:S01]  /*2b3a0*/  LDL.LU R8, [R1+0x45c] ;  /* 0x00045c0001087983 */ /* 0x000ee20000300800 */
[C---:B------:R-:W-:Y:S01]  /*2b3b0*/  IMAD.WIDE R2, R244.reuse, 0x4, R10 ;  /* 0x00000004f4027825 */ /* 0x040fe200078e020a */
[----:B------:R-:W-:Y:S01]  /*2b3c0*/  ULDC UR4, c[0x0][0x228] ;  /* 0x00008a0000047ab9 */ /* 0x000fe20000000800 */
[----:B------:R-:W-:Y:S01]  /*2b3d0*/  ULDC UR6, c[0x0][0x228] ;  /* 0x00008a0000067ab9 */ /* 0x000fe20000000800 */
[----:B------:R-:W4:Y:S01]  /*2b3e0*/  LDL.LU R248, [R1+0x6c] ;  /* 0x00006c0001f87983 */ /* 0x000f220000300800 */
[----:B------:R-:W-:Y:S01]  /*2b3f0*/  IMAD.WIDE R244, R244, 0x4, R148 ;  /* 0x00000004f4f47825 */ /* 0x000fe200078e0294 */
[----:B------:R-:W-:Y:S01]  /*2b400*/  ULDC UR8, c[0x0][0x228] ;  /* 0x00008a0000087ab9 */ /* 0x000fe20000000800 */
[----:B------:R-:W-:-:S02]  /*2b410*/  ULDC UR12, c[0x0][0x228] ;  /* 0x00008a00000c7ab9 */ /* 0x000fc40000000800 */
[----:B------:R-:W-:Y:S01]  /*2b420*/  IMAD.WIDE R246, R0, 0x4, R224 ;  /* 0x0000000400f67825 */ /* 0x000fe200078e02e0 */
[----:B------:R1:W-:Y:S04]  /*2b430*/  @P4 STG.E desc[UR10][R2.64], R251 ;  /* 0x000000fb02004986 */ /* 0x0003e8000c10190a */
[----:B------:R1:W-:Y:S04]  /*2b440*/  @P5 STG.E desc[UR10][R226.64], R243 ;  /* 0x000000f3e2005986 */ /* 0x0003e8000c10190a */
[----:B-1----:R-:W4:Y:S04]  /*2b450*/  LDL.LU R251, [R1+0x670] ;  /* 0x0006700001fb7983 */ /* 0x002f280000300800 */
[----:B------:R-:W4:Y:S04]  /*2b460*/  LDL.LU R243, [R1+0x650] ;  /* 0x0006500001f37983 */ /* 0x000f280000300800 */
[----:B---3--:R-:W-:Y:S04]  /*2b470*/  @P2 STG.E desc[UR10][R244.64], R8 ;  /* 0x00000008f4002986 */ /* 0x008fe8000c10190a */
[----:B------:R1:W-:Y:S04]  /*2b480*/  @P6 STG.E desc[UR10][R246.64], R242 ;  /* 0x000000f2f6006986 */ /* 0x0003e8000c10190a */
[----:B-1----:R-:W3:Y:S01]  /*2b490*/  LDL.LU R242, [R1+0x660] ;  /* 0x0006600001f27983 */ /* 0x002ee20000300800 */
        /* <DEDUP_REMOVED lines=10> */
[----:B--2---:R1:W-:Y:S01]  /*2b540*/  @P2 STG.E desc[UR10][R2.64], R250 ;  /* 0x000000fa02002986 */ /* 0x0043e2000c10190a */
[----:B------:R-:W-:Y:S01]  /*2b550*/  ISETP.GE.AND P2, PT, R244, UR4, PT ;  /* 0x00000004f4007c0c */ /* 0x000fe2000bf46270 */
[----:B------:R-:W-:Y:S01]  /*2b560*/  ULDC UR4, c[0x0][0x228] ;  /* 0x00008a0000047ab9 */ /* 0x000fe20000000800 */
[----:B------:R-:W-:Y:S01]  /*2b570*/  ISETP.LT.AND P6, PT, R15, UR12, !P1 ;  /* 0x0000000c0f007c0c */ /* 0x000fe2000cfc1270 */
[----:B----4-:R2:W-:Y:S01]  /*2b580*/  @P4 STG.E desc[UR10][R226.64], R249 ;  /* 0x000000f9e2004986 */ /* 0x0105e2000c10190a */
[----:B------:R-:W-:Y:S01]  /*2b590*/  ISETP.LT.AND P4, PT, R14, UR4, !P1 ;  /* 0x000000040e007c0c */ /* 0x000fe2000cf81270 */
[----:B------:R-:W-:Y:S01]  /*2b5a0*/  ULDC UR4, c[0x0][0x228] ;  /* 0x00008a0000047ab9 */ /* 0x000fe20000000800 */
[C---:B------:R-:W-:Y:S01]  /*2b5b0*/  IADD3 R8, R0.reuse, UR28, RZ ;  /* 0x0000001c00087c10 */ /* 0x040fe2000fffe0ff */
[----:B------:R-:W-:Y:S01]  /*2b5c0*/  ULDC UR8, c[0x0][0x228] ;  /* 0x00008a0000087ab9 */ /* 0x000fe20000000800 */
[----:B------:R-:W-:Y:S01]  /*2b5d0*/  ULDC UR12, c[0x0][0x228] ;  /* 0x00008a00000c7ab9 */ /* 0x000fe20000000800 */
[----:B-1----:R-:W-:Y:S01]  /*2b5e0*/  IMAD.WIDE R2, R0, 0x4, R148 ;  /* 0x0000000400027825 */ /* 0x002fe200078e0294 */
[----:B------:R-:W4:Y:S03]  /*2b5f0*/  LDL.LU R250, [R1+0x270] ;  /* 0x0002700001fa7983 */ /* 0x000f260000300800 */
[C---:B--2---:R-:W-:Y:S01]  /*2b600*/  IMAD.WIDE R226, R8.reuse, 0x4, R224 ;  /* 0x0000000408e27825 */ /* 0x044fe200078e02e0 */
[----:B------:R1:W-:Y:S03]  /*2b610*/  @P3 STG.E desc[UR10][R2.64], R248 ;  /* 0x000000f802003986 */ /* 0x0003e6000c10190a */
[----:B------:R-:W-:Y:S01]  /*2b620*/  IMAD.WIDE R244, R8, 0x4, R10 ;  /* 0x0000000408f47825 */ /* 0x000fe200078e020a */
[----:B------:R2:W-:Y:S01]  /*2b630*/  @P5 STG.E desc[UR10][R226.64], R251 ;  /* 0x000000fbe2005986 */ /* 0x0005e2000c10190a */
[----:B------:R-:W-:Y:S01]  /*2b640*/  ISETP.LT.AND P1, PT, R13, UR4, !P1 ;  /* 0x000000040d007c0c */ /* 0x000fe2000cf21270 */
[----:B------:R-:W-:-:S02]  /*2b650*/  ULDC UR4, c[0x0][0x22c] ;  /* 0x00008b0000047ab9 */ /* 0x000fc40000000800 */
[----:B------:R-:W-:Y:S01]  /*2b660*/  @P6 STG.E desc[UR10][R244.64], R243 ;  /* 0x000000f3f4006986 */ /* 0x000fe2000c10190a */
[C---:B-1----:R-:W-:Y:S01]  /*2b670*/  IMAD.WIDE R2, R8.reuse, 0x4, R150 ;  /* 0x0000000408027825 */ /* 0x042fe200078e0296 */
[----:B------:R-:W-:Y:S02]  /*2b680*/  IADD3 R248, R9, 0x3b, RZ ;  /* 0x0000003b09f87810 */ /* 0x000fe40007ffe0ff */
[----:B------:R-:W4:Y:S01]  /*2b690*/  LDL.LU R249, [R1+0x170] ;  /* 0x0001700001f97983 */ /* 0x000f220000300800 */
[----:B------:R-:W-:-:S03]  /*2b6a0*/  VIADD R0, R8, UR28 ;  /* 0x0000001c08007c36 */ /* 0x000fc60008000000 */
[----:B---3--:R1:W-:Y:S01]  /*2b6b0*/  @P4 STG.E desc[UR10][R2.64], R242 ;  /* 0x000000f202004986 */ /* 0x0083e2000c10190a */
[----:B------:R-:W-:Y:S02]  /*2b6c0*/  ISETP.GE.AND P4, PT, R248, UR4, PT ;  /* 0x00000004f8007c0c */ /* 0x000fe4000bf86270 */
[----:B------:R-:W-:Y:S02]  /*2b6d0*/  ISETP.LT.AND P3, PT, R12, UR6, !P0 ;  /* 0x000000060c007c0c */ /* 0x000fe4000c761270 */
[----:B------:R-:W-:Y:S02]  /*2b6e0*/  ISETP.LT.AND P5, PT, R15, UR8, !P0 ;  /* 0x000000080f007c0c */ /* 0x000fe4000c7a1270 */
[----:B------:R-:W-:Y:S01]  /*2b6f0*/  ISETP.LT.AND P6, PT, R14, UR12, !P0 ;  /* 0x0000000c0e007c0c */ /* 0x000fe2000c7c1270 */
[----:B--2---:R-:W-:Y:S01]  /*2b700*/  IMAD.WIDE R226, R0, 0x4, R224 ;  /* 0x0000000400e27825 */ /* 0x004fe200078e02e0 */
[----:B------:R-:W-:Y:S01]  /*2b710*/  ULDC UR4, c[0x0][0x228] ;  /* 0x00008a0000047ab9 */ /* 0x000fe20000000800 */
[----:B------:R-:W-:Y:S01]  /*2b720*/  ULDC UR6, c[0x0][0x228] ;  /* 0x00008a0000067ab9 */ /* 0x000fe20000000800 */
[----:B------:R-:W-:Y:S01]  /*2b730*/  ULDC UR8, c[0x0][0x228] ;  /* 0x00008a0000087ab9 */ /* 0x000fe20000000800 */
[----:B-1----:R-:W2:Y:S01]  /*2b740*/  LDL.LU R242, [R1+0x370] ;  /* 0x0003700001f27983 */ /* 0x002ea20000300800 */
[----:B------:R-:W-:Y:S01]  /*2b750*/  IMAD.WIDE R2, R8, 0x4, R148 ;  /* 0x0000000408027825 */ /* 0x000fe200078e0294 */
[----:B------:R-:W-:-:S02]  /*2b760*/  ULDC UR12, c[0x0][0x228] ;  /* 0x00008a00000c7ab9 */ /* 0x000fc40000000800 */
[----:B------:R-:W3:Y:S04]  /*2b770*/  LDL.LU R251, [R1+0x654] ;  /* 0x0006540001fb7983 */ /* 0x000ee80000300800 */
[----:B------:R-:W3:Y:S04]  /*2b780*/  LDL.LU R243, [R1+0x664] ;  /* 0x0006640001f37983 */ /* 0x000ee80000300800 */
[----:B------:R-:W4:Y:S04]  /*2b790*/  LDL.LU R8, [R1+0x460] ;  /* 0x0004600001087983 */ /* 0x000f280000300800 */
[----:B------:R-:W2:Y:S01]  /*2b7a0*/  LDL.LU R248, [R1+0x470] ;  /* 0x0004700001f87983 */ /* 0x000ea20000300800 */
[----:B------:R-:W-:-:S04]  /*2b7b0*/  IMAD.WIDE R244, R0, 0x4, R10 ;  /* 0x0000000400f47825 */ /* 0x000fc800078e020a */
[----:B------:R-:W-:Y:S01]  /*2b7c0*/  IMAD.WIDE R246, R0, 0x4, R150 ;  /* 0x0000000400f67825 */ /* 0x000fe200078e0296 */
[----:B--2---:R1:W-:Y:S04]  /*2b7d0*/  @P1 STG.E desc[UR10][R2.64], R248 ;  /* 0x000000f802001986 */ /* 0x0043e8000c10190a */
[----:B----4-:R2:W-:Y:S01]  /*2b7e0*/  @P3 STG.E desc[UR10][R226.64], R8 ;  /* 0x00000008e2003986 */ /* 0x0105e2000c10190a */
        /* <DEDUP_REMOVED lines=8> */
[----:B----4-:R-:W2:Y:S01]  /*2b870*/  LDL.LU R250, [R1+0x474] ;  /* 0x0004740001fa7983 */ /* 0x010ea20000300800 */
[----:B------:R-:W-:Y:S01]  /*2b880*/  ISETP.LT.AND P0, PT, R12, UR6, !P2 ;  /* 0x000000060c007c0c */ /* 0x000fe2000d701270 */
[----:B------:R-:W-:Y:S01]  /*2b890*/  ULDC UR4, c[0x0][0x22c] ;  /* 0x00008b0000047ab9 */ /* 0x000fe20000000800 */
[----:B------:R-:W-:Y:S02]  /*2b8a0*/  ISETP.LT.AND P5, PT, R15, UR8, !P2 ;  /* 0x000000080f007c0c */ /* 0x000fe4000d7a1270 */
[----:B------:R-:W-:Y:S01]  /*2b8b0*/  ISETP.LT.AND P6, PT, R14, UR12, !P2 ;  /* 0x0000000c0e007c0c */ /* 0x000fe2000d7c1270 */
[----:B-1----:R-:W4:Y:S01]  /*2b8c0*/  LDL.LU R249, [R1+0x464] ;  /* 0x0004640001f97983 */ /* 0x002f220000300800 */
[C---:B------:R-:W-:Y:S01]  /*2b8d0*/  IMAD.WIDE R226, R8.reuse, 0x4, R224 ;  /* 0x0000000408e27825 */ /* 0x040fe200078e02e0 */
[----:B------:R-:W-:Y:S01]  /*2b8e0*/  ULDC UR6, c[0x0][0x228] ;  /* 0x00008a0000067ab9 */ /* 0x000fe20000000800 */
[----:B------:R-:W-:Y:S01]  /*2b8f0*/  ULDC UR8, c[0x0][0x228] ;  /* 0x00008a0000087ab9 */ /* 0x000fe20000000800 */
[----:B------:R-:W3:Y:S01]  /*2b900*/  LDL.LU R0, [R1+0x674] ;  /* 0x0006740001007983 */ /* 0x000ee20000300800 */
[----:B------:R-:W-:Y:S01]  /*2b910*/  IMAD.WIDE R244, R8, 0x4, R10 ;  /* 0x0000000408f47825 */ /* 0x000fe200078e020a */
[----:B------:R-:W-:-:S03]  /*2b920*/  ULDC UR12, c[0x0][0x228] ;  /* 0x00008a00000c7ab9 */ /* 0x000fc60000000800 */
[----:B------:R-:W-:Y:S01]  /*2b930*/  IMAD.WIDE R246, R8, 0x4, R150 ;  /* 0x0000000408f67825 */ /* 0x000fe200078e0296 */
[----:B------:R1:W-:Y:S04]  /*2b940*/  @P3 STG.E desc[UR10][R2.64], R242 ;  /* 0x000000f202003986 */ /* 0x0003e8000c10190a */
[----:B-1----:R-:W4:Y:S01]  /*2b950*/  LDL.LU R242, [R1+0xb60] ;  /* 0x000b600001f27983 */ /* 0x002f220000300800 */
[----:B------:R-:W-:-:S03]  /*2b960*/  VIADD R248, R9, 0x3d ;  /* 0x0000003d09f87836 */ /* 0x000fc60000000000 */
[----:B---3--:R-:W-:Y:S04]  /*2b970*/  @P0 STG.E desc[UR10][R226.64], R0 ;  /* 0x00000000e2000986 */ /* 0x008fe8000c10190a */
[----:B------:R1:W-:Y:S04]  /*2b980*/  @P5 STG.E desc[UR10][R244.64], R251 ;  /* 0x000000fbf4005986 */ /* 0x0003e8000c10190a */
[----:B------:R3:W-:Y:S04]  /*2b990*/  @P6 STG.E desc[UR10][R246.64], R243 ;  /* 0x000000f3f6006986 */ /* 0x0007e8000c10190a */
[----:B-1----:R-:W4:Y:S04]  /*2b9a0*/  LDL.LU R251, [R1+0x374] ;  /* 0x0003740001fb7983 */ /* 0x002f280000300800 */
[----:B---3--:R-:W3:Y:S04]  /*2b9b0*/  LDL.LU R246, [R1+0x274] ;  /* 0x0002740001f67983 */ /* 0x008ee80000300800 */
[----:B------:R-:W3:Y:S04]  /*2b9c0*/  LDL.LU R247, [R1+0x174] ;  /* 0x0001740001f77983 */ /* 0x000ee80000300800 */
[----:B------:R-:W3:Y:S01]  /*2b9d0*/  LDL.LU R243, [R1+0x678] ;  /* 0x0006780001f37983 */ /* 0x000ee20000300800 */
[----:B------:R-:W-:Y:S01]  /*2b9e0*/  ISETP.GE.AND P3, PT, R248, UR4, PT ;  /* 0x00000004f8007c0c */ /* 0x000fe2000bf66270 */
[----:B------:R-:W-:-:S02]  /*2b9f0*/  ULDC UR4, c[0x0][0x228] ;  /* 0x00008a0000047ab9 */ /* 0x000fc40000000800 */
[----:B------:R-:W-:Y:S01]  /*2ba00*/  ISETP.LT.AND P2, PT, R13, UR4, !P2 ;  /* 0x000000040d007c0c */ /* 0x000fe2000d741270 */
[----:B------:R-:W-:Y:S01]  /*2ba10*/  ULDC UR4, c[0x0][0x228] ;  /* 0x00008a0000047ab9 */ /* 0x000fe20000000800 */
[----:B------:R-:W-:Y:S01]  /*2ba20*/  VIADD R0, R8, UR28 ;  /* 0x0000001c08007c36 */ /* 0x000fe20008000000 */
[----:B------:R-:W-:Y:S01]  /*2ba30*/  ISETP.LT.AND P0, PT, R12, UR4, !P4 ;  /* 0x000000040c007c0c */ /* 0x000fe2000e701270 */
[----:B------:R-:W-:Y:S01]  /*2ba40*/  ULDC UR4, c[0x0][0x228] ;  /* 0x00008a0000047ab9 */ /* 0x000fe20000000800 */
[----:B------:R-:W-:Y:S01]  /*2ba50*/  ISETP.LT.AND P6, PT, R15, UR6, !P4 ;  /* 0x000000060f007c0c */ /* 0x000fe2000e7c1270 */
[----:B------:R-:W-:Y:S01]  /*2ba60*/  IMAD.WIDE R2, R8, 0x4, R148 ;  /* 0x0000000408027825 */ /* 0x000fe200078e0294 */
[----:B------:R-:W-:Y:S01]  /*2ba70*/  ISETP.LT.AND P5, PT, R14, UR4, !P4 ;  /* 0x000000040e007c0c */ /* 0x000fe2000e7a1270 */
[----:B------:R-:W-:Y:S01]  /*2ba80*/  ULDC UR4, c[0x0][0x22c] ;  /* 0x00008b0000047ab9 */ /* 0x000fe20000000800 */
[----:B------:R-:W-:Y:S01]  /*2ba90*/  ISETP.LT.AND P4, PT, R13, UR8, !P4 ;  /* 0x000000080d007c0c */ /* 0x000fe2000e781270 */
[----:B------:R-:W-:Y:S01]  /*2baa0*/  IMAD.WIDE R226, R0, 0x4, R224 ;  /* 0x0000000400e27825 */ /* 0x000fe200078e02e0 */
[C---:B------:R-:W-:Y:S01]  /*2bab0*/  IADD3 R244, R9.reuse, 0x3e, RZ ;  /* 0x0000003e09f47810 */ /* 0x040fe20007ffe0ff */
[----:B------:R-:W3:Y:S01]  /*2bac0*/  LDL.LU R248, [R1+0x668] ;  /* 0x0006680001f87983 */ /* 0x000ee20000300800 */
[----:B------:R-:W-:Y:S01]  /*2bad0*/  ULDC UR6, c[0x0][0x228] ;  /* 0x00008a0000067ab9 */ /* 0x000fe20000000800 */
[----:B------:R-:W-:Y:S01]  /*2bae0*/  VIADD R8, R9, 0x3f ;  /* 0x0000003f09087836 */ /* 0x000fe20000000000 */
[----:B------:R-:W-:Y:S01]  /*2baf0*/  ULDC UR8, c[0x0][0x228] ;  /* 0x00008a0000087ab9 */ /* 0x000fe20000000800 */
[----:B--2---:R1:W-:Y:S01]  /*2bb00*/  @P2 STG.E desc[UR10][R2.64], R250 ;  /* 0x000000fa02002986 */ /* 0x0043e2000c10190a */
[----:B------:R-:W-:Y:S01]  /*2bb10*/  ISETP.GE.AND P2, PT, R244, UR4, PT ;  /* 0x00000004f4007c0c */ /* 0x000fe2000bf46270 */
[----:B------:R-:W-:Y:S01]  /*2bb20*/  IMAD.WIDE R244, R0, 0x4, R148 ;  /* 0x0000000400f47825 */ /* 0x000fe200078e0294 */
[----:B------:R-:W-:Y:S01]  /*2bb30*/  ULDC UR4, c[0x0][0x228] ;  /* 0x00008a0000047ab9 */ /* 0x000fe20000000800 */
[----:B----4-:R2:W-:Y:S01]  /*2bb40*/  @P0 STG.E desc[UR10][R226.64], R249 ;  /* 0x000000f9e2000986 */ /* 0x0105e2000c10190a */
[----:B------:R-:W-:Y:S01]  /*2bb50*/  ISETP.LT.AND P0, PT, R12, UR4, !P1 ;  /* 0x000000040c007c0c */ /* 0x000fe2000cf01270 */
[----:B------:R-:W-:Y:S01]  /*2bb60*/  ULDC UR4, c[0x0][0x228] ;  /* 0x00008a0000047ab9 */ /* 0x000fe20000000800 */
[C---:B-1----:R-:W-:Y:S01]  /*2bb70*/  IMAD.WIDE R2, R0.reuse, 0x4, R10 ;  /* 0x0000000400027825 */ /* 0x042fe200078e020a */
[----:B------:R-:W4:Y:S03]  /*2bb80*/  LDL.LU R250, [R1+0x478] ;  /* 0x0004780001fa7983 */ /* 0x000f260000300800 */
[C---:B--2---:R-:W-:Y:S01]  /*2bb90*/  IMAD.WIDE R226, R0.reuse, 0x4, R150 ;  /* 0x0000000400e27825 */ /* 0x044fe200078e0296 */
[----:B------:R-:W2:Y:S04]  /*2bba0*/  LDL.LU R249, [R1+0x468] ;  /* 0x0004680001f97983 */ /* 0x000ea80000300800 */
[----:B---3--:R-:W-:Y:S04]  /*2bbb0*/  @P6 STG.E desc[UR10][R2.64], R246 ;  /* 0x000000f602006986 */ /* 0x008fe8000c10190a */
[----:B------:R-:W-:Y:S04]  /*2bbc0*/  @P5 STG.E desc[UR10][R226.64], R247 ;  /* 0x000000f7e2005986 */ /* 0x000fe8000c10190a */
[----:B------:R1:W-:Y:S01]  /*2bbd0*/  @P4 STG.E desc[UR10][R244.64], R251 ;  /* 0x000000fbf4004986 */ /* 0x0003e2000c10190a */
[----:B------:R-:W-:Y:S01]  /*2bbe0*/  ISETP.LT.AND P4, PT, R15, UR4, !P1 ;  /* 0x000000040f007c0c */ /* 0x000fe2000cf81270 */
[----:B------:R-:W-:Y:S01]  /*2bbf0*/  ULDC UR4, c[0x0][0x22c] ;  /* 0x00008b0000047ab9 */ /* 0x000fe20000000800 */
[----:B-1----:R-:W-:Y:S01]  /*2bc00*/  IADD3 R244, R0, UR28, RZ ;  /* 0x0000001c00f47c10 */ /* 0x002fe2000fffe0ff */
[----:B------:R-:W3:Y:S04]  /*2bc10*/  LDL.LU R251, [R1+0x278] ;  /* 0x0002780001fb7983 */ /* 0x000ee80000300800 */
[----:B------:R-:W-:-:S05]  /*2bc20*/  IMAD.WIDE R2, R244, 0x4, R224 ;  /* 0x00000004f4027825 */ /* 0x000fca00078e02e0 */
[----:B------:R1:W-:Y:S01]  /*2bc30*/  @P0 STG.E desc[UR10][R2.64], R243 ;  /* 0x000000f302000986 */ /* 0x0003e2000c10190a */
[----:B------:R-:W-:Y:S02]  /*2bc40*/  ISETP.GE.AND P0, PT, R8, UR4, PT ;  /* 0x0000000408007c0c */ /* 0x000fe4000bf06270 */
[----:B------:R-:W-:Y:S01]  /*2bc50*/  ISETP.LT.AND P5, PT, R14, UR6, !P1 ;  /* 0x000000060e007c0c */ /* 0x000fe2000cfa1270 */
[C---:B------:R-:W-:Y:S01]  /*2bc60*/  IMAD.WIDE R226, R244.reuse, 0x4, R150 ;  /* 0x00000004f4e27825 */ /* 0x040fe200078e0296 */
[----:B-1----:R-:W3:Y:S03]  /*2bc70*/  LDL.LU R243, [R1+0x178] ;  /* 0x0001780001f37983 */ /* 0x002ee60000300800 */
[C---:B------:R-:W-:Y:S01]  /*2bc80*/  IMAD.WIDE R2, R244.reuse, 0x4, R10 ;  /* 0x00000004f4027825 */ /* 0x040fe200078e020a */
[C---:B------:R-:W-:Y:S01]  /*2bc90*/  IADD3 R0, R244.reuse, UR28, RZ ;  /* 0x0000001cf4007c10 */ /* 0x040fe2000fffe0ff */
[----:B------:R-:W-:Y:S01]  /*2bca0*/  ULDC UR4, c[0x0][0x228] ;  /* 0x00008a0000047ab9 */ /* 0x000fe20000000800 */
[----:B------:R-:W4:Y:S01]  /*2bcb0*/  LDL.LU R8, [R1+0x658] ;  /* 0x0006580001087983 */ /* 0x000f220000300800 */
[----:B------:R-:W-:Y:S01]  /*2bcc0*/  ISETP.LT.AND P1, PT, R13, UR8, !P1 ;  /* 0x000000080d007c0c */ /* 0x000fe2000cf21270 */
[----:B------:R-:W-:Y:S01]  /*2bcd0*/  IMAD.WIDE R244, R244, 0x4, R148 ;  /* 0x00000004f4f47825 */ /* 0x000fe200078e0294 */
[----:B------:R-:W-:Y:S01]  /*2bce0*/  ISETP.LT.AND P6, PT, R12, UR12, !P3 ;  /* 0x0000000c0c007c0c */ /* 0x000fe2000dfc1270 */
[----:B------:R-:W-:Y:S01]  /*2bcf0*/  ULDC UR6, c[0x0][0x228] ;  /* 0x00008a0000067ab9 */ /* 0x000fe20000000800 */
[----:B------:R-:W-:Y:S01]  /*2bd00*/  ULDC UR8, c[0x0][0x228] ;  /* 0x00008a0000087ab9 */ /* 0x000fe20000000800 */
[----:B------:R-:W-:Y:S01]  /*2bd10*/  IMAD.WIDE R246, R0, 0x4, R224 ;  /* 0x0000000400f67825 */ /* 0x000fe200078e02e0 */
[----:B------:R-:W-:Y:S01]  /*2bd20*/  ULDC UR12, c[0x0][0x228] ;  /* 0x00008a00000c7ab9 */ /* 0x000fe20000000800 */
[----:B----4-:R1:W-:Y:S04]  /*2bd30*/  @P4 STG.E desc[UR10][R2.64], R8 ;  /* 0x0000000802004986 */ /* 0x0103e8000c10190a */
[----:B------:R-:W-:Y:S04]  /*2bd40*/  @P5 STG.E desc[UR10][R226.64], R248 ;  /* 0x000000f8e2005986 */ /* 0x000fe8000c10190a */
[----:B------:R4:W-:Y:S01]  /*2bd50*/  @P1 STG.E desc[UR10][R244.64], R250 ;  /* 0x000000faf4001986 */ /* 0x0009e2000c10190a */
[----:B------:R-:W-:Y:S01]  /*2bd60*/  ISETP.LT.AND P1, PT, R15, UR4, !P3 ;  /* 0x000000040f007c0c */ /* 0x000fe2000df21270 */
[----:B------:R-:W-:Y:S01]  /*2bd70*/  ULDC UR4, c[0x0][0x228] ;  /* 0x00008a0000047ab9 */ /* 0x000fe20000000800 */
[----:B-1----:R-:W-:Y:S01]  /*2bd80*/  VIADD R3, R9, 0x40 ;  /* 0x0000004009037836 */ /* 0x002fe20000000000 */
[----:B------:R-:W-:Y:S01]  /*2bd90*/  ISETP.LT.AND P4, PT, R14, UR4, !P3 ;  /* 0x000000040e007c0c */ /* 0x000fe2000df81270 */
[----:B------:R-:W3:Y:S01]  /*2bda0*/  LDL.LU R8, [R1+0x67c] ;  /* 0x00067c0001087983 */ /* 0x000ee20000300800 */
[----:B------:R-:W-:Y:S01]  /*2bdb0*/  ULDC UR4, c[0x0][0x22c] ;  /* 0x00008b0000047ab9 */ /* 0x000fe20000000800 */
[----:B----4-:R-:W-:-:S02]  /*2bdc0*/  IMAD.WIDE R244, R0, 0x4, R10 ;  /* 0x0000000400f47825 */ /* 0x010fc400078e020a */
[----:B--2---:R1:W-:Y:S04]  /*2bdd0*/  @P6 STG.E desc[UR10][R246.64], R249 ;  /* 0x000000f9f6006986 */ /* 0x0043e8000c10190a */
[----:B------:R-:W2:Y:S04]  /*2bde0*/  LDL.LU R250, [R1+0x65c] ;  /* 0x00065c0001fa7983 */ /* 0x000ea80000300800 */
[----:B---3--:R3:W-:Y:S01]  /*2bdf0*/  @P1 STG.E desc[UR10][R244.64], R251 ;  /* 0x000000fbf4001986 */ /* 0x0087e2000c10190a */
[----:B------:R-:W-:Y:S01]  /*2be00*/  ISETP.GE.AND P1, PT, R3, UR4, PT ;  /* 0x0000000403007c0c */ /* 0x000fe2000bf26270 */
[----:B------:R-:W-:Y:S01]  /*2be10*/  IMAD.WIDE R226, R0, 0x4, R150 ;  /* 0x0000000400e27825 */ /* 0x000fe200078e0296 */
[----:B------:R-:W-:Y:S01]  /*2be20*/  ISETP.LT.AND P3, PT, R13, UR6, !P3 ;  /* 0x000000060d007c0c */ /* 0x000fe2000df61270 */
[----:B-1----:R-:W4:Y:S01]  /*2be30*/  LDL.LU R249, [R1+0x66c] ;  /* 0x00066c0001f97983 */ /* 0x002f220000300800 */
[----:B------:R-:W-:Y:S01]  /*2be40*/  ISETP.LT.AND P5, PT, R12, UR8, !P2 ;  /* 0x000000080c007c0c */ /* 0x000fe2000d7a1270 */
[----:B------:R-:W-:Y:S01]  /*2be50*/  ULDC UR4, c[0x0][0x228] ;  /* 0x00008a0000047ab9 */ /* 0x000fe20000000800 */
[----:B------:R-:W-:Y:S01]  /*2be60*/  IADD3 R2, R0, UR28, RZ ;  /* 0x0000001c00027c10 */ /* 0x000fe2000fffe0ff */
[----:B------:R-:W2:Y:S01]  /*2be70*/  LDL.LU R3, [R1+0x378] ;  /* 0x0003780001037983 */ /* 0x000ea20000300800 */
[----:B------:R-:W-:Y:S01]  /*2be80*/  ISETP.LT.AND P6, PT, R15, UR12, !P2 ;  /* 0x0000000c0f007c0c */ /* 0x000fe2000d7c1270 */
[----:B------:R-:W-:Y:S01]  /*2be90*/  ULDC UR6, c[0x0][0x228] ;  /* 0x00008a0000067ab9 */ /* 0x000fe20000000800 */
[----:B------:R-:W-:Y:S01]  /*2bea0*/  ULDC UR8, c[0x0][0x228] ;  /* 0x00008a0000087ab9 */ /* 0x000fe20000000800 */
[----:B------:R1:W-:Y:S01]  /*2beb0*/  @P4 STG.E desc[UR10][R226.64], R243 ;  /* 0x000000f3e2004986 */ /* 0x0003e2000c10190a */
[----:B------:R-:W-:Y:S01]  /*2bec0*/  ISETP.LT.AND P4, PT, R14, UR4, !P2 ;  /* 0x000000040e007c0c */ /* 0x000fe2000d781270 */
[----:B---3--:R-:W-:Y:S01]  /*2bed0*/  IMAD.WIDE R244, R0, 0x4, R148 ;  /* 0x0000000400f47825 */ /* 0x008fe200078e0294 */
[----:B------:R-:W-:Y:S01]  /*2bee0*/  ULDC UR4, c[0x0][0x228] ;  /* 0x00008a0000047ab9 */ /* 0x000fe20000000800 */
[----:B------:R-:W-:-:S02]  /*2bef0*/  ULDC UR12, c[0x0][0x228] ;  /* 0x00008a00000c7ab9 */ /* 0x000fc40000000800 */
[----:B------:R-:W-:-:S04]  /*2bf00*/  IMAD.WIDE R246, R2, 0x4, R10 ;  /* 0x0000000402f67825 */ /* 0x000fc800078e020a */
[C---:B-1----:R-:W-:Y:S01]  /*2bf10*/  IMAD.WIDE R226, R2.reuse, 0x4, R224 ;  /* 0x0000000402e27825 */ /* 0x042fe200078e02e0 */
[----:B------:R-:W3:Y:S01]  /*2bf20*/  LDL.LU R243, [R1+0x47c] ;  /* 0x00047c0001f37983 */ /* 0x000ee20000300800 */
[----:B------:R-:W-:Y:S01]  /*2bf30*/  ISETP.LT.AND P2, PT, R13, UR4, !P2 ;  /* 0x000000040d007c0c */ /* 0x000fe2000d741270 */
[----:B------:R-:W-:Y:S02]  /*2bf40*/  ULDC UR4, c[0x0][0x22c] ;  /* 0x00008b0000047ab9 */ /* 0x000fe40000000800 */
[----:B------:R-:W3:Y:S04]  /*2bf50*/  LDL.LU R248, [R1+0x27c] ;  /* 0x00027c0001f87983 */ /* 0x000ee80000300800 */
[----:B------:R-:W3:Y:S04]  /*2bf60*/  LDL.LU R251, [R1+0x17c] ;  /* 0x00017c0001fb7983 */ /* 0x000ee80000300800 */
[----:B--2---:R-:W-:Y:S04]  /*2bf70*/  @P3 STG.E desc[UR10][R244.64], R3 ;  /* 0x00000003f4003986 */ /* 0x004fe8000c10190a */
[----:B------:R1:W-:Y:S04]  /*2bf80*/  @P5 STG.E desc[UR10][R226.64], R8 ;  /* 0x00000008e2005986 */ /* 0x0003e8000c10190a */
[----:B------:R-:W-:Y:S01]  /*2bf90*/  @P6 STG.E desc[UR10][R246.64], R250 ;  /* 0x000000faf6006986 */ /* 0x000fe2000c10190a */
[----:B-1----:R-:W-:Y:S01]  /*2bfa0*/  IMAD.WIDE R226, R2, 0x4, R150 ;  /* 0x0000000402e27825 */ /* 0x002fe200078e0296 */
[----:B------:R-:W-:-:S04]  /*2bfb0*/  IADD3 R8, R9, 0x41, RZ ;  /* 0x0000004109087810 */ /* 0x000fc80007ffe0ff */
[----:B----4-:R1:W-:Y:S01]  /*2bfc0*/  @P4 STG.E desc[UR10][R226.64], R249 ;  /* 0x000000f9e2004986 */ /* 0x0103e2000c10190a */
[----:B------:R-:W-:Y:S01]  /*2bfd0*/  ISETP.GE.AND P4, PT, R8, UR4, PT ;  /* 0x0000000408007c0c */ /* 0x000fe2000bf86270 */
[----:B------:R-:W-:Y:S01]  /*2bfe0*/  VIADD R0, R2, UR28 ;  /* 0x0000001c02007c36 */ /* 0x000fe20008000000 */
[----:B------:R-:W-:Y:S01]  /*2bff0*/  ISETP.LT.AND P3, PT, R12, UR6, !P0 ;  /* 0x000000060c007c0c */ /* 0x000fe2000c761270 */
[----:B-1----:R-:W2:Y:S01]  /*2c000*/  LDL.LU R249, [R1+0x37c] ;  /* 0x00037c0001f97983 */ /* 0x002ea20000300800 */
[----:B------:R-:W-:Y:S01]  /*2c010*/  IMAD.WIDE R2, R2, 0x4, R148 ;  /* 0x0000000402027825 */ /* 0x000fe200078e0294 */
[----:B------:R-:W-:Y:S01]  /*2c020*/  ISETP.LT.AND P5, PT, R15, UR8, !P0 ;  /* 0x000000080f007c0c */ /* 0x000fe2000c7a1270 */
[----:B------:R-:W-:Y:S01]  /*2c030*/  ULDC UR4, c[0x0][0x228] ;  /* 0x00008a0000047ab9 */ /* 0x000fe20000000800 */
[----:B------:R-:W4:Y:S01]  /*2c040*/  LDL.LU R250, [R1+0x680] ;  /* 0x0006800001fa7983 */ /* 0x000f220000300800 */
[----:B------:R-:W-:Y:S01]  /*2c050*/  ISETP.LT.AND P6, PT, R14, UR12, !P0 ;  /* 0x0000000c0e007c0c */ /* 0x000fe2000c7c1270 */
[C---:B------:R-:W-:Y:S01]  /*2c060*/  IMAD.WIDE R226, R0.reuse, 0x4, R224 ;  /* 0x0000000400e27825 */ /* 0x040fe200078e02e0 */
[----:B------:R-:W-:Y:S01]  /*2c070*/  ULDC UR6, c[0x0][0x228] ;  /* 0x00008a0000067ab9 */ /* 0x000fe20000000800 */
[----:B------:R-:W2:Y:S01]  /*2c080*/  LDL.LU R8, [R1+0x46c] ;  /* 0x00046c0001087983 */ /* 0x000ea20000300800 */
[----:B------:R-:W-:Y:S01]  /*2c090*/  ULDC UR8, c[0x0][0x228] ;  /* 0x00008a0000087ab9 */ /* 0x000fe20000000800 */
[C---:B------:R-:W-:Y:S01]  /*2c0a0*/  IMAD.WIDE R244, R0.reuse, 0x4, R10 ;  /* 0x0000000400f47825 */ /* 0x040fe200078e020a */
[----:B------:R-:W-:Y:S01]  /*2c0b0*/  ULDC UR12, c[0x0][0x228] ;  /* 0x00008a00000c7ab9 */ /* 0x000fe20000000800 */
[----:B---3--:R1:W-:Y:S01]  /*2c0c0*/  @P2 STG.E desc[UR10][R2.64], R243 ;  /* 0x000000f302002986 */ /* 0x0083e2000c10190a */
[----:B------:R-:W-:Y:S01]  /*2c0d0*/  ISETP.LT.AND P2, PT, R13, UR4, !P0 ;  /* 0x000000040d007c0c */ /* 0x000fe2000c741270 */
[----:B------:R-:W-:Y:S01]  /*2c0e0*/  ULDC UR4, c[0x0][0x22c] ;  /* 0x00008b0000047ab9 */ /* 0x000fe20000000800 */
[----:B------:R-:W-:-:S04]  /*2c0f0*/  IMAD.WIDE R246, R0, 0x4, R150 ;  /* 0x0000000400f67825 */ /* 0x000fc800078e0296 */
[----:B-1----:R-:W-:Y:S01]  /*2c100*/  VIADD R2, R9, 0x42 ;  /* 0x0000004209027836 */ /* 0x002fe20000000000 */
[----:B------:R-:W3:Y:S04]  /*2c110*/  LDL.LU R243, [R1+0xb5c] ;  /* 0x000b5c0001f37983 */ /* 0x000ee80000300800 */
[----:B--2---:R1:W-:Y:S01]  /*2c120*/  @P3 STG.E desc[UR10][R226.64], R8 ;  /* 0x00000008e2003986 */ /* 0x0043e2000c10190a */
[----:B------:R-:W-:Y:S01]  /*2c130*/  ISETP.GE.AND P3, PT, R2, UR4, PT ;  /* 0x0000000402007c0c */ /* 0x000fe2000bf66270 */
[----:B------:R-:W-:Y:S01]  /*2c140*/  IMAD.WIDE R2, R0, 0x4, R148 ;  /* 0x0000000400027825 */ /* 0x000fe200078e0294 */
[----:B------:R-:W-:Y:S01]  /*2c150*/  ISETP.LT.AND P0, PT, R12, UR6, !P1 ;  /* 0x000000060c007c0c */ /* 0x000fe2000cf01270 */
[----:B------:R-:W-:Y:S01]  /*2c160*/  @P5 STG.E desc[UR10][R244.64], R248 ;  /* 0x000000f8f4005986 */ /* 0x000fe2000c10190a */
[----:B------:R-:W-:Y:S01]  /*2c170*/  ULDC UR4, c[0x0][0x22c] ;  /* 0x00008b0000047ab9 */ /* 0x000fe20000000800 */
[----:B------:R-:W-:-:S02]  /*2c180*/  ULDC UR6, c[0x0][0x228] ;  /* 0x00008a0000067ab9 */ /* 0x000fc40000000800 */
[----:B------:R2:W-:Y:S01]  /*2c190*/  @P6 STG.E desc[UR10][R246.64], R251 ;  /* 0x000000fbf6006986 */ /* 0x0005e2000c10190a */
[----:B-1----:R-:W-:-:S03]  /*2c1a0*/  IADD3 R8, R0, UR28, RZ ;  /* 0x0000001c00087c10 */ /* 0x002fc6000fffe0ff */
[----:B------:R1:W-:Y:S04]  /*2c1b0*/  @P2 STG.E desc[UR10][R2.64], R249 ;  /* 0x000000f902002986 */ /* 0x0003e8000c10190a */
[----:B--2---:R-:W2:Y:S04]  /*2c1c0*/  LDL.LU R251, [R1+0x180] ;  /* 0x0001800001fb7983 */ /* 0x004ea80000300800 */
[----:B------:R-:W4:Y:S04]  /*2c1d0*/  LDL.LU R0, [R1+0x690] ;  /* 0x0006900001007983 */ /* 0x000f280000300800 */
[----:B-1----:R-:W3:Y:S01]  /*2c1e0*/  LDL.LU R3, [R1+0x6a0] ;  /* 0x0006a00001037983 */ /* 0x002ee20000300800 */
[----:B------:R-:W-:-:S02]  /*2c1f0*/  ISETP.LT.AND P5, PT, R15, UR8, !P1 ;  /* 0x000000080f007c0c */ /* 0x000fc4000cfa1270 */
[----:B------:R-:W-:Y:S01]  /*2c200*/  ISETP.LT.AND P6, PT, R14, UR12, !P1 ;  /* 0x0000000c0e007c0c */ /* 0x000fe2000cfc1270 */
[----:B------:R-:W-:Y:S01]  /*2c210*/  VIADD R248, R9, 0x43 ;  /* 0x0000004309f87836 */ /* 0x000fe20000000000 */
[----:B------:R-:W2:Y:S01]  /*2c220*/  LDL.LU R249, [R1+0x78] ;  /* 0x0000780001f97983 */ /* 0x000ea20000300800 */
[----:B------:R-:W-:Y:S01]  /*2c230*/  IMAD.WIDE R226, R8, 0x4, R224 ;  /* 0x0000000408e27825 */ /* 0x000fe200078e02e0 */
[----:B------:R-:W-:Y:S01]  /*2c240*/  ULDC UR8, c[0x0][0x228] ;  /* 0x00008a0000087ab9 */ /* 0x000fe20000000800 */
[----:B------:R-:W-:Y:S01]  /*2c250*/  ULDC UR12, c[0x0][0x228] ;  /* 0x00008a00000c7ab9 */ /* 0x000fe20000000800 */
[----:B------:R-:W-:Y:S01]  /*2c260*/  ISETP.GE.AND P2, PT, R248, UR4, PT ;  /* 0x00000004f8007c0c */ /* 0x000fe2000bf46270 */
[C---:B------:R-:W-:Y:S01]  /*2c270*/  IMAD.WIDE R244, R8.reuse, 0x4, R10 ;  /* 0x0000000408f47825 */ /* 0x040fe200078e020a */
[----:B------:R-:W2:Y:S01]  /*2c280*/  LDL.LU R248, [R1+0x280] ;  /* 0x0002800001f87983 */ /* 0x000ea20000300800 */
[----:B------:R-:W-:Y:S02]  /*2c290*/  ULDC UR4, c[0x0][0x228] ;  /* 0x00008a0000047ab9 */ /* 0x000fe40000000800 */
[----:B------:R-:W-:Y:S01]  /*2c2a0*/  IMAD.WIDE R246, R8, 0x4, R150 ;  /* 0x0000000408f67825 */ /* 0x000fe200078e0296 */
[----:B------:R-:W-:Y:S01]  /*2c2b0*/  ISETP.LT.AND P1, PT, R13, UR4, !P1 ;  /* 0x000000040d007c0c */ /* 0x000fe2000cf21270 */
[----:B------:R-:W-:Y:S01]  /*2c2c0*/  ULDC UR4, c[0x0][0x228] ;  /* 0x00008a0000047ab9 */ /* 0x000fe20000000800 */
[----:B---3--:R-:W-:Y:S04]  /*2c2d0*/  @P0 STG.E desc[UR10][R226.64], R3 ;  /* 0x00000003e2000986 */ /* 0x008fe8000c10190a */
[----:B----4-:R-:W-:Y:S04]  /*2c2e0*/  @P5 STG.E desc[UR10][R244.64], R0 ;  /* 0x00000000f4005986 */ /* 0x010fe8000c10190a */
[----:B------:R1:W-:Y:S04]  /*2c2f0*/  @P6 STG.E desc[UR10][R246.64], R250 ;  /* 0x000000faf6006986 */ /* 0x0003e8000c10190a */
[----:B-1----:R-:W3:Y:S04]  /*2c300*/  LDL.LU R246, [R1+0x80] ;  /* 0x0000800001f67983 */ /* 0x002ee80000300800 */
[----:B------:R-:W4:Y:S04]  /*2c310*/  LDL.LU R247, [R1+0x70] ;  /* 0x0000700001f77983 */ /* 0x000f280000300800 */
[----:B------:R-:W4:Y:S01]  /*2c320*/  LDL.LU R250, [R1+0x6a4] ;  /* 0x0006a40001fa7983 */ /* 0x000f220000300800 */
        /* <DEDUP_REMOVED lines=10> */
[----:B--2---:R1:W-:Y:S01]  /*2c3d0*/  @P1 STG.E desc[UR10][R2.64], R248 ;  /* 0x000000f802001986 */ /* 0x0043e2000c10190a */
        /* <DEDUP_REMOVED lines=9> */
[----:B--2---:R-:W-:Y:S01]  /*2c470*/  IMAD.WIDE R226, R0, 0x4, R150 ;  /* 0x0000000400e27825 */ /* 0x004fe200078e0296 */
[----:B------:R-:W-:Y:S01]  /*2c480*/  ISETP.LT.AND P0, PT, R12, UR4, !P3 ;  /* 0x000000040c007c0c */ /* 0x000fe2000df01270 */
[----:B------:R-:W-:Y:S01]  /*2c490*/  ULDC UR4, c[0x0][0x228] ;  /* 0x00008a0000047ab9 */ /* 0x000fe20000000800 */
[----:B------:R-:W2:Y:S04]  /*2c4a0*/  LDL.LU R251, [R1+0x184] ;  /* 0x0001840001fb7983 */ /* 0x000ea80000300800 */
[----:B---3--:R-:W-:Y:S04]  /*2c4b0*/  @P6 STG.E desc[UR10][R2.64], R246 ;  /* 0x000000f602006986 */ /* 0x008fe8000c10190a */
[----:B----4-:R-:W-:Y:S04]  /*2c4c0*/  @P5 STG.E desc[UR10][R226.64], R247 ;  /* 0x000000f7e2005986 */ /* 0x010fe8000c10190a */
        /* <DEDUP_REMOVED lines=10> */
[----:B-1----:R-:W4:Y:S03]  /*2c570*/  LDL.LU R250, [R1+0x84] ;  /* 0x0000840001fa7983 */ /* 0x002f260000300800 */
[C---:B------:R-:W-:Y:S01]  /*2c580*/  IMAD.WIDE R2, R244.reuse, 0x4, R10 ;  /* 0x00000004f4027825 */ /* 0x040fe200078e020a */
[C---:B------:R-:W-:Y:S01]  /*2c590*/  IADD3 R0, R244.reuse, UR28, RZ ;  /* 0x0000001cf4007c10 */ /* 0x040fe2000fffe0ff */
[----:B------:R-:W-:Y:S01]  /*2c5a0*/  ULDC UR4, c[0x0][0x228] ;  /* 0x00008a0000047ab9 */ /* 0x000fe20000000800 */
[----:B------:R-:W2:Y:S01]  /*2c5b0*/  LDL.LU R8, [R1+0x694] ;  /* 0x0006940001087983 */ /* 0x000ea20000300800 */
[----:B------:R-:W-:Y:S01]  /*2c5c0*/  ISETP.LT.AND P3, PT, R13, UR8, !P3 ;  /* 0x000000080d007c0c */ /* 0x000fe2000df61270 */
[----:B------:R-:W-:Y:S01]  /*2c5d0*/  IMAD.WIDE R244, R244, 0x4, R148 ;  /* 0x00000004f4f47825 */ /* 0x000fe200078e0294 */
[----:B------:R-:W-:Y:S01]  /*2c5e0*/  ISETP.LT.AND P6, PT, R12, UR12, !P2 ;  /* 0x0000000c0c007c0c */ /* 0x000fe2000d7c1270 */
[----:B------:R-:W-:Y:S01]  /*2c5f0*/  ULDC UR6, c[0x0][0x228] ;  /* 0x00008a0000067ab9 */ /* 0x000fe20000000800 */
[----:B------:R-:W-:Y:S01]  /*2c600*/  ULDC UR8, c[0x0][0x228] ;  /* 0x00008a0000087ab9 */ /* 0x000fe20000000800 */
[C---:B------:R-:W-:Y:S01]  /*2c610*/  IMAD.WIDE R246, R0.reuse, 0x4, R224 ;  /* 0x0000000400f67825 */ /* 0x040fe200078e02e0 */
[----:B------:R-:W-:Y:S01]  /*2c620*/  ULDC UR12, c[0x0][0x228] ;  /* 0x00008a00000c7ab9 */ /* 0x000fe20000000800 */
[----:B--2---:R1:W-:Y:S04]  /*2c630*/  @P4 STG.E desc[UR10][R2.64], R8 ;  /* 0x0000000802004986 */ /* 0x0043e8000c10190a */
[----:B---3--:R2:W-:Y:S04]  /*2c640*/  @P5 STG.E desc[UR10][R226.64], R240 ;  /* 0x000000f0e2005986 */ /* 0x0085e8000c10190a */
[----:B------:R3:W-:Y:S01]  /*2c650*/  @P3 STG.E desc[UR10][R244.64], R248 ;  /* 0x000000f8f4003986 */ /* 0x0007e2000c10190a */
[----:B------:R-:W-:Y:S01]  /*2c660*/  ISETP.LT.AND P3, PT, R15, UR4, !P2 ;  /* 0x000000040f007c0c */ /* 0x000fe2000d761270 */
[----:B------:R-:W-:Y:S01]  /*2c670*/  ULDC UR4, c[0x0][0x228] ;  /* 0x00008a0000047ab9 */ /* 0x000fe20000000800 */
[----:B-1----:R-:W-:Y:S01]  /*2c680*/  IMAD.WIDE R2, R0, 0x4, R10 ;  /* 0x0000000400027825 */ /* 0x002fe200078e020a */
[----:B------:R1:W-:Y:S01]  /*2c690*/  @P6 STG.E desc[UR10][R246.64], R251 ;  /* 0x000000fbf6006986 */ /* 0x0003e2000c10190a */
[----:B------:R-:W-:Y:S01]  /*2c6a0*/  ISETP.LT.AND P4, PT, R14, UR4, !P2 ;  /* 0x000000040e007c0c */ /* 0x000fe2000d781270 */
[----:B------:R-:W-:Y:S01]  /*2c6b0*/  ULDC UR4, c[0x0][0x22c] ;  /* 0x00008b0000047ab9 */ /* 0x000fe20000000800 */
[----:B--2---:R-:W-:Y:S01]  /*2c6c0*/  VIADD R240, R9, 0x46 ;  /* 0x0000004609f07836 */ /* 0x004fe20000000000 */
[----:B---3--:R-:W2:Y:S04]  /*2c6d0*/  LDL.LU R245, [R1+0x74] ;  /* 0x0000740001f57983 */ /* 0x008ea80000300800 */
[----:B-1----:R-:W3:Y:S04]  /*2c6e0*/  LDL.LU R246, [R1+0x698] ;  /* 0x0006980001f67983 */ /* 0x002ee80000300800 */
[----:B------:R-:W3:Y:S04]  /*2c6f0*/  LDL.LU R247, [R1+0x688] ;  /* 0x0006880001f77983 */ /* 0x000ee80000300800 */
[----:B------:R-:W3:Y:S04]  /*2c700*/  LDL.LU R248, [R1+0x288] ;  /* 0x0002880001f87983 */ /* 0x000ee80000300800 */
[----:B----4-:R1:W-:Y:S01]  /*2c710*/  @P3 STG.E desc[UR10][R2.64], R250 ;  /* 0x000000fa02003986 */ /* 0x0103e2000c10190a */
[----:B------:R-:W-:Y:S01]  /*2c720*/  ISETP.GE.AND P3, PT, R240, UR4, PT ;  /* 0x00000004f0007c0c */ /* 0x000fe2000bf66270 */
[----:B------:R-:W-:Y:S01]  /*2c730*/  IMAD.WIDE R226, R0, 0x4, R150 ;  /* 0x0000000400e27825 */ /* 0x000fe200078e0296 */
[----:B------:R-:W-:Y:S01]  /*2c740*/  ISETP.LT.AND P2, PT, R13, UR6, !P2 ;  /* 0x000000060d007c0c */ /* 0x000fe2000d741270 */
[----:B------:R-:W4:Y:S01]  /*2c750*/  LDL.LU R251, [R1+0x188] ;  /* 0x0001880001fb7983 */ /* 0x000f220000300800 */
[----:B------:R-:W-:Y:S01]  /*2c760*/  ISETP.LT.AND P5, PT, R12, UR8, !P1 ;  /* 0x000000080c007c0c */ /* 0x000fe2000cfa1270 */
[----:B------:R-:W-:Y:S01]  /*2c770*/  ULDC UR4, c[0x0][0x228] ;  /* 0x00008a0000047ab9 */ /* 0x000fe20000000800 */
[----:B------:R-:W-:Y:S01]  /*2c780*/  ISETP.LT.AND P6, PT, R15, UR12, !P1 ;  /* 0x0000000c0f007c0c */ /* 0x000fe2000cfc1270 */
[----:B------:R-:W-:Y:S01]  /*2c790*/  ULDC UR6, c[0x0][0x228] ;  /* 0x00008a0000067ab9 */ /* 0x000fe20000000800 */
[C---:B------:R-:W-:Y:S01]  /*2c7a0*/  IADD3 R8, R0.reuse, UR28, RZ ;  /* 0x0000001c00087c10 */ /* 0x040fe2000fffe0ff */
[----:B------:R-:W-:Y:S01]  /*2c7b0*/  ULDC UR8, c[0x0][0x228] ;  /* 0x00008a0000087ab9 */ /* 0x000fe20000000800 */
[----:B------:R-:W-:Y:S01]  /*2c7c0*/  ULDC UR12, c[0x0][0x228] ;  /* 0x00008a00000c7ab9 */ /* 0x000fe20000000800 */
[----:B-1----:R-:W4:Y:S04]  /*2c7d0*/  LDL.LU R250, [R1+0x88] ;  /* 0x0000880001fa7983 */ /* 0x002f280000300800 */
[----:B------:R-:W3:Y:S01]  /*2c7e0*/  LDL.LU R240, [R1+0x6a8] ;  /* 0x0006a80001f07983 */ /* 0x000ee20000300800 */
[----:B------:R-:W-:-:S04]  /*2c7f0*/  IMAD.WIDE R2, R0, 0x4, R148 ;  /* 0x0000000400027825 */ /* 0x000fc800078e0294 */
[----:B------:R-:W-:Y:S01]  /*2c800*/  VIADD R0, R8, UR28 ;  /* 0x0000001c08007c36 */ /* 0x000fe20008000000 */
[----:B--2---:R1:W-:Y:S04]  /*2c810*/  @P4 STG.E desc[UR10][R226.64], R245 ;  /* 0x000000f5e2004986 */ /* 0x0043e8000c10190a */
[----:B------:R2:W-:Y:S01]  /*2c820*/  @P2 STG.E desc[UR10][R2.64], R241 ;  /* 0x000000f102002986 */ /* 0x0005e2000c10190a */
[----:B------:R-:W-:Y:S01]  /*2c830*/  ISETP.LT.AND P2, PT, R14, UR4, !P1 ;  /* 0x000000040e007c0c */ /* 0x000fe2000cf41270 */
[----:B------:R-:W-:Y:S01]  /*2c840*/  ULDC UR4, c[0x0][0x228] ;  /* 0x00008a0000047ab9 */ /* 0x000fe20000000800 */
[----:B-1----:R-:W-:-:S04]  /*2c850*/  IMAD.WIDE R226, R8, 0x4, R224 ;  /* 0x0000000408e27825 */ /* 0x002fc800078e02e0 */
[C---:B------:R-:W-:Y:S01]  /*2c860*/  IMAD.WIDE R244, R8.reuse, 0x4, R10 ;  /* 0x0000000408f47825 */ /* 0x040fe200078e020a */
[----:B------:R-:W-:Y:S01]  /*2c870*/  ISETP.LT.AND P1, PT, R13, UR4, !P1 ;  /* 0x000000040d007c0c */ /* 0x000fe2000cf21270 */
[----:B------:R-:W-:Y:S02]  /*2c880*/  ULDC UR4, c[0x0][0x22c] ;  /* 0x00008b0000047ab9 */ /* 0x000fe40000000800 */
[----:B--2---:R-:W-:Y:S01]  /*2c890*/  IMAD.WIDE R2, R8, 0x4, R150 ;  /* 0x0000000408027825 */ /* 0x004fe200078e0296 */
[----:B------:R-:W-:Y:S01]  /*2c8a0*/  ISETP.LT.AND P4, PT, R14, UR12, !P0 ;  /* 0x0000000c0e007c0c */ /* 0x000fe2000c781270 */
[----:B------:R-:W-:Y:S01]  /*2c8b0*/  ULDC UR12, c[0x0][0x228] ;  /* 0x00008a00000c7ab9 */ /* 0x000fe20000000800 */
[----:B---3--:R-:W-:Y:S04]  /*2c8c0*/  @P5 STG.E desc[UR10][R226.64], R240 ;  /* 0x000000f0e2005986 */ /* 0x008fe8000c10190a */
[----:B------:R1:W-:Y:S01]  /*2c8d0*/  @P6 STG.E desc[UR10][R244.64], R246 ;  /* 0x000000f6f4006986 */ /* 0x0003e2000c10190a */
[----:B------:R-:W-:Y:S01]  /*2c8e0*/  ISETP.LT.AND P6, PT, R12, UR6, !P0 ;  /* 0x000000060c007c0c */ /* 0x000fe2000c7c1270 */
[----:B------:R-:W-:Y:S01]  /*2c8f0*/  ULDC UR6, c[0x0][0x228] ;  /* 0x00008a0000067ab9 */ /* 0x000fe20000000800 */
[----:B------:R-:W-:Y:S01]  /*2c900*/  ISETP.LT.AND P5, PT, R15, UR8, !P0 ;  /* 0x000000080f007c0c */ /* 0x000fe2000c7a1270 */
[----:B------:R2:W-:Y:S01]  /*2c910*/  @P2 STG.E desc[UR10][R2.64], R247 ;  /* 0x000000f702002986 */ /* 0x0005e2000c10190a */
[----:B------:R-:W-:Y:S01]  /*2c920*/  ULDC UR8, c[0x0][0x228] ;  /* 0x00008a0000087ab9 */ /* 0x000fe20000000800 */
[----:B-1----:R-:W-:-:S04]  /*2c930*/  IADD3 R246, R9, 0x47, RZ ;  /* 0x0000004709f67810 */ /* 0x002fc80007ffe0ff */
[----:B------:R-:W-:Y:S01]  /*2c940*/  ISETP.GE.AND P2, PT, R246, UR4, PT ;  /* 0x00000004f6007c0c */ /* 0x000fe2000bf46270 */
[----:B------:R-:W-:Y:S01]  /*2c950*/  ULDC UR4, c[0x0][0x228] ;  /* 0x00008a0000047ab9 */ /* 0x000fe20000000800 */
[----:B------:R-:W-:Y:S01]  /*2c960*/  IMAD.WIDE R226, R0, 0x4, R224 ;  /* 0x0000000400e27825 */ /* 0x000fe200078e02e0 */
[----:B------:R-:W-:Y:S01]  /*2c970*/  ISETP.LT.AND P0, PT, R13, UR4, !P0 ;  /* 0x000000040d007c0c */ /* 0x000fe2000c701270 */
[----:B--2---:R-:W2:Y:S01]  /*2c980*/  LDL.LU R247, [R1+0x68c] ;  /* 0x00068c0001f77983 */ /* 0x004ea20000300800 */
[----:B------:R-:W-:Y:S01]  /*2c990*/  ULDC UR4, c[0x0][0x22c] ;  /* 0x00008b0000047ab9 */ /* 0x000fe20000000800 */
[----:B------:R-:W-:-:S04]  /*2c9a0*/  IMAD.WIDE R2, R8, 0x4, R148 ;  /* 0x0000000408027825 */ /* 0x000fc800078e0294 */
[C---:B------:R-:W-:Y:S01]  /*2c9b0*/  IMAD.WIDE R240, R0.reuse, 0x4, R10 ;  /* 0x0000000400f07825 */ /* 0x040fe200078e020a */
[----:B------:R1:W-:Y:S03]  /*2c9c0*/  @P1 STG.E desc[UR10][R2.64], R248 ;  /* 0x000000f802001986 */ /* 0x0003e6000c10190a */
[C---:B------:R-:W-:Y:S01]  /*2c9d0*/  IMAD.WIDE R244, R0.reuse, 0x4, R150 ;  /* 0x0000000400f47825 */ /* 0x040fe200078e0296 */
[----:B----4-:R3:W-:Y:S01]  /*2c9e0*/  @P6 STG.E desc[UR10][R226.64], R251 ;  /* 0x000000fbe2006986 */ /* 0x0107e2000c10190a */
[----:B------:R-:W-:-:S03]  /*2c9f0*/  IADD3 R8, R0, UR28, RZ ;  /* 0x0000001c00087c10 */ /* 0x000fc6000fffe0ff */
[----:B------:R4:W-:Y:S01]  /*2ca00*/  @P5 STG.E desc[UR10][R240.64], R250 ;  /* 0x000000faf0005986 */ /* 0x0009e2000c10190a */
[----:B-1----:R-:W-:-:S03]  /*2ca10*/  IMAD.WIDE R2, R0, 0x4, R148 ;  /* 0x0000000400027825 */ /* 0x002fc600078e0294 */
[----:B------:R-:W2:Y:S04]  /*2ca20*/  LDL.LU R248, [R1+0x28c] ;  /* 0x00028c0001f87983 */ /* 0x000ea80000300800 */
[----:B---3--:R-:W3:Y:S04]  /*2ca30*/  LDL.LU R251, [R1+0x18c] ;  /* 0x00018c0001fb7983 */ /* 0x008ee80000300800 */
[----:B------:R1:W-:Y:S04]  /*2ca40*/  @P4 STG.E desc[UR10][R244.64], R249 ;  /* 0x000000f9f4004986 */ /* 0x0003e8000c10190a */
[----:B----4-:R-:W4:Y:S04]  /*2ca50*/  LDL.LU R250, [R1+0x8c] ;  /* 0x00008c0001fa7983 */ /* 0x010f280000300800 */
[----:B------:R1:W-:Y:S04]  /*2ca60*/  @P0 STG.E desc[UR10][R2.64], R242 ;  /* 0x000000f202000986 */ /* 0x0003e8000c10190a */
[----:B-1----:R-:W4:Y:S04]  /*2ca70*/  LDL.LU R249, [R1+0x7c] ;  /* 0x00007c0001f97983 */ /* 0x002f280000300800 */
[----:B------:R-:W2:Y:S04]  /*2ca80*/  LDL.LU R0, [R1+0x69c] ;  /* 0x00069c0001007983 */ /* 0x000ea80000300800 */
[----:B------:R-:W3:Y:S01]  /*2ca90*/  LDL.LU R3, [R1+0x6ac] ;  /* 0x0006ac0001037983 */ /* 0x000ee20000300800 */
[----:B------:R-:W-:Y:S01]  /*2caa0*/  VIADD R246, R9, 0x48 ;  /* 0x0000004809f67836 */ /* 0x000fe20000000000 */
[----:B------:R-:W-:-:S02]  /*2cab0*/  ISETP.LT.AND P4, PT, R12, UR6, !P3 ;  /* 0x000000060c007c0c */ /* 0x000fc4000df81270 */
[----:B------:R-:W-:Y:S02]  /*2cac0*/  ISETP.LT.AND P5, PT, R15, UR8, !P3 ;  /* 0x000000080f007c0c */ /* 0x000fe4000dfa1270 */
[----:B------:R-:W-:Y:S01]  /*2cad0*/  ISETP.LT.AND P6, PT, R14, UR12, !P3 ;  /* 0x0000000c0e007c0c */ /* 0x000fe2000dfc1270 */
[----:B------:R-:W-:Y:S01]  /*2cae0*/  IMAD.WIDE R226, R8, 0x4, R224 ;  /* 0x0000000408e27825 */ /* 0x000fe200078e02e0 */
[----:B------:R-:W-:Y:S01]  /*2caf0*/  ISETP.GE.AND P1, PT, R246, UR4, PT ;  /* 0x00000004f6007c0c */ /* 0x000fe2000bf26270 */
[----:B------:R-:W-:Y:S01]  /*2cb00*/  ULDC UR4, c[0x0][0x22c] ;  /* 0x00008b0000047ab9 */ /* 0x000fe20000000800 */
[----:B------:R-:W-:Y:S01]  /*2cb10*/  ULDC UR6, c[0x0][0x228] ;  /* 0x00008a0000067ab9 */ /* 0x000fe20000000800 */
[----:B------:R-:W-:Y:S01]  /*2cb20*/  VIADD R246, R9, 0x49 ;  /* 0x0000004909f67836 */ /* 0x000fe20000000000 */
[----:B------:R-:W-:Y:S01]  /*2cb30*/  ULDC UR8, c[0x0][0x228] ;  /* 0x00008a0000087ab9 */ /* 0x000fe20000000800 */
[----:B------:R-:W-:Y:S01]  /*2cb40*/  IMAD.WIDE R240, R8, 0x4, R10 ;  /* 0x0000000408f07825 */ /* 0x000fe200078e020a */
[----:B------:R-:W-:-:S02]  /*2cb50*/  ULDC UR12, c[0x0][0x228] ;  /* 0x00008a00000c7ab9 */ /* 0x000fc40000000800 */
[----:B------:R-:W-:Y:S01]  /*2cb60*/  ISETP.GE.AND P0, PT, R246, UR4, PT ;  /* 0x00000004f6007c0c */ /* 0x000fe2000bf06270 */
[----:B------:R-:W-:Y:S01]  /*2cb70*/  ULDC UR4, c[0x0][0x228] ;  /* 0x00008a0000047ab9 */ /* 0x000fe20000000800 */
[----:B------:R-:W-:Y:S01]  /*2cb80*/  IMAD.WIDE R244, R8, 0x4, R150 ;  /* 0x0000000408f47825 */ /* 0x000fe200078e0296 */
[----:B------:R-:W-:Y:S01]  /*2cb90*/  ISETP.LT.AND P3, PT, R13, UR4, !P3 ;  /* 0x000000040d007c0c */ /* 0x000fe2000df61270 */
[----:B------:R-:W-:Y:S01]  /*2cba0*/  ULDC UR4, c[0x0][0x228] ;  /* 0x00008a0000047ab9 */ /* 0x000fe20000000800 */
[----:B---3--:R1:W-:Y:S01]  /*2cbb0*/  @P4 STG.E desc[UR10][R226.64], R3 ;  /* 0x00000003e2004986 */ /* 0x0083e2000c10190a */
[----:B------:R-:W-:Y:S01]  /*2cbc0*/  ISETP.LT.AND P4, PT, R12, UR4, !P2 ;  /* 0x000000040c007c0c */ /* 0x000fe2000d781270 */
[----:B------:R-:W-:Y:S02]  /*2cbd0*/  ULDC UR4, c[0x0][0x228] ;  /* 0x00008a0000047ab9 */ /* 0x000fe40000000800 */
[----:B--2---:R-:W-:Y:S01]  /*2cbe0*/  @P5 STG.E desc[UR10][R240.64], R0 ;  /* 0x00000000f0005986 */ /* 0x004fe2000c10190a */
[----:B------:R-:W-:Y:S01]  /*2cbf0*/  ISETP.LT.AND P5, PT, R14, UR4, !P2 ;  /* 0x000000040e007c0c */ /* 0x000fe2000d7a1270 */
[----:B------:R-:W-:-:S02]  /*2cc00*/  ULDC UR4, c[0x0][0x22c] ;  /* 0x00008b0000047ab9 */ /* 0x000fc40000000800 */
[----:B------:R2:W-:Y:S01]  /*2cc10*/  @P6 STG.E desc[UR10][R244.64], R247 ;  /* 0x000000f7f4006986 */ /* 0x0005e2000c10190a */
[----:B------:R-:W-:Y:S01]  /*2cc20*/  ISETP.LT.AND P6, PT, R15, UR6, !P2 ;  /* 0x000000060f007c0c */ /* 0x000fe2000d7c1270 */
[----:B------:R-:W-:Y:S01]  /*2cc30*/  ULDC UR6, c[0x0][0x228] ;  /* 0x00008a0000067ab9 */ /* 0x000fe20000000800 */
[----:B------:R-:W-:Y:S01]  /*2cc40*/  ISETP.LT.AND P2, PT, R13, UR8, !P2 ;  /* 0x000000080d007c0c */ /* 0x000fe2000d741270 */
[----:B-1----:R-:W-:Y:S01]  /*2cc50*/  IMAD.WIDE R2, R8, 0x4, R148 ;  /* 0x0000000408027825 */ /* 0x002fe200078e0294 */
[----:B------:R-:W-:-:S03]  /*2cc60*/  ULDC UR8, c[0x0][0x228] ;  /* 0x00008a0000087ab9 */ /* 0x000fc60000000800 */
[----:B--2---:R-:W-:Y:S01]  /*2cc70*/  VIADD R247, R8, UR28 ;  /* 0x0000001c08f77c36 */ /* 0x004fe20008000000 */
[----:B------:R-:W-:-:S03]  /*2cc80*/  IADD3 R0, R9, 0x4a, RZ ;  /* 0x0000004a09007810 */ /* 0x000fc60007ffe0ff */
[C---:B------:R-:W-:Y:S01]  /*2cc90*/  IMAD.WIDE R226, R247.reuse, 0x4, R224 ;  /* 0x00000004f7e27825 */ /* 0x040fe200078e02e0 */
[----:B------:R1:W-:Y:S01]  /*2cca0*/  @P3 STG.E desc[UR10][R2.64], R248 ;  /* 0x000000f802003986 */ /* 0x0003e2000c10190a */
[----:B------:R-:W-:Y:S01]  /*2ccb0*/  ISETP.GE.AND P3, PT, R0, UR4, PT ;  /* 0x0000000400007c0c */ /* 0x000fe2000bf66270 */
[----:B------:R-:W-:Y:S02]  /*2ccc0*/  ULDC UR4, c[0x0][0x228] ;  /* 0x00008a0000047ab9 */ /* 0x000fe40000000800 */
[----:B------:R2:W-:Y:S01]  /*2ccd0*/  @P4 STG.E desc[UR10][R226.64], R251 ;  /* 0x000000fbe2004986 */ /* 0x0005e2000c10190a */
[C---:B------:R-:W-:Y:S01]  /*2cce0*/  IMAD.WIDE R240, R247.reuse, 0x4, R148 ;  /* 0x00000004f7f07825 */ /* 0x040fe200078e0294 */
[----:B------:R-:W-:Y:S01]  /*2ccf0*/  ISETP.LT.AND P4, PT, R12, UR4, !P1 ;  /* 0x000000040c007c0c */ /* 0x000fe2000cf81270 */
[----:B------:R-:W-:Y:S02]  /*2cd00*/  ULDC UR4, c[0x0][0x228] ;  /* 0x00008a0000047ab9 */ /* 0x000fe40000000800 */
[----:B-1----:R-:W-:-:S04]  /*2cd10*/  IMAD.WIDE R2, R247, 0x4, R10 ;  /* 0x00000004f7027825 */ /* 0x002fc800078e020a */
[C---:B--2---:R-:W-:Y:S01]  /*2cd20*/  IMAD.WIDE R226, R247.reuse, 0x4, R150 ;  /* 0x00000004f7e27825 */ /* 0x044fe200078e0296 */
[----:B----4-:R1:W-:Y:S01]  /*2cd30*/  @P6 STG.E desc[UR10][R2.64], R250 ;  /* 0x000000fa02006986 */ /* 0x0103e2000c10190a */
[----:B------:R-:W-:-:S03]  /*2cd40*/  IADD3 R247, R247, UR28, RZ ;  /* 0x0000001cf7f77c10 */ /* 0x000fc6000fffe0ff */
[----:B------:R2:W-:Y:S01]  /*2cd50*/  @P5 STG.E desc[UR10][R226.64], R249 ;  /* 0x000000f9e2005986 */ /* 0x0005e2000c10190a */
[----:B------:R-:W-:Y:S01]  /*2cd60*/  ISETP.LT.AND P5, PT, R14, UR6, !P1 ;  /* 0x000000060e007c0c */ /* 0x000fe2000cfa1270 */
[----:B------:R-:W-:Y:S01]  /*2cd70*/  IMAD.WIDE R244, R247, 0x4, R224 ;  /* 0x00000004f7f47825 */ /* 0x000fe200078e02e0 */
[----:B------:R-:W-:Y:S01]  /*2cd80*/  ISETP.LT.AND P6, PT, R12, UR12, !P0 ;  /* 0x0000000c0c007c0c */ /* 0x000fe2000c7c1270 */
[----:B------:R3:W-:Y:S01]  /*2cd90*/  @P2 STG.E desc[UR10][R240.64], R243 ;  /* 0x000000f3f0002986 */ /* 0x0007e2000c10190a */
[----:B------:R-:W-:Y:S01]  /*2cda0*/  ISETP.LT.AND P2, PT, R15, UR4, !P1 ;  /* 0x000000040f007c0c */ /* 0x000fe2000cf41270 */
[----:B------:R-:W-:Y:S01]  /*2cdb0*/  VIADD R0, R9, 0x4b ;  /* 0x0000004b09007836 */ /* 0x000fe20000000000 */
[----:B------:R-:W-:Y:S01]  /*2cdc0*/  ISETP.LT.AND P1, PT, R13, UR8, !P1 ;  /* 0x000000080d007c0c */ /* 0x000fe2000cf21270 */
[C---:B-1----:R-:W-:Y:S01]  /*2cdd0*/  IMAD.WIDE R2, R247.reuse, 0x4, R10 ;  /* 0x00000004f7027825 */ /* 0x042fe200078e020a */
[----:B------:R-:W-:Y:S01]  /*2cde0*/  ULDC UR4, c[0x0][0x22c] ;  /* 0x00008b0000047ab9 */ /* 0x000fe20000000800 */
[----:B------:R-:W-:Y:S01]  /*2cdf0*/  @P4 STG.E desc[UR10][R244.64], R236 ;  /* 0x000000ecf4004986 */ /* 0x000fe2000c10190a */
[----:B------:R-:W-:Y:S01]  /*2ce00*/  ISETP.GE.AND P4, PT, R0, UR4, PT ;  /* 0x0000000400007c0c */ /* 0x000fe2000bf86270 */
[C---:B--2---:R-:W-:Y:S01]  /*2ce10*/  IMAD.WIDE R226, R247.reuse, 0x4, R150 ;  /* 0x00000004f7e27825 */ /* 0x044fe200078e0296 */
[C---:B------:R-:W-:Y:S01]  /*2ce20*/  IADD3 R249, R247.reuse, UR28, RZ ;  /* 0x0000001cf7f97c10 */ /* 0x040fe2000fffe0ff */
[----:B------:R-:W-:Y:S01]  /*2ce30*/  ULDC UR4, c[0x0][0x228] ;  /* 0x00008a0000047ab9 */ /* 0x000fe20000000800 */
[----:B------:R-:W-:Y:S01]  /*2ce40*/  ULDC UR6, c[0x0][0x228] ;  /* 0x00008a0000067ab9 */ /* 0x000fe20000000800 */
[----:B---3--:R-:W-:Y:S01]  /*2ce50*/  IMAD.WIDE R240, R247, 0x4, R148 ;  /* 0x00000004f7f07825 */ /* 0x008fe200078e0294 */
[----:B------:R-:W-:Y:S01]  /*2ce60*/  ULDC UR8, c[0x0][0x228] ;  /* 0x00008a0000087ab9 */ /* 0x000fe20000000800 */
[----:B------:R1:W-:Y:S01]  /*2ce70*/  @P2 STG.E desc[UR10][R2.64], R232 ;  /* 0x000000e802002986 */ /* 0x0003e2000c10190a */
[----:B------:R-:W-:Y:S01]  /*2ce80*/  ISETP.LT.AND P2, PT, R15, UR4, !P0 ;  /* 0x000000040f007c0c */ /* 0x000fe2000c741270 */
[----:B------:R-:W-:Y:S01]  /*2ce90*/  ULDC UR4, c[0x0][0x228] ;  /* 0x00008a0000047ab9 */ /* 0x000fe20000000800 */
[----:B------:R-:W-:Y:S01]  /*2cea0*/  IMAD.WIDE R242, R249, 0x4, R224 ;  /* 0x00000004f9f27825 */ /* 0x000fe200078e02e0 */
[----:B------:R2:W-:Y:S01]  /*2ceb0*/  @P5 STG.E desc[UR10][R226.64], R220 ;  /* 0x000000dce2005986 */ /* 0x0005e2000c10190a */
[----:B------:R-:W-:-:S03]  /*2cec0*/  ULDC UR12, c[0x0][0x228] ;  /* 0x00008a00000c7ab9 */ /* 0x000fc60000000800 */
[----:B------:R3:W-:Y:S01]  /*2ced0*/  @P1 STG.E desc[UR10][R240.64], R216 ;  /* 0x000000d8f0001986 */ /* 0x0007e2000c10190a */
[----:B------:R-:W-:Y:S01]  /*2cee0*/  ISETP.LT.AND P1, PT, R14, UR4, !P0 ;  /* 0x000000040e007c0c */ /* 0x000fe2000c721270 */
[----:B------:R-:W-:Y:S01]  /*2cef0*/  VIADD R0, R9, 0x4c ;  /* 0x0000004c09007836 */ /* 0x000fe20000000000 */
[----:B------:R-:W-:Y:S01]  /*2cf00*/  ISETP.LT.AND P0, PT, R13, UR6, !P0 ;  /* 0x000000060d007c0c */ /* 0x000fe2000c701270 */
[----:B------:R4:W-:Y:S01]  /*2cf10*/  @P6 STG.E desc[UR10][R242.64], R4 ;  /* 0x00000004f2006986 */ /* 0x0009e2000c10190a */
[----:B------:R-:W-:Y:S01]  /*2cf20*/  ISETP.LT.AND P5, PT, R12, UR8, !P3 ;  /* 0x000000080c007c0c */ /* 0x000fe2000dfa1270 */
[----:B-1----:R-:W-:Y:S01]  /*2cf30*/  IMAD.WIDE R2, R249, 0x4, R150 ;  /* 0x00000004f9027825 */ /* 0x002fe200078e0296 */
[----:B------:R-:W-:Y:S01]  /*2cf40*/  ISETP.LT.AND P6, PT, R15, UR12, !P3 ;  /* 0x0000000c0f007c0c */ /* 0x000fe2000dfc1270 */
[----:B------:R-:W-:Y:S01]  /*2cf50*/  ULDC UR4, c[0x0][0x22c] ;  /* 0x00008b0000047ab9 */ /* 0x000fe20000000800 */
[C---:B------:R-:W-:Y:S01]  /*2cf60*/  IADD3 R247, R249.reuse, UR28, RZ ;  /* 0x0000001cf9f77c10 */ /* 0x040fe2000fffe0ff */
[C---:B--2---:R-:W-:Y:S01]  /*2cf70*/  IMAD.WIDE R226, R249.reuse, 0x4, R10 ;  /* 0x00000004f9e27825 */ /* 0x044fe200078e020a */
[----:B------:R-:W-:Y:S01]  /*2cf80*/  ULDC UR6, c[0x0][0x228] ;  /* 0x00008a0000067ab9 */ /* 0x000fe20000000800 */
[----:B------:R-:W-:Y:S01]  /*2cf90*/  ULDC UR8, c[0x0][0x228] ;  /* 0x00008a0000087ab9 */ /* 0x000fe20000000800 */
[----:B------:R-:W-:Y:S01]  /*2cfa0*/  ULDC UR12, c[0x0][0x228] ;  /* 0x00008a00000c7ab9 */ /* 0x000fe20000000800 */
[----:B---3--:R-:W-:Y:S01]  /*2cfb0*/  IMAD.WIDE R240, R249, 0x4, R148 ;  /* 0x00000004f9f07825 */ /* 0x008fe200078e0294 */
[----:B------:R1:W-:Y:S01]  /*2cfc0*/  @P2 STG.E desc[UR10][R226.64], R28 ;  /* 0x0000001ce2002986 */ /* 0x0003e2000c10190a */
[----:B------:R-:W-:Y:S01]  /*2cfd0*/  ISETP.GE.AND P2, PT, R0, UR4, PT ;  /* 0x0000000400007c0c */ /* 0x000fe2000bf46270 */
[----:B------:R-:W-:Y:S01]  /*2cfe0*/  ULDC UR4, c[0x0][0x228] ;  /* 0x00008a0000047ab9 */ /* 0x000fe20000000800 */
[C---:B----4-:R-:W-:Y:S01]  /*2cff0*/  IMAD.WIDE R242, R247.reuse, 0x4, R224 ;  /* 0x00000004f7f27825 */ /* 0x050fe200078e02e0 */
[----:B------:R2:W-:Y:S03]  /*2d000*/  @P1 STG.E desc[UR10][R2.64], R36 ;  /* 0x0000002402001986 */ /* 0x0005e6000c10190a */
[----:B------:R-:W-:Y:S01]  /*2d010*/  IMAD.WIDE R244, R247, 0x4, R10 ;  /* 0x00000004f7f47825 */ /* 0x000fe200078e020a */
[----:B------:R-:W-:Y:S01]  /*2d020*/  @P0 STG.E desc[UR10][R240.64], R32 ;  /* 0x00000020f0000986 */ /* 0x000fe2000c10190a */
[----:B------:R-:W-:Y:S01]  /*2d030*/  ISETP.LT.AND P0, PT, R14, UR4, !P3 ;  /* 0x000000040e007c0c */ /* 0x000fe2000df01270 */
[----:B------:R-:W-:-:S02]  /*2d040*/  ULDC UR4, c[0x0][0x228] ;  /* 0x00008a0000047ab9 */ /* 0x000fc40000000800 */
[----:B------:R3:W-:Y:S01]  /*2d050*/  @P5 STG.E desc[UR10][R242.64], R237 ;  /* 0x000000edf2005986 */ /* 0x0007e2000c10190a */
[----:B------:R-:W-:Y:S01]  /*2d060*/  ISETP.LT.AND P3, PT, R13, UR4, !P3 ;  /* 0x000000040d007c0c */ /* 0x000fe2000df61270 */
[----:B-1----:R-:W-:Y:S01]  /*2d070*/  IMAD.WIDE R226, R247, 0x4, R148 ;  /* 0x00000004f7e27825 */ /* 0x002fe200078e0294 */
[----:B------:R-:W-:Y:S01]  /*2d080*/  ISETP.LT.AND P5, PT, R15, UR8, !P4 ;  /* 0x000000080f007c0c */ /* 0x000fe2000e7a1270 */
[----:B------:R1:W-:Y:S01]  /*2d090*/  @P6 STG.E desc[UR10][R244.64], R233 ;  /* 0x000000e9f4006986 */ /* 0x0003e2000c10190a */
[----:B------:R-:W-:Y:S01]  /*2d0a0*/  ISETP.LT.AND P6, PT, R12, UR6, !P4 ;  /* 0x000000060c007c0c */ /* 0x000fe2000e7c1270 */
[----:B--2---:R-:W-:Y:S01]  /*2d0b0*/  IMAD.WIDE R2, R247, 0x4, R150 ;  /* 0x00000004f7027825 */ /* 0x004fe200078e0296 */
[----:B------:R-:W-:Y:S01]  /*2d0c0*/  ISETP.LT.AND P1, PT, R14, UR12, !P4 ;  /* 0x0000000c0e007c0c */ /* 0x000fe2000e721270 */
[----:B------:R-:W-:Y:S01]  /*2d0d0*/  ULDC UR4, c[0x0][0x22c] ;  /* 0x00008b0000047ab9 */ /* 0x000fe20000000800 */
[----:B------:R-:W-:Y:S01]  /*2d0e0*/  IADD3 R0, R9, 0x4d, RZ ;  /* 0x0000004d09007810 */ /* 0x000fe20007ffe0ff */
[----:B------:R-:W-:Y:S01]  /*2d0f0*/  ULDC UR6, c[0x0][0x228] ;  /* 0x00008a0000067ab9 */ /* 0x000fe20000000800 */
[----:B---3--:R-:W-:Y:S01]  /*2d100*/  VIADD R243, R247, UR28 ;  /* 0x0000001cf7f37c36 */ /* 0x008fe20008000000 */
[----:B------:R2:W-:Y:S01]  /*2d110*/  @P0 STG.E desc[UR10][R2.64], R221 ;  /* 0x000000dd02000986 */ /* 0x0005e2000c10190a */
[----:B------:R-:W-:Y:S01]  /*2d120*/  ULDC UR8, c[0x0][0x228] ;  /* 0x00008a0000087ab9 */ /* 0x000fe20000000800 */
[----:B------:R-:W-:Y:S01]  /*2d130*/  ULDC UR12, c[0x0][0x228] ;  /* 0x00008a00000c7ab9 */ /* 0x000fe20000000800 */
[C---:B-1----:R-:W-:Y:S01]  /*2d140*/  IMAD.WIDE R232, R243.reuse, 0x4, R224 ;  /* 0x00000004f3e87825 */ /* 0x042fe200078e02e0 */
[----:B------:R1:W-:Y:S03]  /*2d150*/  @P3 STG.E desc[UR10][R226.64], R217 ;  /* 0x000000d9e2003986 */ /* 0x0003e6000c10190a */
[----:B------:R-:W-:Y:S01]  /*2d160*/  IMAD.WIDE R236, R243, 0x4, R10 ;  /* 0x00000004f3ec7825 */ /* 0x000fe200078e020a */
[----:B------:R-:W-:-:S03]  /*2d170*/  ISETP.GE.AND P0, PT, R0, UR4, PT ;  /* 0x0000000400007c0c */ /* 0x000fc6000bf06270 */
[----:B------:R-:W-:Y:S01]  /*2d180*/  IMAD.WIDE R240, R243, 0x4, R150 ;  /* 0x00000004f3f07825 */ /* 0x000fe200078e0296 */
[----:B------:R3:W-:Y:S01]  /*2d190*/  @P6 STG.E desc[UR10][R232.64], R5 ;  /* 0x00000005e8006986 */ /* 0x0007e2000c10190a */
[----:B------:R-:W-:-:S03]  /*2d1a0*/  ULDC UR4, c[0x0][0x228] ;  /* 0x00008a0000047ab9 */ /* 0x000fc60000000800 */
[----:B------:R4:W-:Y:S04]  /*2d1b0*/  @P5 STG.E desc[UR10][R236.64], R29 ;  /* 0x0000001dec005986 */ /* 0x0009e8000c10190a */
[----:B------:R4:W-:Y:S01]  /*2d1c0*/  @P1 STG.E desc[UR10][R240.64], R37 ;  /* 0x00000025f0001986 */ /* 0x0009e2000c10190a */
[----:B------:R-:W-:Y:S01]  /*2d1d0*/  ISETP.LT.AND P1, PT, R13, UR4, !P4 ;  /* 0x000000040d007c0c */ /* 0x000fe2000e721270 */
[----:B------:R-:W-:Y:S01]  /*2d1e0*/  VIADD R0, R9, 0x4e ;  /* 0x0000004e09007836 */ /* 0x000fe20000000000 */
[----:B------:R-:W-:Y:S01]  /*2d1f0*/  ULDC UR4, c[0x0][0x22c] ;  /* 0x00008b0000047ab9 */ /* 0x000fe20000000800 */
[----:B------:R-:W-:Y:S01]  /*2d200*/  ISETP.LT.AND P4, PT, R12, UR6, !P2 ;  /* 0x000000060c007c0c */ /* 0x000fe2000d781270 */
[----:B--2---:R-:W-:Y:S01]  /*2d210*/  IMAD.WIDE R2, R243, 0x4, R148 ;  /* 0x00000004f3027825 */ /* 0x004fe200078e0294 */
[----:B------:R-:W-:Y:S01]  /*2d220*/  ISETP.LT.AND P5, PT, R15, UR8, !P2 ;  /* 0x000000080f007c0c */ /* 0x000fe2000d7a1270 */
[----:B------:R-:W-:Y:S01]  /*2d230*/  ULDC UR6, c[0x0][0x228] ;  /* 0x00008a0000067ab9 */ /* 0x000fe20000000800 */
[----:B------:R-:W-:Y:S01]  /*2d240*/  ISETP.LT.AND P6, PT, R14, UR12, !P2 ;  /* 0x0000000c0e007c0c */ /* 0x000fe2000d7c1270 */
[----:B------:R-:W-:Y:S01]  /*2d250*/  ULDC UR8, c[0x0][0x228] ;  /* 0x00008a0000087ab9 */ /* 0x000fe20000000800 */
[----:B------:R-:W-:Y:S01]  /*2d260*/  ISETP.GE.AND P3, PT, R0, UR4, PT ;  /* 0x0000000400007c0c */ /* 0x000fe2000bf66270 */
[----:B------:R-:W-:Y:S01]  /*2d270*/  VIADD R0, R9, 0x4f ;  /* 0x0000004f09007836 */ /* 0x000fe20000000000 */
[----:B-1----:R-:W-:Y:S01]  /*2d280*/  IADD3 R217, R243, UR28, RZ ;  /* 0x0000001cf3d97c10 */ /* 0x002fe2000fffe0ff */
[----:B------:R-:W-:Y:S01]  /*2d290*/  ULDC UR4, c[0x0][0x22c] ;  /* 0x00008b0000047ab9 */ /* 0x000fe20000000800 */
[----:B------:R1:W-:Y:S01]  /*2d2a0*/  @P1 STG.E desc[UR10][R2.64], R33 ;  /* 0x0000002102001986 */ /* 0x0003e2000c10190a */
[----:B------:R-:W-:Y:S01]  /*2d2b0*/  ULDC UR12, c[0x0][0x228] ;  /* 0x00008a00000c7ab9 */ /* 0x000fe20000000800 */
[----:B------:R-:W-:Y:S01]  /*2d2c0*/  ISETP.GE.AND P1, PT, R0, UR4, PT ;  /* 0x0000000400007c0c */ /* 0x000fe2000bf26270 */
[----:B---3--:R-:W-:Y:S01]  /*2d2d0*/  IMAD.WIDE R4, R217, 0x4, R224 ;  /* 0x00000004d9047825 */ /* 0x008fe200078e02e0 */
[----:B------:R-:W-:-:S03]  /*2d2e0*/  ULDC UR4, c[0x0][0x228] ;  /* 0x00008a0000047ab9 */ /* 0x000fc60000000800 */
[----:B----4-:R-:W-:Y:S01]  /*2d2f0*/  IMAD.WIDE R28, R217, 0x4, R10 ;  /* 0x00000004d91c7825 */ /* 0x010fe200078e020a */
[----:B------:R-:W-:Y:S01]  /*2d300*/  ISETP.LT.AND P2, PT, R13, UR4, !P2 ;  /* 0x000000040d007c0c */ /* 0x000fe2000d741270 */
[----:B------:R-:W-:Y:S02]  /*2d310*/  ULDC UR4, c[0x0][0x228] ;  /* 0x00008a0000047ab9 */ /* 0x000fe40000000800 */
[C---:B------:R-:W-:Y:S01]  /*2d320*/  IMAD.WIDE R36, R217.reuse, 0x4, R150 ;  /* 0x00000004d9247825 */ /* 0x040fe200078e0296 */
[----:B------:R2:W-:Y:S01]  /*2d330*/  @P4 STG.E desc[UR10][R4.64], R238 ;  /* 0x000000ee04004986 */ /* 0x0005e2000c10190a */
[----:B------:R-:W-:Y:S01]  /*2d340*/  ISETP.LT.AND P4, PT, R12, UR4, !P0 ;  /* 0x000000040c007c0c */ /* 0x000fe2000c781270 */
[----:B------:R-:W-:Y:S02]  /*2d350*/  ULDC UR4, c[0x0][0x228] ;  /* 0x00008a0000047ab9 */ /* 0x000fe40000000800 */
[----:B------:R3:W-:Y:S01]  /*2d360*/  @P5 STG.E desc[UR10][R28.64], R234 ;  /* 0x000000ea1c005986 */ /* 0x0007e2000c10190a */
[----:B------:R-:W-:Y:S01]  /*2d370*/  ISETP.LT.AND P5, PT, R14, UR4, !P0 ;  /* 0x000000040e007c0c */ /* 0x000fe2000c7a1270 */
[----:B------:R-:W-:-:S02]  /*2d380*/  VIADD R221, R217, UR28 ;  /* 0x0000001cd9dd7c36 */ /* 0x000fc40008000000 */
[----:B-1----:R-:W-:Y:S01]  /*2d390*/  IMAD.WIDE R2, R217, 0x4, R148 ;  /* 0x00000004d9027825 */ /* 0x002fe200078e0294 */
[----:B------:R1:W-:Y:S01]  /*2d3a0*/  @P6 STG.E desc[UR10][R36.64], R222 ;  /* 0x000000de24006986 */ /* 0x0003e2000c10190a */
[----:B------:R-:W-:Y:S01]  /*2d3b0*/  ISETP.LT.AND P6, PT, R15, UR6, !P0 ;  /* 0x000000060f007c0c */ /* 0x000fe2000c7c1270 */
[----:B------:R-:W-:Y:S01]  /*2d3c0*/  ULDC UR4, c[0x0][0x22c] ;  /* 0x00008b0000047ab9 */ /* 0x000fe20000000800 */
[----:B------:R-:W-:Y:S01]  /*2d3d0*/  ISETP.LT.AND P0, PT, R13, UR8, !P0 ;  /* 0x000000080d007c0c */ /* 0x000fe2000c701270 */
[----:B--2---:R-:W-:Y:S01]  /*2d3e0*/  IMAD.WIDE R4, R221, 0x4, R224 ;  /* 0x00000004dd047825 */ /* 0x004fe200078e02e0 */
[----:B------:R-:W-:Y:S01]  /*2d3f0*/  IADD3 R0, R9, 0x50, RZ ;  /* 0x0000005009007810 */ /* 0x000fe20007ffe0ff */
[----:B------:R2:W-:Y:S01]  /*2d400*/  @P2 STG.E desc[UR10][R2.64], R218 ;  /* 0x000000da02002986 */ /* 0x0005e2000c10190a */
[----:B------:R-:W-:Y:S01]  /*2d410*/  ULDC UR6, c[0x0][0x228] ;  /* 0x00008a0000067ab9 */ /* 0x000fe20000000800 */
[----:B---3--:R-:W-:Y:S01]  /*2d420*/  IMAD.WIDE R28, R221, 0x4, R10 ;  /* 0x00000004dd1c7825 */ /* 0x008fe200078e020a */
[----:B------:R-:W-:Y:S01]  /*2d430*/  ISETP.GE.AND P2, PT, R0, UR4, PT ;  /* 0x0000000400007c0c */ /* 0x000fe2000bf46270 */
[----:B------:R-:W-:-:S02]  /*2d440*/  ULDC UR4, c[0x0][0x228] ;  /* 0x00008a0000047ab9 */ /* 0x000fc40000000800 */
[C---:B------:R-:W-:Y:S01]  /*2d450*/  IMAD.WIDE R32, R221.reuse, 0x4, R150 ;  /* 0x00000004dd207825 */ /* 0x040fe200078e0296 */
[----:B------:R3:W-:Y:S03]  /*2d460*/  @P4 STG.E desc[UR10][R4.64], R6 ;  /* 0x0000000604004986 */ /* 0x0007e6000c10190a */
[----:B-1----:R-:W-:Y:S01]  /*2d470*/  IMAD.WIDE R36, R221, 0x4, R148 ;  /* 0x00000004dd247825 */ /* 0x002fe200078e0294 */
[----:B------:R1:W-:Y:S01]  /*2d480*/  @P6 STG.E desc[UR10][R28.64], R30 ;  /* 0x0000001e1c006986 */ /* 0x0003e2000c10190a */
[----:B------:R-:W-:Y:S01]  /*2d490*/  ISETP.LT.AND P4, PT, R12, UR4, !P3 ;  /* 0x000000040c007c0c */ /* 0x000fe2000df81270 */
[----:B------:R-:W-:Y:S01]  /*2d4a0*/  ULDC UR4, c[0x0][0x228] ;  /* 0x00008a0000047ab9 */ /* 0x000fe20000000800 */
[----:B------:R-:W-:Y:S01]  /*2d4b0*/  ULDC UR8, c[0x0][0x228] ;  /* 0x00008a0000087ab9 */ /* 0x000fe20000000800 */
[----:B------:R4:W-:Y:S01]  /*2d4c0*/  @P5 STG.E desc[UR10][R32.64], R38 ;  /* 0x0000002620005986 */ /* 0x0009e2000c10190a */
[----:B------:R-:W-:Y:S01]  /*2d4d0*/  ISETP.LT.AND P5, PT, R14, UR6, !P3 ;  /* 0x000000060e007c0c */ /* 0x000fe2000dfa1270 */
[----:B------:R-:W-:Y:S01]  /*2d4e0*/  VIADD R0, R9, 0x51 ;  /* 0x0000005109007836 */ /* 0x000fe20000000000 */
[----:B------:R-:W-:Y:S01]  /*2d4f0*/  IADD3 R221, R221, UR28, RZ ;  /* 0x0000001cdddd7c10 */ /* 0x000fe2000fffe0ff */
[----:B------:R4:W-:Y:S01]  /*2d500*/  @P0 STG.E desc[UR10][R36.64], R34 ;  /* 0x0000002224000986 */ /* 0x0009e2000c10190a */
[----:B------:R-:W-:Y:S01]  /*2d510*/  ISETP.LT.AND P0, PT, R15, UR4, !P3 ;  /* 0x000000040f007c0c */ /* 0x000fe2000df01270 */
[----:B------:R-:W-:Y:S01]  /*2d520*/  ULDC UR4, c[0x0][0x22c] ;  /* 0x00008b0000047ab9 */ /* 0x000fe20000000800 */
[----:B------:R-:W-:Y:S01]  /*2d530*/  ISETP.LT.AND P3, PT, R13, UR8, !P3 ;  /* 0x000000080d007c0c */ /* 0x000fe2000df61270 */
[----:B--2---:R-:W-:Y:S01]  /*2d540*/  IMAD.WIDE R2, R221, 0x4, R224 ;  /* 0x00000004dd027825 */ /* 0x004fe200078e02e0 */
[----:B------:R-:W-:Y:S01]  /*2d550*/  ISETP.LT.AND P6, PT, R12, UR12, !P1 ;  /* 0x0000000c0c007c0c */ /* 0x000fe2000cfc1270 */
[----:B------:R-:W-:-:S02]  /*2d560*/  ULDC UR6, c[0x0][0x228] ;  /* 0x00008a0000067ab9 */ /* 0x000fc40000000800 */
[C---:B---3--:R-:W-:Y:S01]  /*2d570*/  IMAD.WIDE R4, R221.reuse, 0x4, R10 ;  /* 0x00000004dd047825 */ /* 0x048fe200078e020a */
[----:B------:R2:W-:Y:S03]  /*2d580*/  @P4 STG.E desc[UR10][R2.64], R239 ;  /* 0x000000ef02004986 */ /* 0x0005e6000c10190a */
[C---:B-1----:R-:W-:Y:S01]  /*2d590*/  IMAD.WIDE R28, R221.reuse, 0x4, R150 ;  /* 0x00000004dd1c7825 */ /* 0x042fe200078e0296 */
[----:B------:R-:W-:-:S03]  /*2d5a0*/  IADD3 R217, R221, UR28, RZ ;  /* 0x0000001cddd97c10 */ /* 0x000fc6000fffe0ff */
[----:B----4-:R-:W-:Y:S01]  /*2d5b0*/  IMAD.WIDE R32, R221, 0x4, R148 ;  /* 0x00000004dd207825 */ /* 0x010fe200078e0294 */
[----:B------:R-:W-:Y:S01]  /*2d5c0*/  ISETP.GE.AND P4, PT, R0, UR4, PT ;  /* 0x0000000400007c0c */ /* 0x000fe2000bf86270 */
[----:B------:R1:W-:Y:S01]  /*2d5d0*/  @P0 STG.E desc[UR10][R4.64], R235 ;  /* 0x000000eb04000986 */ /* 0x0003e2000c10190a */
[----:B------:R-:W-:Y:S01]  /*2d5e0*/  ULDC UR4, c[0x0][0x228] ;  /* 0x00008a0000047ab9 */ /* 0x000fe20000000800 */
[----:B------:R-:W-:Y:S01]  /*2d5f0*/  ULDC UR8, c[0x0][0x228] ;  /* 0x00008a0000087ab9 */ /* 0x000fe20000000800 */
[----:B------:R-:W-:Y:S01]  /*2d600*/  ULDC UR12, c[0x0][0x228] ;  /* 0x00008a00000c7ab9 */ /* 0x000fe20000000800 */
[----:B------:R-:W-:Y:S01]  /*2d610*/  @P5 STG.E desc[UR10][R28.64], R223 ;  /* 0x000000df1c005986 */ /* 0x000fe2000c10190a */
[----:B------:R-:W-:-:S03]  /*2d620*/  IMAD.WIDE R36, R217, 0x4, R224 ;  /* 0x00000004d9247825 */ /* 0x000fc600078e02e0 */
[----:B------:R-:W-:Y:S01]  /*2d630*/  @P3 STG.E desc[UR10][R32.64], R219 ;  /* 0x000000db20003986 */ /* 0x000fe2000c10190a */
[----:B------:R-:W-:Y:S01]  /*2d640*/  ISETP.LT.AND P3, PT, R15, UR4, !P1 ;  /* 0x000000040f007c0c */ /* 0x000fe2000cf61270 */
[----:B------:R-:W-:Y:S02]  /*2d650*/  ULDC UR4, c[0x0][0x228] ;  /* 0x00008a0000047ab9 */ /* 0x000fe40000000800 */
[----:B------:R-:W-:Y:S01]  /*2d660*/  ISETP.LT.AND P0, PT, R14, UR4, !P1 ;  /* 0x000000040e007c0c */ /* 0x000fe2000cf01270 */
[----:B------:R3:W-:Y:S01]  /*2d670*/  @P6 STG.E desc[UR10][R36.64], R7 ;  /* 0x0000000724006986 */ /* 0x0007e2000c10190a */
[----:B------:R-:W-:Y:S01]  /*2d680*/  ISETP.LT.AND P1, PT, R13, UR6, !P1 ;  /* 0x000000060d007c0c */ /* 0x000fe2000cf21270 */
[----:B--2---:R-:W-:Y:S01]  /*2d690*/  IMAD.WIDE R2, R217, 0x4, R10 ;  /* 0x00000004d9027825 */ /* 0x004fe200078e020a */
[----:B------:R-:W-:Y:S01]  /*2d6a0*/  ISETP.LT.AND P5, PT, R12, UR8, !P2 ;  /* 0x000000080c007c0c */ /* 0x000fe2000d7a1270 */
[----:B------:R-:W-:Y:S01]  /*2d6b0*/  ULDC UR4, c[0x0][0x22c] ;  /* 0x00008b0000047ab9 */ /* 0x000fe20000000800 */
[----:B------:R-:W-:Y:S01]  /*2d6c0*/  ISETP.LT.AND P6, PT, R15, UR12, !P2 ;  /* 0x0000000c0f007c0c */ /* 0x000fe2000d7c1270 */
[----:B------:R-:W-:Y:S01]  /*2d6d0*/  VIADD R0, R9, 0x52 ;  /* 0x0000005209007836 */ /* 0x000fe20000000000 */
[----:B------:R-:W-:Y:S01]  /*2d6e0*/  ULDC UR6, c[0x0][0x228] ;  /* 0x00008a0000067ab9 */ /* 0x000fe20000000800 */
[C---:B-1----:R-:W-:Y:S01]  /*2d6f0*/  IMAD.WIDE R4, R217.reuse, 0x4, R150 ;  /* 0x00000004d9047825 */ /* 0x042fe200078e0296 */
[C---:B---3--:R-:W-:Y:S01]  /*2d700*/  IADD3 R37, R217.reuse, UR28, RZ ;  /* 0x0000001cd9257c10 */ /* 0x048fe2000fffe0ff */
[----:B------:R1:W-:Y:S02]  /*2d710*/  @P3 STG.E desc[UR10][R2.64], R31 ;  /* 0x0000001f02003986 */ /* 0x0003e4000c10190a */
[----:B------:R-:W-:Y:S01]  /*2d720*/  IMAD.WIDE R6, R217, 0x4, R148 ;  /* 0x00000004d9067825 */ /* 0x000fe200078e0294 */
[----:B------:R-:W-:Y:S01]  /*2d730*/  ISETP.GE.AND P3, PT, R0, UR4, PT ;  /* 0x0000000400007c0c */ /* 0x000fe2000bf66270 */
[----:B------:R-:W-:Y:S01]  /*2d740*/  ULDC UR4, c[0x0][0x228] ;  /* 0x00008a0000047ab9 */ /* 0x000fe20000000800 */
[----:B------:R-:W-:Y:S01]  /*2d750*/  ULDC UR8, c[0x0][0x228] ;  /* 0x00008a0000087ab9 */ /* 0x000fe20000000800 */
[C---:B------:R-:W-:Y:S01]  /*2d760*/  IMAD.WIDE R28, R37.reuse, 0x4, R224 ;  /* 0x00000004251c7825 */ /* 0x040fe200078e02e0 */
[----:B------:R2:W-:Y:S01]  /*2d770*/  @P0 STG.E desc[UR10][R4.64], R39 ;  /* 0x0000002704000986 */ /* 0x0005e2000c10190a */
[C---:B------:R-:W-:Y:S01]  /*2d780*/  ISETP.LT.AND P0, PT, R14.reuse, UR4, !P2 ;  /* 0x000000040e007c0c */ /* 0x040fe2000d701270 */
[----:B------:R-:W-:Y:S01]  /*2d790*/  ULDC UR4, c[0x0][0x228] ;  /* 0x00008a0000047ab9 */ /* 0x000fe20000000800 */
[----:B------:R-:W-:Y:S01]  /*2d7a0*/  IMAD.WIDE R32, R37, 0x4, R10 ;  /* 0x0000000425207825 */ /* 0x000fe200078e020a */
[----:B------:R3:W-:Y:S01]  /*2d7b0*/  @P1 STG.E desc[UR10][R6.64], R35 ;  /* 0x0000002306001986 */ /* 0x0007e2000c10190a */
[----:B------:R-:W-:Y:S01]  /*2d7c0*/  ISETP.LT.AND P2, PT, R13, UR4, !P2 ;  /* 0x000000040d007c0c */ /* 0x000fe2000d741270 */
[----:B------:R-:W-:Y:S01]  /*2d7d0*/  ULDC UR12, c[0x0][0x228] ;  /* 0x00008a00000c7ab9 */ /* 0x000fe20000000800 */
[----:B-1----:R-:W-:Y:S01]  /*2d7e0*/  IMAD.WIDE R2, R37, 0x4, R150 ;  /* 0x0000000425027825 */ /* 0x002fe200078e0296 */
[----:B------:R1:W-:Y:S01]  /*2d7f0*/  @P5 STG.E desc[UR10][R28.64], R24 ;  /* 0x000000181c005986 */ /* 0x0003e2000c10190a */
[----:B------:R-:W-:Y:S01]  /*2d800*/  ISETP.LT.AND P5, PT, R15, UR8, !P4 ;  /* 0x000000080f007c0c */ /* 0x000fe2000e7a1270 */
[----:B------:R-:W-:Y:S01]  /*2d810*/  ULDC UR4, c[0x0][0x22c] ;  /* 0x00008b0000047ab9 */ /* 0x000fe20000000800 */
[----:B------:R-:W-:Y:S01]  /*2d820*/  ISETP.LT.AND P1, PT, R14, UR12, !P4 ;  /* 0x0000000c0e007c0c */ /* 0x000fe2000e721270 */
[----:B------:R-:W-:Y:S01]  /*2d830*/  @P6 STG.E desc[UR10][R32.64], R20 ;  /* 0x0000001420006986 */ /* 0x000fe2000c10190a */
[----:B------:R-:W-:Y:S01]  /*2d840*/  ISETP.LT.AND P6, PT, R12, UR6, !P4 ;  /* 0x000000060c007c0c */ /* 0x000fe2000e7c1270 */
[----:B--2---:R-:W-:Y:S01]  /*2d850*/  IMAD.WIDE R4, R37, 0x4, R148 ;  /* 0x0000000425047825 */ /* 0x004fe200078e0294 */
[----:B------:R-:W-:-:S03]  /*2d860*/  IADD3 R0, R9, 0x53, RZ ;  /* 0x0000005309007810 */ /* 0x000fc60007ffe0ff */
[----:B---3--:R-:W-:Y:S01]  /*2d870*/  VIADD R35, R37, UR28 ;  /* 0x0000001c25237c36 */ /* 0x008fe20008000000 */
[----:B------:R2:W-:Y:S01]  /*2d880*/  @P0 STG.E desc[UR10][R2.64], R16 ;  /* 0x0000001002000986 */ /* 0x0005e2000c10190a */
[----:B------:R-:W-:Y:S01]  /*2d890*/  ULDC UR6, c[0x0][0x228] ;  /* 0x00008a0000067ab9 */ /* 0x000fe20000000800 */
[----:B------:R-:W-:Y:S01]  /*2d8a0*/  ULDC UR8, c[0x0][0x228] ;  /* 0x00008a0000087ab9 */ /* 0x000fe20000000800 */
[C---:B------:R-:W-:Y:S01]  /*2d8b0*/  IMAD.WIDE R6, R35.reuse, 0x4, R224 ;  /* 0x0000000423067825 */ /* 0x040fe200078e02e0 */
[----:B------:R-:W-:Y:S01]  /*2d8c0*/  @P2 STG.E desc[UR10][R4.64], R44 ;  /* 0x0000002c04002986 */ /* 0x000fe2000c10190a */
[----:B------:R-:W-:Y:S02]  /*2d8d0*/  ULDC UR12, c[0x0][0x228] ;  /* 0x00008a00000c7ab9 */ /* 0x000fe40000000800 */
[----:B-1----:R-:W-:Y:S01]  /*2d8e0*/  IMAD.WIDE R28, R35, 0x4, R10 ;  /* 0x00000004231c7825 */ /* 0x002fe200078e020a */
[----:B------:R-:W-:-:S03]  /*2d8f0*/  ISETP.GE.AND P0, PT, R0, UR4, PT ;  /* 0x0000000400007c0c */ /* 0x000fc6000bf06270 */
[----:B------:R-:W-:Y:S01]  /*2d900*/  IMAD.WIDE R30, R35, 0x4, R150 ;  /* 0x00000004231e7825 */ /* 0x000fe200078e0296 */
[----:B------:R-:W-:Y:S01]  /*2d910*/  @P6 STG.E desc[UR10][R6.64], R40 ;  /* 0x0000002806006986 */ /* 0x000fe2000c10190a */
[----:B------:R-:W-:-:S03]  /*2d920*/  ULDC UR4, c[0x0][0x228] ;  /* 0x00008a0000047ab9 */ /* 0x000fc60000000800 */
[----:B------:R-:W-:Y:S04]  /*2d930*/  @P5 STG.E desc[UR10][R28.64], R88 ;  /* 0x000000581c005986 */ /* 0x000fe8000c10190a */
        /* <DEDUP_REMOVED lines=17> */
[----:B------:R-:W-:Y:S01]  /*2da50*/  IMAD.WIDE R4, R31, 0x4, R224 ;  /* 0x000000041f047825 */ /* 0x000fe200078e02e0 */
[----:B------:R-:W-:-:S03]  /*2da60*/  ULDC UR4, c[0x0][0x228] ;  /* 0x00008a0000047ab9 */ /* 0x000fc60000000800 */
[----:B------:R-:W-:Y:S01]  /*2da70*/  IMAD.WIDE R6, R31, 0x4, R10 ;  /* 0x000000041f067825 */ /* 0x000fe200078e020a */
        /* <DEDUP_REMOVED lines=8> */
[----:B-1----:R-:W-:Y:S01]  /*2db00*/  IMAD.WIDE R2, R31, 0x4, R148 ;  /* 0x000000041f027825 */ /* 0x002fe200078e0294 */
[----:B------:R-:W-:Y:S01]  /*2db10*/  IADD3 R0, R9, 0x56, RZ ;  /* 0x0000005609007810 */ /* 0x000fe20007ffe0ff */
[----:B------:R1:W-:Y:S01]  /*2db20*/  @P6 STG.E desc[UR10][R28.64], R17 ;  /* 0x000000111c006986 */ /* 0x0003e2000c10190a */
[----:B------:R-:W-:Y:S01]  /*2db30*/  ISETP.LT.AND P6, PT, R15, UR6, !P0 ;  /* 0x000000060f007c0c */ /* 0x000fe2000c7c1270 */
[----:B------:R-:W-:Y:S01]  /*2db40*/  ULDC UR4, c[0x0][0x22c] ;  /* 0x00008b0000047ab9 */ /* 0x000fe20000000800 */
[----:B------:R-:W-:Y:S01]  /*2db50*/  ISETP.LT.AND P0, PT, R13, UR8, !P0 ;  /* 0x000000080d007c0c */ /* 0x000fe2000c701270 */
[----:B--2---:R-:W-:Y:S01]  /*2db60*/  VIADD R25, R31, UR28 ;  /* 0x0000001c1f197c36 */ /* 0x004fe20008000000 */
[----:B------:R2:W-:Y:S01]  /*2db70*/  @P3 STG.E desc[UR10][R2.64], R45 ;  /* 0x0000002d02003986 */ /* 0x0005e2000c10190a */
[----:B------:R-:W-:Y:S01]  /*2db80*/  ULDC UR6, c[0x0][0x228] ;  /* 0x00008a0000067ab9 */ /* 0x000fe20000000800 */
[----:B------:R-:W-:Y:S01]  /*2db90*/  ULDC UR8, c[0x0][0x228] ;  /* 0x00008a0000087ab9 */ /* 0x000fe20000000800 */
[----:B------:R-:W-:Y:S01]  /*2dba0*/  IMAD.WIDE R4, R25, 0x4, R224 ;  /* 0x0000000419047825 */ /* 0x000fe200078e02e0 */
[----:B------:R-:W-:Y:S01]  /*2dbb0*/  ISETP.GE.AND P3, PT, R0, UR4, PT ;  /* 0x0000000400007c0c */ /* 0x000fe2000bf66270 */
[----:B------:R-:W-:-:S02]  /*2dbc0*/  ULDC UR4, c[0x0][0x228] ;  /* 0x00008a0000047ab9 */ /* 0x000fc40000000800 */
[C---:B---3--:R-:W-:Y:S01]  /*2dbd0*/  IMAD.WIDE R6, R25.reuse, 0x4, R10 ;  /* 0x0000000419067825 */ /* 0x048fe200078e020a */
[----:B------:R3:W-:Y:S03]  /*2dbe0*/  @P4 STG.E desc[UR10][R4.64], R41 ;  /* 0x0000002904004986 */ /* 0x0007e6000c10190a */
[C---:B-1----:R-:W-:Y:S01]  /*2dbf0*/  IMAD.WIDE R16, R25.reuse, 0x4, R150 ;  /* 0x0000000419107825 */ /* 0x042fe200078e0296 */
[----:B------:R1:W-:Y:S03]  /*2dc00*/  @P6 STG.E desc[UR10][R6.64], R89 ;  /* 0x0000005906006986 */ /* 0x0003e6000c10190a */
[----:B------:R-:W-:Y:S01]  /*2dc10*/  IMAD.WIDE R20, R25, 0x4, R148 ;  /* 0x0000000419147825 */ /* 0x000fe200078e0294 */
[----:B------:R-:W-:Y:S01]  /*2dc20*/  ISETP.LT.AND P4, PT, R12, UR4, !P2 ;  /* 0x000000040c007c0c */ /* 0x000fe2000d781270 */
[----:B------:R4:W-:Y:S01]  /*2dc30*/  @P5 STG.E desc[UR10][R16.64], R65 ;  /* 0x0000004110005986 */ /* 0x0009e2000c10190a */
[----:B------:R-:W-:Y:S01]  /*2dc40*/  ULDC UR4, c[0x0][0x228] ;  /* 0x00008a0000047ab9 */ /* 0x000fe20000000800 */
[----:B------:R-:W-:Y:S01]  /*2dc50*/  ISETP.LT.AND P5, PT, R14, UR6, !P2 ;  /* 0x000000060e007c0c */ /* 0x000fe2000d7a1270 */
[----:B------:R-:W-:Y:S01]  /*2dc60*/  VIADD R0, R9, 0x57 ;  /* 0x0000005709007836 */ /* 0x000fe20000000000 */
[----:B------:R4:W-:Y:S01]  /*2dc70*/  @P0 STG.E desc[UR10][R20.64], R61 ;  /* 0x0000003d14000986 */ /* 0x0009e2000c10190a */
[----:B------:R-:W-:Y:S01]  /*2dc80*/  ISETP.LT.AND P0, PT, R15, UR4, !P2 ;  /* 0x000000040f007c0c */ /* 0x000fe2000d701270 */
[----:B------:R-:W-:Y:S01]  /*2dc90*/  ULDC UR4, c[0x0][0x22c] ;  /* 0x00008b0000047ab9 */ /* 0x000fe20000000800 */
[----:B------:R-:W-:Y:S01]  /*2dca0*/  IADD3 R25, R25, UR28, RZ ;  /* 0x0000001c19197c10 */ /* 0x000fe2000fffe0ff */
[----:B------:R-:W-:Y:S01]  /*2dcb0*/  ULDC UR6, c[0x0][0x228] ;  /* 0x00008a0000067ab9 */ /* 0x000fe20000000800 */
[----:B------:R-:W-:Y:S01]  /*2dcc0*/  ISETP.LT.AND P2, PT, R13, UR8, !P2 ;  /* 0x000000080d007c0c */ /* 0x000fe2000d741270 */
[----:B------:R-:W-:-:S02]  /*2dcd0*/  ULDC UR8, c[0x0][0x228] ;  /* 0x00008a0000087ab9 */ /* 0x000fc40000000800 */
[C---:B--2---:R-:W-:Y:S01]  /*2dce0*/  IMAD.WIDE R2, R25.reuse, 0x4, R224 ;  /* 0x0000000419027825 */ /* 0x044fe200078e02e0 */
[----:B------:R-:W-:Y:S01]  /*2dcf0*/  ISETP.LT.AND P6, PT, R12, UR12, !P1 ;  /* 0x0000000c0c007c0c */ /* 0x000fe2000cfc1270 */
[----:B------:R-:W-:Y:S02]  /*2dd00*/  ULDC UR12, c[0x0][0x228] ;  /* 0x00008a00000c7ab9 */ /* 0x000fe40000000800 */
[C---:B---3--:R-:W-:Y:S01]  /*2dd10*/  IMAD.WIDE R4, R25.reuse, 0x4, R10 ;  /* 0x0000000419047825 */ /* 0x048fe200078e020a */
[----:B------:R2:W-:Y:S03]  /*2dd20*/  @P4 STG.E desc[UR10][R2.64], R26 ;  /* 0x0000001a02004986 */ /* 0x0005e6000c10190a */
[C---:B-1----:R-:W-:Y:S01]  /*2dd30*/  IMAD.WIDE R6, R25.reuse, 0x4, R150 ;  /* 0x0000000419067825 */ /* 0x042fe200078e0296 */
[----:B------:R-:W-:-:S03]  /*2dd40*/  IADD3 R29, R25, UR28, RZ ;  /* 0x0000001c191d7c10 */ /* 0x000fc6000fffe0ff */
[----:B----4-:R-:W-:Y:S01]  /*2dd50*/  IMAD.WIDE R16, R25, 0x4, R148 ;  /* 0x0000000419107825 */ /* 0x010fe200078e0294 */
[----:B------:R-:W-:Y:S01]  /*2dd60*/  ISETP.GE.AND P4, PT, R0, UR4, PT ;  /* 0x0000000400007c0c */ /* 0x000fe2000bf86270 */
[----:B------:R1:W-:Y:S01]  /*2dd70*/  @P0 STG.E desc[UR10][R4.64], R22 ;  /* 0x0000001604000986 */ /* 0x0003e2000c10190a */
[----:B------:R-:W-:-:S03]  /*2dd80*/  ULDC UR4, c[0x0][0x228] ;  /* 0x00008a0000047ab9 */ /* 0x000fc60000000800 */
[----:B------:R3:W-:Y:S01]  /*2dd90*/  @P5 STG.E desc[UR10][R6.64], R18 ;  /* 0x0000001206005986 */ /* 0x0007e2000c10190a */
[----:B------:R-:W-:-:S03]  /*2dda0*/  IMAD.WIDE R20, R29, 0x4, R224 ;  /* 0x000000041d147825 */ /* 0x000fc600078e02e0 */
[----:B------:R4:W-:Y:S01]  /*2ddb0*/  @P2 STG.E desc[UR10][R16.64], R46 ;  /* 0x0000002e10002986 */ /* 0x0009e2000c10190a */
        /* <DEDUP_REMOVED lines=10> */
[C---:B------:R-:W-:Y:S01]  /*2de60*/  IADD3 R25, R29.reuse, UR28, RZ ;  /* 0x0000001c1d197c10 */ /* 0x040fe2000fffe0ff */
[C---:B-1----:R-:W-:Y:S01]  /*2de70*/  IMAD.WIDE R4, R29.reuse, 0x4, R150 ;  /* 0x000000041d047825 */ /* 0x042fe200078e0296 */
[----:B------:R1:W-:Y:S01]  /*2de80*/  @P2 STG.E desc[UR10][R2.64], R90 ;  /* 0x0000005a02002986 */ /* 0x0003e2000c10190a */
[----:B------:R-:W-:Y:S01]  /*2de90*/  ULDC UR6, c[0x0][0x228] ;  /* 0x00008a0000067ab9 */ /* 0x000fe20000000800 */
[----:B------:R-:W-:Y:S01]  /*2dea0*/  ISETP.GE.AND P2, PT, R0, UR4, PT ;  /* 0x0000000400007c0c */ /* 0x000fe2000bf46270 */
[----:B---3--:R-:W-:Y:S01]  /*2deb0*/  IMAD.WIDE R6, R29, 0x4, R148 ;  /* 0x000000041d067825 */ /* 0x008fe200078e0294 */
[----:B------:R-:W-:Y:S01]  /*2dec0*/  ULDC UR4, c[0x0][0x228] ;  /* 0x00008a0000047ab9 */ /* 0x000fe20000000800 */
[----:B------:R2:W-:Y:S01]  /*2ded0*/  @P0 STG.E desc[UR10][R4.64], R66 ;  /* 0x0000004204000986 */ /* 0x0005e2000c10190a */
[----:B------:R-:W-:Y:S01]  /*2dee0*/  ULDC UR8, c[0x0][0x228] ;  /* 0x00008a0000087ab9 */ /* 0x000fe20000000800 */
[----:B----4-:R-:W-:Y:S01]  /*2def0*/  IMAD.WIDE R16, R25, 0x4, R224 ;  /* 0x0000000419107825 */ /* 0x010fe200078e02e0 */
[----:B------:R-:W-:Y:S01]  /*2df00*/  ISETP.LT.AND P0, PT, R14, UR4, !P3 ;  /* 0x000000040e007c0c */ /* 0x000fe2000df01270 */
[----:B------:R-:W-:-:S02]  /*2df10*/  ULDC UR12, c[0x0][0x228] ;  /* 0x00008a00000c7ab9 */ /* 0x000fc40000000800 */
[----:B------:R-:W-:Y:S01]  /*2df20*/  IMAD.WIDE R20, R25, 0x4, R10 ;  /* 0x0000000419147825 */ /* 0x000fe200078e020a */
[----:B------:R-:W-:Y:S01]  /*2df30*/  @P1 STG.E desc[UR10][R6.64], R62 ;  /* 0x0000003e06001986 */ /* 0x000fe2000c10190a */
[----:B------:R-:W-:Y:S02]  /*2df40*/  ULDC UR4, c[0x0][0x228] ;  /* 0x00008a0000047ab9 */ /* 0x000fe40000000800 */
[----:B------:R-:W-:Y:S01]  /*2df50*/  ISETP.LT.AND P3, PT, R13, UR4, !P3 ;  /* 0x000000040d007c0c */ /* 0x000fe2000df61270 */
[----:B------:R3:W-:Y:S01]  /*2df60*/  @P5 STG.E desc[UR10][R16.64], R27 ;  /* 0x0000001b10005986 */ /* 0x0007e2000c10190a */
[----:B------:R-:W-:Y:S01]  /*2df70*/  ISETP.LT.AND P5, PT, R15, UR8, !P4 ;  /* 0x000000080f007c0c */ /* 0x000fe2000e7a1270 */
[C---:B-1----:R-:W-:Y:S01]  /*2df80*/  IMAD.WIDE R2, R25.reuse, 0x4, R150 ;  /* 0x0000000419027825 */ /* 0x042fe200078e0296 */
[----:B------:R-:W-:Y:S01]  /*2df90*/  ISETP.LT.AND P1, PT, R14, UR12, !P4 ;  /* 0x0000000c0e007c0c */ /* 0x000fe2000e721270 */
[----:B------:R1:W-:Y:S01]  /*2dfa0*/  @P6 STG.E desc[UR10][R20.64], R23 ;  /* 0x0000001714006986 */ /* 0x0003e2000c10190a */
[----:B------:R-:W-:Y:S01]  /*2dfb0*/  ISETP.LT.AND P6, PT, R12, UR6, !P4 ;  /* 0x000000060c007c0c */ /* 0x000fe2000e7c1270 */
[----:B--2---:R-:W-:Y:S01]  /*2dfc0*/  IMAD.WIDE R4, R25, 0x4, R148 ;  /* 0x0000000419047825 */ /* 0x004fe200078e0294 */
[----:B------:R-:W-:Y:S01]  /*2dfd0*/  IADD3 R0, R9, 0x59, RZ ;  /* 0x0000005909007810 */ /* 0x000fe20007ffe0ff */
[----:B------:R-:W-:-:S02]  /*2dfe0*/  ULDC UR4, c[0x0][0x22c] ;  /* 0x00008b0000047ab9 */ /* 0x000fc40000000800 */
[----:B---3--:R-:W-:Y:S01]  /*2dff0*/  VIADD R27, R25, UR28 ;  /* 0x0000001c191b7c36 */ /* 0x008fe20008000000 */
[----:B------:R2:W-:Y:S01]  /*2e000*/  @P0 STG.E desc[UR10][R2.64], R19 ;  /* 0x0000001302000986 */ /* 0x0005e2000c10190a */
[----:B------:R-:W-:Y:S01]  /*2e010*/  ULDC UR6, c[0x0][0x228] ;  /* 0x00008a0000067ab9 */ /* 0x000fe20000000800 */
[----:B------:R-:W-:Y:S01]  /*2e020*/  ULDC UR8, c[0x0][0x228] ;  /* 0x00008a0000087ab9 */ /* 0x000fe20000000800 */
[C---:B------:R-:W-:Y:S01]  /*2e030*/  IMAD.WIDE R6, R27.reuse, 0x4, R224 ;  /* 0x000000041b067825 */ /* 0x040fe200078e02e0 */
[----:B------:R3:W-:Y:S01]  /*2e040*/  @P3 STG.E desc[UR10][R4.64], R47 ;  /* 0x0000002f04003986 */ /* 0x0007e2000c10190a */
[----:B------:R-:W-:Y:S02]  /*2e050*/  ULDC UR12, c[0x0][0x228] ;  /* 0x00008a00000c7ab9 */ /* 0x000fe40000000800 */
[----:B------:R-:W-:Y:S01]  /*2e060*/  IMAD.WIDE R16, R27, 0x4, R10 ;  /* 0x000000041b107825 */ /* 0x000fe200078e020a */
[----:B------:R-:W-:-:S03]  /*2e070*/  ISETP.GE.AND P0, PT, R0, UR4, PT ;  /* 0x0000000400007c0c */ /* 0x000fc6000bf06270 */
[----:B-1----:R-:W-:Y:S01]  /*2e080*/  IMAD.WIDE R20, R27, 0x4, R150 ;  /* 0x000000041b147825 */ /* 0x002fe200078e0296 */
        /* <DEDUP_REMOVED lines=15> */
[----:B------:R-:W-:Y:S01]  /*2e180*/  IADD3 R19, R27, UR28, RZ ;  /* 0x0000001c1b137c10 */ /* 0x000fe2000fffe0ff */
[----:B------:R-:W-:Y:S01]  /*2e190*/  ULDC UR4, c[0x0][0x22c] ;  /* 0x00008b0000047ab9 */ /* 0x000fe20000000800 */
[----:B------:R2:W-:Y:S01]  /*2e1a0*/  @P1 STG.E desc[UR10][R2.64], R63 ;  /* 0x0000003f02001986 */ /* 0x0005e2000c10190a */
[----:B------:R-:W-:Y:S01]  /*2e1b0*/  ULDC UR12, c[0x0][0x228] ;  /* 0x00008a00000c7ab9 */ /* 0x000fe20000000800 */
[----:B------:R-:W-:Y:S01]  /*2e1c0*/  ISETP.GE.AND P1, PT, R0, UR4, PT ;  /* 0x0000000400007c0c */ /* 0x000fe2000bf26270 */
[----:B---3--:R-:W-:Y:S01]  /*2e1d0*/  IMAD.WIDE R4, R19, 0x4, R224 ;  /* 0x0000000413047825 */ /* 0x008fe200078e02e0 */
[----:B------:R-:W-:-:S03]  /*2e1e0*/  ULDC UR4, c[0x0][0x228] ;  /* 0x00008a0000047ab9 */ /* 0x000fc60000000800 */
[----:B-1----:R-:W-:Y:S01]  /*2e1f0*/  IMAD.WIDE R6, R19, 0x4, R10 ;  /* 0x0000000413067825 */ /* 0x002fe200078e020a */
[----:B------:R-:W-:Y:S01]  /*2e200*/  ISETP.LT.AND P2, PT, R13, UR4, !P2 ;  /* 0x000000040d007c0c */ /* 0x000fe2000d741270 */
[----:B------:R-:W-:Y:S02]  /*2e210*/  ULDC UR4, c[0x0][0x228] ;  /* 0x00008a0000047ab9 */ /* 0x000fe40000000800 */
[C---:B----4-:R-:W-:Y:S01]  /*2e220*/  IMAD.WIDE R16, R19.reuse, 0x4, R150 ;  /* 0x0000000413107825 */ /* 0x050fe200078e0296 */
[----:B------:R1:W-:Y:S01]  /*2e230*/  @P4 STG.E desc[UR10][R4.64], R48 ;  /* 0x0000003004004986 */ /* 0x0003e2000c10190a */
[----:B------:R-:W-:Y:S01]  /*2e240*/  ISETP.LT.AND P4, PT, R12, UR4, !P0 ;  /* 0x000000040c007c0c */ /* 0x000fe2000c781270 */
[----:B------:R-:W-:Y:S02]  /*2e250*/  ULDC UR4, c[0x0][0x228] ;  /* 0x00008a0000047ab9 */ /* 0x000fe40000000800 */
[----:B------:R3:W-:Y:S01]  /*2e260*/  @P5 STG.E desc[UR10][R6.64], R56 ;  /* 0x0000003806005986 */ /* 0x0007e2000c10190a */
[----:B------:R-:W-:Y:S01]  /*2e270*/  ISETP.LT.AND P5, PT, R14, UR4, !P0 ;  /* 0x000000040e007c0c */ /* 0x000fe2000c7a1270 */
[----:B------:R-:W-:-:S02]  /*2e280*/  VIADD R21, R19, UR28 ;  /* 0x0000001c13157c36 */ /* 0x000fc40008000000 */
[----:B--2---:R-:W-:Y:S01]  /*2e290*/  IMAD.WIDE R2, R19, 0x4, R148 ;  /* 0x0000000413027825 */ /* 0x004fe200078e0294 */
[----:B------:R2:W-:Y:S01]  /*2e2a0*/  @P6 STG.E desc[UR10][R16.64], R52 ;  /* 0x0000003410006986 */ /* 0x0005e2000c10190a */
[----:B------:R-:W-:Y:S01]  /*2e2b0*/  ISETP.LT.AND P6, PT, R15, UR6, !P0 ;  /* 0x000000060f007c0c */ /* 0x000fe2000c7c1270 */
[----:B------:R-:W-:Y:S01]  /*2e2c0*/  ULDC UR4, c[0x0][0x22c] ;  /* 0x00008b0000047ab9 */ /* 0x000fe20000000800 */
[----:B------:R-:W-:Y:S01]  /*2e2d0*/  ISETP.LT.AND P0, PT, R13, UR8, !P0 ;  /* 0x000000080d007c0c */ /* 0x000fe2000c701270 */
[----:B-1----:R-:W-:Y:S01]  /*2e2e0*/  IMAD.WIDE R4, R21, 0x4, R224 ;  /* 0x0000000415047825 */ /* 0x002fe200078e02e0 */
[----:B------:R-:W-:Y:S01]  /*2e2f0*/  IADD3 R0, R9, 0x5c, RZ ;  /* 0x0000005c09007810 */ /* 0x000fe20007ffe0ff */
[----:B------:R1:W-:Y:S01]  /*2e300*/  @P2 STG.E desc[UR10][R2.64], R96 ;  /* 0x0000006002002986 */ /* 0x0003e2000c10190a */
[----:B------:R-:W-:Y:S01]  /*2e310*/  ULDC UR6, c[0x0][0x228] ;  /* 0x00008a0000067ab9 */ /* 0x000fe20000000800 */
[----:B---3--:R-:W-:Y:S01]  /*2e320*/  IMAD.WIDE R6, R21, 0x4, R10 ;  /* 0x0000000415067825 */ /* 0x008fe200078e020a */
[----:B------:R-:W-:Y:S01]  /*2e330*/  ISETP.GE.AND P2, PT, R0, UR4, PT ;  /* 0x0000000400007c0c */ /* 0x000fe2000bf46270 */
[----:B------:R-:W-:-:S02]  /*2e340*/  ULDC UR4, c[0x0][0x228] ;  /* 0x00008a0000047ab9 */ /* 0x000fc40000000800 */
[C---:B--2---:R-:W-:Y:S01]  /*2e350*/  IMAD.WIDE R16, R21.reuse, 0x4, R150 ;  /* 0x0000000415107825 */ /* 0x044fe200078e0296 */
[----:B------:R2:W-:Y:S03]  /*2e360*/  @P4 STG.E desc[UR10][R4.64], R92 ;  /* 0x0000005c04004986 */ /* 0x0005e6000c10190a */
[----:B------:R-:W-:Y:S01]  /*2e370*/  IMAD.WIDE R18, R21, 0x4, R148 ;  /* 0x0000000415127825 */ /* 0x000fe200078e0294 */
        /* <DEDUP_REMOVED lines=12> */
[----:B-1----:R-:W-:Y:S01]  /*2e440*/  IMAD.WIDE R2, R21, 0x4, R224 ;  /* 0x0000000415027825 */ /* 0x002fe200078e02e0 */
[----:B------:R-:W-:Y:S01]  /*2e450*/  ISETP.LT.AND P6, PT, R12, UR12, !P1 ;  /* 0x0000000c0c007c0c */ /* 0x000fe2000cfc1270 */
[----:B------:R-:W-:-:S02]  /*2e460*/  ULDC UR6, c[0x0][0x228] ;  /* 0x00008a0000067ab9 */ /* 0x000fc40000000800 */
[C---:B--2---:R-:W-:Y:S01]  /*2e470*/  IMAD.WIDE R4, R21.reuse, 0x4, R10 ;  /* 0x0000000415047825 */ /* 0x044fe200078e020a */
[----:B------:R1:W-:Y:S03]  /*2e480*/  @P4 STG.E desc[UR10][R2.64], R49 ;  /* 0x0000003102004986 */ /* 0x0003e6000c10190a */
[C---:B---3--:R-:W-:Y:S01]  /*2e490*/  IMAD.WIDE R6, R21.reuse, 0x4, R150 ;  /* 0x0000000415067825 */ /* 0x048fe200078e0296 */
[----:B------:R-:W-:-:S03]  /*2e4a0*/  IADD3 R23, R21, UR28, RZ ;  /* 0x0000001c15177c10 */ /* 0x000fc6000fffe0ff */
[----:B----4-:R-:W-:Y:S01]  /*2e4b0*/  IMAD.WIDE R16, R21, 0x4, R148 ;  /* 0x0000000415107825 */ /* 0x010fe200078e0294 */
[----:B------:R-:W-:Y:S01]  /*2e4c0*/  ISETP.GE.AND P4, PT, R0, UR4, PT ;  /* 0x0000000400007c0c */ /* 0x000fe2000bf86270 */
[----:B------:R2:W-:Y:S01]  /*2e4d0*/  @P0 STG.E desc[UR10][R4.64], R57 ;  /* 0x0000003904000986 */ /* 0x0005e2000c10190a */
[----:B------:R-:W-:Y:S01]  /*2e4e0*/  ULDC UR4, c[0x0][0x228] ;  /* 0x00008a0000047ab9 */ /* 0x000fe20000000800 */
[----:B------:R-:W-:Y:S01]  /*2e4f0*/  ULDC UR8, c[0x0][0x228] ;  /* 0x00008a0000087ab9 */ /* 0x000fe20000000800 */
[----:B------:R-:W-:Y:S01]  /*2e500*/  ULDC UR12, c[0x0][0x228] ;  /* 0x00008a00000c7ab9 */ /* 0x000fe20000000800 */
        /* <DEDUP_REMOVED lines=8> */
[----:B-1----:R-:W-:Y:S01]  /*2e590*/  IMAD.WIDE R2, R23, 0x4, R10 ;  /* 0x0000000417027825 */ /* 0x002fe200078e020a */
[----:B------:R-:W-:Y:S01]  /*2e5a0*/  ISETP.LT.AND P5, PT, R12, UR8, !P2 ;  /* 0x000000080c007c0c */ /* 0x000fe2000d7a1270 */
[----:B------:R-:W-:Y:S01]  /*2e5b0*/  ULDC UR4, c[0x0][0x22c] ;  /* 0x00008b0000047ab9 */ /* 0x000fe20000000800 */
[----:B------:R-:W-:Y:S01]  /*2e5c0*/  ISETP.LT.AND P6, PT, R15, UR12, !P2 ;  /* 0x0000000c0f007c0c */ /* 0x000fe2000d7c1270 */
[----:B------:R-:W-:Y:S01]  /*2e5d0*/  VIADD R0, R9, 0x5e ;  /* 0x0000005e09007836 */ /* 0x000fe20000000000 */
[C---:B------:R-:W-:Y:S01]  /*2e5e0*/  IADD3 R21, R23.reuse, UR28, RZ ;  /* 0x0000001c17157c10 */ /* 0x040fe2000fffe0ff */
[C---:B--2---:R-:W-:Y:S01]  /*2e5f0*/  IMAD.WIDE R4, R23.reuse, 0x4, R150 ;  /* 0x0000000417047825 */ /* 0x044fe200078e0296 */
        /* <DEDUP_REMOVED lines=11> */
[----:B------:R3:W-:Y:S01]  /*2e6b0*/  @P1 STG.E desc[UR10][R6.64], R109 ;  /* 0x0000006d06001986 */ /* 0x0007e2000c10190a */
[----:B------:R-:W-:Y:S02]  /*2e6c0*/  ULDC UR4, c[0x0][0x228] ;  /* 0x00008a0000047ab9 */ /* 0x000fe40000000800 */
[----:B------:R-:W-:Y:S01]  /*2e6d0*/  ISETP.LT.AND P2, PT, R13, UR4, !P2 ;  /* 0x000000040d007c0c */ /* 0x000fe2000d741270 */
[----:B------:R4:W-:Y:S01]  /*2e6e0*/  @P5 STG.E desc[UR10][R16.64], R50 ;  /* 0x0000003210005986 */ /* 0x0009e2000c10190a */
[----:B------:R-:W-:Y:S01]  /*2e6f0*/  ISETP.LT.AND P5, PT, R15, UR8, !P4 ;  /* 0x000000080f007c0c */ /* 0x000fe2000e7a1270 */
[C---:B------:R-:W-:Y:S01]  /*2e700*/  VIADD R23, R21.reuse, UR28 ;  /* 0x0000001c15177c36 */ /* 0x040fe20008000000 */
[----:B------:R-:W-:Y:S01]  /*2e710*/  ISETP.LT.AND P1, PT, R14, UR12, !P4 ;  /* 0x0000000c0e007c0c */ /* 0x000fe2000e721270 */
[----:B------:R4:W-:Y:S01]  /*2e720*/  @P6 STG.E desc[UR10][R18.64], R58 ;  /* 0x0000003a12006986 */ /* 0x0009e2000c10190a */
[----:B------:R-:W-:Y:S01]  /*2e730*/  ISETP.LT.AND P6, PT, R12, UR6, !P4 ;  /* 0x000000060c007c0c */ /* 0x000fe2000e7c1270 */
[----:B-1----:R-:W-:Y:S01]  /*2e740*/  IMAD.WIDE R2, R21, 0x4, R150 ;  /* 0x0000000415027825 */ /* 0x002fe200078e0296 */
[----:B------:R-:W-:Y:S01]  /*2e750*/  IADD3 R0, R9, 0x5f, RZ ;  /* 0x0000005f09007810 */ /* 0x000fe20007ffe0ff */
[----:B------:R-:W-:Y:S01]  /*2e760*/  ULDC UR4, c[0x0][0x22c] ;  /* 0x00008b0000047ab9 */ /* 0x000fe20000000800 */
[----:B------:R-:W-:Y:S01]  /*2e770*/  ULDC UR6, c[0x0][0x228] ;  /* 0x00008a0000067ab9 */ /* 0x000fe20000000800 */
[----:B--2---:R-:W-:Y:S01]  /*2e780*/  IMAD.WIDE R4, R21, 0x4, R148 ;  /* 0x0000000415047825 */ /* 0x004fe200078e0294 */
[----:B------:R1:W-:Y:S01]  /*2e790*/  @P0 STG.E desc[UR10][R2.64], R54 ;  /* 0x0000003602000986 */ /* 0x0003e2000c10190a */
[----:B------:R-:W-:-:S02]  /*2e7a0*/  ULDC UR8, c[0x0][0x228] ;  /* 0x00008a0000087ab9 */ /* 0x000fc40000000800 */
[C---:B---3--:R-:W-:Y:S01]  /*2e7b0*/  IMAD.WIDE R6, R23.reuse, 0x4, R224 ;  /* 0x0000000417067825 */ /* 0x048fe200078e02e0 */
[----:B------:R-:W-:Y:S01]  /*2e7c0*/  @P2 STG.E desc[UR10][R4.64], R98 ;  /* 0x0000006204002986 */ /* 0x000fe2000c10190a */
[----:B------:R-:W-:Y:S02]  /*2e7d0*/  ULDC UR12, c[0x0][0x228] ;  /* 0x00008a00000c7ab9 */ /* 0x000fe40000000800 */
[----:B----4-:R-:W-:Y:S01]  /*2e7e0*/  IMAD.WIDE R16, R23, 0x4, R10 ;  /* 0x0000000417107825 */ /* 0x010fe200078e020a */
        /* <DEDUP_REMOVED lines=10> */
[----:B-1----:R-:W-:Y:S01]  /*2e890*/  IMAD.WIDE R2, R23, 0x4, R148 ;  /* 0x0000000417027825 */ /* 0x002fe200078e0294 */
[----:B------:R-:W-:Y:S01]  /*2e8a0*/  ISETP.LT.AND P5, PT, R15, UR8, !P3 ;  /* 0x000000080f007c0c */ /* 0x000fe2000dfa1270 */
[----:B------:R-:W-:Y:S01]  /*2e8b0*/  ULDC UR6, c[0x0][0x228] ;  /* 0x00008a0000067ab9 */ /* 0x000fe20000000800 */
[----:B------:R-:W-:Y:S01]  /*2e8c0*/  ISETP.LT.AND P6, PT, R14, UR12, !P3 ;  /* 0x0000000c0e007c0c */ /* 0x000fe2000dfc1270 */
[----:B------:R-:W-:Y:S01]  /*2e8d0*/  ULDC UR8, c[0x0][0x228] ;  /* 0x00008a0000087ab9 */ /* 0x000fe20000000800 */
[----:B------:R-:W-:Y:S01]  /*2e8e0*/  ISETP.GE.AND P2, PT, R0, UR4, PT ;  /* 0x0000000400007c0c */ /* 0x000fe2000bf46270 */
[----:B------:R-:W-:Y:S01]  /*2e8f0*/  VIADD R0, R9, 0x61 ;  /* 0x0000006109007836 */ /* 0x000fe20000000000 */
[----:B--2---:R-:W-:Y:S01]  /*2e900*/  IADD3 R19, R23, UR28, RZ ;  /* 0x0000001c17137c10 */ /* 0x004fe2000fffe0ff */
        /* <DEDUP_REMOVED lines=28> */
[C---:B-1----:R-:W-:Y:S01]  /*2ead0*/  IMAD.WIDE R16, R21.reuse, 0x4, R150 ;  /* 0x0000000415107825 */ /* 0x042fe200078e0296 */
        /* <DEDUP_REMOVED lines=17> */
[C---:B-1----:R-:W-:Y:S01]  /*2ebf0*/  IMAD.WIDE R4, R21.reuse, 0x4, R10 ;  /* 0x0000000415047825 */ /* 0x042fe200078e020a */
        /* <DEDUP_REMOVED lines=121> */
[----:B---3--:R-:W-:Y:S01]  /*2f390*/  IMAD.WIDE R6, R21, 0x4, R150 ;  /* 0x0000000415067825 */ /* 0x008fe200078e0296 */
[----:B------:R-:W-:-:S03]  /*2f3a0*/  ISETP.GE.AND P4, PT, R0, UR4, PT ;  /* 0x0000000400007c0c */ /* 0x000fc6000bf86270 */
[C---:B----4-:R-:W-:Y:S01]  /*2f3b0*/  IMAD.WIDE R16, R21.reuse, 0x4, R148 ;  /* 0x0000000415107825 */ /* 0x050fe200078e0294 */
[----:B------:R2:W-:Y:S01]  /*2f3c0*/  @P0 STG.E desc[UR10][R4.64], R107 ;  /* 0x0000006b04000986 */ /* 0x0005e2000c10190a */
[----:B------:R-:W-:Y:S01]  /*2f3d0*/  ULDC UR4, c[0x0][0x228] ;  /* 0x00008a0000047ab9 */ /* 0x000fe20000000800 */
[----:B------:R-:W-:Y:S01]  /*2f3e0*/  IADD3 R23, R21, UR28, RZ ;  /* 0x0000001c15177c10 */ /* 0x000fe2000fffe0ff */
[----:B------:R-:W-:Y:S01]  /*2f3f0*/  ULDC UR8, c[0x0][0x228] ;  /* 0x00008a0000087ab9 */ /* 0x000fe20000000800 */
[----:B------:R3:W-:Y:S01]  /*2f400*/  @P5 STG.E desc[UR10][R6.64], R103 ;  /* 0x0000006706005986 */ /* 0x0007e2000c10190a */
[----:B------:R-:W-:-:S03]  /*2f410*/  ULDC UR12, c[0x0][0x228] ;  /* 0x00008a00000c7ab9 */ /* 0x000fc60000000800 */
[----:B------:R4:W-:Y:S01]  /*2f420*/  @P3 STG.E desc[UR10][R16.64], R127 ;  /* 0x0000007f10003986 */ /* 0x0009e2000c10190a */
[----:B------:R-:W-:Y:S01]  /*2f430*/  ISETP.LT.AND P3, PT, R15, UR4, !P1 ;  /* 0x000000040f007c0c */ /* 0x000fe2000cf61270 */
[----:B------:R-:W-:Y:S02]  /*2f440*/  ULDC UR4, c[0x0][0x228] ;  /* 0x00008a0000047ab9 */ /* 0x000fe40000000800 */
[----:B------:R-:W-:Y:S01]  /*2f450*/  ISETP.LT.AND P0, PT, R14, UR4, !P1 ;  /* 0x000000040e007c0c */ /* 0x000fe2000cf01270 */
[----:B------:R-:W-:Y:S01]  /*2f460*/  IMAD.WIDE R18, R23, 0x4, R224 ;  /* 0x0000000417127825 */ /* 0x000fe200078e02e0 */
[----:B------:R-:W-:Y:S01]  /*2f470*/  ISETP.LT.AND P1, PT, R13, UR6, !P1 ;  /* 0x000000060d007c0c */ /* 0x000fe2000cf21270 */
[----:B------:R-:W-:Y:S02]  /*2f480*/  ULDC UR4, c[0x0][0x22c] ;  /* 0x00008b0000047ab9 */ /* 0x000fe40000000800 */
[----:B-1----:R-:W-:Y:S01]  /*2f490*/  IMAD.WIDE R2, R23, 0x4, R10 ;  /* 0x0000000417027825 */ /* 0x002fe200078e020a */
[----:B------:R1:W-:Y:S01]  /*2f4a0*/  @P6 STG.E desc[UR10][R18.64], R123 ;  /* 0x0000007b12006986 */ /* 0x0003e2000c10190a */
[----:B------:R-:W-:Y:S01]  /*2f4b0*/  ISETP.LT.AND P5, PT, R12, UR8, !P2 ;  /* 0x000000080c007c0c */ /* 0x000fe2000d7a1270 */
[----:B------:R-:W-:Y:S01]  /*2f4c0*/  ULDC UR6, c[0x0][0x228] ;  /* 0x00008a0000067ab9 */ /* 0x000fe20000000800 */
[----:B------:R-:W-:Y:S01]  /*2f4d0*/  VIADD R0, R9, 0x6a ;  /* 0x0000006a09007836 */ /* 0x000fe20000000000 */
[----:B------:R-:W-:Y:S01]  /*2f4e0*/  ISETP.LT.AND P6, PT, R15, UR12, !P2 ;  /* 0x0000000c0f007c0c */ /* 0x000fe2000d7c1270 */
[C---:B--2---:R-:W-:Y:S01]  /*2f4f0*/  IMAD.WIDE R4, R23.reuse, 0x4, R150 ;  /* 0x0000000417047825 */ /* 0x044fe200078e0296 */
[C---:B------:R-:W-:Y:S01]  /*2f500*/  IADD3 R21, R23.reuse, UR28, RZ ;  /* 0x0000001c17157c10 */ /* 0x040fe2000fffe0ff */
[----:B------:R2:W-:Y:S01]  /*2f510*/  @P3 STG.E desc[UR10][R2.64], R139 ;  /* 0x0000008b02003986 */ /* 0x0005e2000c10190a */
[----:B------:R-:W-:Y:S01]  /*2f520*/  ISETP.GE.AND P3, PT, R0, UR4, PT ;  /* 0x0000000400007c0c */ /* 0x000fe2000bf66270 */
[----:B------:R-:W-:Y:S01]  /*2f530*/  ULDC UR4, c[0x0][0x228] ;  /* 0x00008a0000047ab9 */ /* 0x000fe20000000800 */
[----:B---3--:R-:W-:Y:S01]  /*2f540*/  IMAD.WIDE R6, R23, 0x4, R148 ;  /* 0x0000000417067825 */ /* 0x008fe200078e0294 */
[----:B------:R3:W-:Y:S01]  /*2f550*/  @P0 STG.E desc[UR10][R4.64], R159 ;  /* 0x0000009f04000986 */ /* 0x0007e2000c10190a */
[----:B------:R-:W-:Y:S01]  /*2f560*/  ISETP.LT.AND P0, PT, R14, UR4, !P2 ;  /* 0x000000040e007c0c */ /* 0x000fe2000d701270 */
[----:B------:R-:W-:Y:S01]  /*2f570*/  ULDC UR4, c[0x0][0x228] ;  /* 0x00008a0000047ab9 */ /* 0x000fe20000000800 */
[----:B----4-:R-:W-:Y:S01]  /*2f580*/  IMAD.WIDE R16, R21, 0x4, R224 ;  /* 0x0000000415107825 */ /* 0x010fe200078e02e0 */
[----:B------:R-:W-:Y:S01]  /*2f590*/  ISETP.LT.AND P2, PT, R13, UR4, !P2 ;  /* 0x000000040d007c0c */ /* 0x000fe2000d741270 */
[----:B------:R-:W-:Y:S01]  /*2f5a0*/  ULDC UR8, c[0x0][0x228] ;  /* 0x00008a0000087ab9 */ /* 0x000fe20000000800 */
[----:B------:R-:W-:Y:S01]  /*2f5b0*/  ULDC UR12, c[0x0][0x228] ;  /* 0x00008a00000c7ab9 */ /* 0x000fe20000000800 */
[----:B-1----:R-:W-:Y:S01]  /*2f5c0*/  IMAD.WIDE R18, R21, 0x4, R10 ;  /* 0x0000000415127825 */ /* 0x002fe200078e020a */
[----:B------:R1:W-:Y:S01]  /*2f5d0*/  @P1 STG.E desc[UR10][R6.64], R155 ;  /* 0x0000009b06001986 */ /* 0x0003e2000c10190a */
[----:B------:R-:W-:Y:S01]  /*2f5e0*/  IADD3 R0, R9, 0x6b, RZ ;  /* 0x0000006b09007810 */ /* 0x000fe20007ffe0ff */
[----:B------:R-:W-:-:S02]  /*2f5f0*/  ULDC UR4, c[0x0][0x22c] ;  /* 0x00008b0000047ab9 */ /* 0x000fc40000000800 */
[----:B------:R4:W-:Y:S01]  /*2f600*/  @P5 STG.E desc[UR10][R16.64], R132 ;  /* 0x0000008410005986 */ /* 0x0009e2000c10190a */
[----:B--2---:R-:W-:-:S03]  /*2f610*/  IMAD.WIDE R2, R21, 0x4, R150 ;  /* 0x0000000415027825 */ /* 0x004fc600078e0296 */
[----:B------:R2:W-:Y:S01]  /*2f620*/  @P6 STG.E desc[UR10][R18.64], R128 ;  /* 0x0000008012006986 */ /* 0x0005e2000c10190a */
[----:B------:R-:W-:Y:S01]  /*2f630*/  ISETP.LT.AND P6, PT, R12, UR6, !P4 ;  /* 0x000000060c007c0c */ /* 0x000fe2000e7c1270 */
[----:B---3--:R-:W-:Y:S01]  /*2f640*/  IMAD.WIDE R4, R21, 0x4, R148 ;  /* 0x0000000415047825 */ /* 0x008fe200078e0294 */
[----:B------:R-:W-:Y:S02]  /*2f650*/  ISETP.LT.AND P5, PT, R15, UR8, !P4 ;  /* 0x000000080f007c0c */ /* 0x000fe4000e7a1270 */
[----:B------:R-:W-:Y:S01]  /*2f660*/  ISETP.LT.AND P1, PT, R14, UR12, !P4 ;  /* 0x0000000c0e007c0c */ /* 0x000fe2000e721270 */
[----:B------:R-:W-:Y:S01]  /*2f670*/  VIADD R23, R21, UR28 ;  /* 0x0000001c15177c36 */ /* 0x000fe20008000000 */
[----:B------:R3:W-:Y:S01]  /*2f680*/  @P0 STG.E desc[UR10][R2.64], R72 ;  /* 0x0000004802000986 */ /* 0x0007e2000c10190a */
[----:B------:R-:W-:Y:S01]  /*2f690*/  ISETP.GE.AND P0, PT, R0, UR4, PT ;  /* 0x0000000400007c0c */ /* 0x000fe2000bf06270 */
[----:B------:R-:W-:Y:S01]  /*2f6a0*/  ULDC UR4, c[0x0][0x228] ;  /* 0x00008a0000047ab9 */ /* 0x000fe20000000800 */
[----:B-1----:R-:W-:Y:S01]  /*2f6b0*/  IMAD.WIDE R6, R23, 0x4, R224 ;  /* 0x0000000417067825 */ /* 0x002fe200078e02e0 */
[----:B------:R1:W-:Y:S01]  /*2f6c0*/  @P2 STG.E desc[UR10][R4.64], R164 ;  /* 0x000000a404002986 */ /* 0x0003e2000c10190a */
[----:B------:R-:W-:Y:S01]  /*2f6d0*/  ISETP.LT.AND P2, PT, R13, UR4, !P4 ;  /* 0x000000040d007c0c */ /* 0x000fe2000e741270 */
[----:B------:R-:W-:Y:S01]  /*2f6e0*/  ULDC UR6, c[0x0][0x228] ;  /* 0x00008a0000067ab9 */ /* 0x000fe20000000800 */
[C---:B----4-:R-:W-:Y:S01]  /*2f6f0*/  IMAD.WIDE R16, R23.reuse, 0x4, R10 ;  /* 0x0000000417107825 */ /* 0x050fe200078e020a */
[----:B------:R4:W-:Y:S01]  /*2f700*/  @P6 STG.E desc[UR10][R6.64], R160 ;  /* 0x000000a006006986 */ /* 0x0009e2000c10190a */
[----:B------:R-:W-:Y:S01]  /*2f710*/  ULDC UR8, c[0x0][0x228] ;  /* 0x00008a0000087ab9 */ /* 0x000fe20000000800 */
[----:B------:R-:W-:Y:S01]  /*2f720*/  ULDC UR12, c[0x0][0x228] ;  /* 0x00008a00000c7ab9 */ /* 0x000fe20000000800 */
[----:B--2---:R-:W-:Y:S01]  /*2f730*/  IMAD.WIDE R18, R23, 0x4, R150 ;  /* 0x0000000417127825 */ /* 0x004fe200078e0296 */
[----:B------:R-:W-:-:S03]  /*2f740*/  ISETP.LT.AND P6, PT, R12, UR6, !P3 ;  /* 0x000000060c007c0c */ /* 0x000fc6000dfc1270 */
[----:B------:R-:W-:Y:S01]  /*2f750*/  VIADD R0, R9, 0x6c ;  /* 0x0000006c09007836 */ /* 0x000fe20000000000 */
[----:B------:R2:W-:Y:S01]  /*2f760*/  @P5 STG.E desc[UR10][R16.64], R172 ;  /* 0x000000ac10005986 */ /* 0x0005e2000c10190a */
[----:B------:R-:W-:Y:S01]  /*2f770*/  ULDC UR4, c[0x0][0x22c] ;  /* 0x00008b0000047ab9 */ /* 0x000fe20000000800 */
[----:B------:R-:W-:Y:S01]  /*2f780*/  ISETP.LT.AND P4, PT, R15, UR8, !P3 ;  /* 0x000000080f007c0c */ /* 0x000fe2000df81270 */
[C---:B---3--:R-:W-:Y:S01]  /*2f790*/  IMAD.WIDE R2, R23.reuse, 0x4, R148 ;  /* 0x0000000417027825 */ /* 0x048fe200078e0294 */
[----:B------:R-:W-:Y:S01]  /*2f7a0*/  @P1 STG.E desc[UR10][R18.64], R168 ;  /* 0x000000a812001986 */ /* 0x000fe2000c10190a */
[----:B------:R-:W-:Y:S01]  /*2f7b0*/  ISETP.LT.AND P5, PT, R14, UR12, !P3 ;  /* 0x0000000c0e007c0c */ /* 0x000fe2000dfa1270 */
[----:B------:R-:W-:Y:S01]  /*2f7c0*/  ULDC UR6, c[0x0][0x228] ;  /* 0x00008a0000067ab9 */ /* 0x000fe20000000800 */
[----:B------:R-:W-:Y:S01]  /*2f7d0*/  IADD3 R23, R23, UR28, RZ ;  /* 0x0000001c17177c10 */ /* 0x000fe2000fffe0ff */
[----:B------:R-:W-:Y:S01]  /*2f7e0*/  ULDC UR8, c[0x0][0x228] ;  /* 0x00008a0000087ab9 */ /* 0x000fe20000000800 */
[----:B------:R-:W-:Y:S01]  /*2f7f0*/  ISETP.GE.AND P1, PT, R0, UR4, PT ;  /* 0x0000000400007c0c */ /* 0x000fe2000bf26270 */
[----:B------:R-:W-:Y:S01]  /*2f800*/  VIADD R0, R9, 0x6d ;  /* 0x0000006d09007836 */ /* 0x000fe20000000000 */
[----:B------:R-:W-:Y:S01]  /*2f810*/  ULDC UR4, c[0x0][0x22c] ;  /* 0x00008b0000047ab9 */ /* 0x000fe20000000800 */
[----:B------:R3:W-:Y:S01]  /*2f820*/  @P2 STG.E desc[UR10][R2.64], R140 ;  /* 0x0000008c02002986 */ /* 0x0007e2000c10190a */
[C---:B-1----:R-:W-:Y:S01]  /*2f830*/  IMAD.WIDE R4, R23.reuse, 0x4, R224 ;  /* 0x0000000417047825 */ /* 0x042fe200078e02e0 */
[----:B------:R-:W-:Y:S01]  /*2f840*/  ULDC UR12, c[0x0][0x228] ;  /* 0x00008a00000c7ab9 */ /* 0x000fe20000000800 */
[----:B------:R-:W-:Y:S01]  /*2f850*/  ISETP.GE.AND P2, PT, R0, UR4, PT ;  /* 0x0000000400007c0c */ /* 0x000fe2000bf46270 */
[----:B------:R-:W-:Y:S01]  /*2f860*/  ULDC UR4, c[0x0][0x228] ;  /* 0x00008a0000047ab9 */ /* 0x000fe20000000800 */
[----:B----4-:R-:W-:Y:S01]  /*2f870*/  IMAD.WIDE R6, R23, 0x4, R10 ;  /* 0x0000000417067825 */ /* 0x010fe200078e020a */
[----:B------:R-:W-:Y:S01]  /*2f880*/  ISETP.LT.AND P3, PT, R13, UR4, !P3 ;  /* 0x000000040d007c0c */ /* 0x000fe2000df61270 */
[----:B------:R1:W-:Y:S01]  /*2f890*/  @P6 STG.E desc[UR10][R4.64], R133 ;  /* 0x0000008504006986 */ /* 0x0003e2000c10190a */
[----:B------:R-:W-:Y:S01]  /*2f8a0*/  ULDC UR4, c[0x0][0x228] ;  /* 0x00008a0000047ab9 */ /* 0x000fe20000000800 */
[----:B--2---:R-:W-:-:S02]  /*2f8b0*/  IMAD.WIDE R16, R23, 0x4, R150 ;  /* 0x0000000417107825 */ /* 0x004fc400078e0296 */
[----:B------:R2:W-:Y:S01]  /*2f8c0*/  @P4 STG.E desc[UR10][R6.64], R129 ;  /* 0x0000008106004986 */ /* 0x0005e2000c10190a */
[----:B------:R-:W-:Y:S01]  /*2f8d0*/  ISETP.LT.AND P4, PT, R12, UR4, !P0 ;  /* 0x000000040c007c0c */ /* 0x000fe2000c781270 */
[----:B---3--:R-:W-:Y:S01]  /*2f8e0*/  IMAD.WIDE R2, R23, 0x4, R148 ;  /* 0x0000000417027825 */ /* 0x008fe200078e0294 */
[----:B------:R-:W-:Y:S01]  /*2f8f0*/  ISETP.LT.AND P6, PT, R15, UR6, !P0 ;  /* 0x000000060f007c0c */ /* 0x000fe2000c7c1270 */
[----:B------:R3:W-:Y:S01]  /*2f900*/  @P5 STG.E desc[UR10][R16.64], R73 ;  /* 0x0000004910005986 */ /* 0x0007e2000c10190a */
[----:B------:R-:W-:Y:S01]  /*2f910*/  ISETP.LT.AND P5, PT, R14, UR8, !P0 ;  /* 0x000000080e007c0c */ /* 0x000fe2000c7a1270 */
[----:B------:R-:W-:Y:S01]  /*2f920*/  VIADD R0, R9, 0x6e ;  /* 0x0000006e09007836 */ /* 0x000fe20000000000 */
[----:B------:R-:W-:Y:S01]  /*2f930*/  IADD3 R23, R23, UR28, RZ ;  /* 0x0000001c17177c10 */ /* 0x000fe2000fffe0ff */
[----:B------:R-:W-:Y:S01]  /*2f940*/  ULDC UR4, c[0x0][0x22c] ;  /* 0x00008b0000047ab9 */ /* 0x000fe20000000800 */
[----:B------:R-:W-:Y:S01]  /*2f950*/  ISETP.LT.AND P0, PT, R13, UR12, !P0 ;  /* 0x0000000c0d007c0c */ /* 0x000fe2000c701270 */
[----:B------:R4:W-:Y:S01]  /*2f960*/  @P3 STG.E desc[UR10][R2.64], R165 ;  /* 0x000000a502003986 */ /* 0x0009e2000c10190a */
[----:B------:R-:W-:Y:S01]  /*2f970*/  ULDC UR6, c[0x0][0x228] ;  /* 0x00008a0000067ab9 */ /* 0x000fe20000000800 */
[----:B-1----:R-:W-:Y:S01]  /*2f980*/  IMAD.WIDE R4, R23, 0x4, R224 ;  /* 0x0000000417047825 */ /* 0x002fe200078e02e0 */
[----:B------:R-:W-:-:S03]  /*2f990*/  ULDC UR8, c[0x0][0x228] ;  /* 0x00008a0000087ab9 */ /* 0x000fc60000000800 */
[----:B--2---:R-:W-:Y:S01]  /*2f9a0*/  IMAD.WIDE R6, R23, 0x4, R10 ;  /* 0x0000000417067825 */ /* 0x004fe200078e020a */
[----:B------:R-:W-:-:S03]  /*2f9b0*/  ISETP.GE.AND P3, PT, R0, UR4, PT ;  /* 0x0000000400007c0c */ /* 0x000fc6000bf66270 */
[C---:B---3--:R-:W-:Y:S01]  /*2f9c0*/  IMAD.WIDE R16, R23.reuse, 0x4, R150 ;  /* 0x0000000417107825 */ /* 0x048fe200078e0296 */
[----:B------:R1:W-:Y:S01]  /*2f9d0*/  @P4 STG.E desc[UR10][R4.64], R161 ;  /* 0x000000a104004986 */ /* 0x0003e2000c10190a */
[----:B------:R-:W-:Y:S01]  /*2f9e0*/  ULDC UR4, c[0x0][0x228] ;  /* 0x00008a0000047ab9 */ /* 0x000fe20000000800 */
[----:B------:R-:W-:Y:S01]  /*2f9f0*/  ULDC UR12, c[0x0][0x228] ;  /* 0x00008a00000c7ab9 */ /* 0x000fe20000000800 */
[----:B------:R-:W-:Y:S01]  /*2fa00*/  IMAD.WIDE R18, R23, 0x4, R148 ;  /* 0x0000000417127825 */ /* 0x000fe200078e0294 */
[----:B------:R2:W-:Y:S04]  /*2fa10*/  @P6 STG.E desc[UR10][R6.64], R173 ;  /* 0x000000ad06006986 */ /* 0x0005e8000c10190a */
[----:B------:R3:W-:Y:S01]  /*2fa20*/  @P5 STG.E desc[UR10][R16.64], R169 ;  /* 0x000000a910005986 */ /* 0x0007e2000c10190a */
[----:B------:R-:W-:Y:S01]  /*2fa30*/  ISETP.LT.AND P5, PT, R12, UR4, !P1 ;  /* 0x000000040c007c0c */ /* 0x000fe2000cfa1270 */
[----:B------:R-:W-:-:S02]  /*2fa40*/  ULDC UR4, c[0x0][0x228] ;  /* 0x00008a0000047ab9 */ /* 0x000fc40000000800 */
[----:B------:R3:W-:Y:S01]  /*2fa50*/  @P0 STG.E desc[UR10][R18.64], R141 ;  /* 0x0000008d12000986 */ /* 0x0007e2000c10190a */
[----:B------:R-:W-:Y:S01]  /*2fa60*/  ISETP.LT.AND P0, PT, R15, UR4, !P1 ;  /* 0x000000040f007c0c */ /* 0x000fe2000cf01270 */
[----:B------:R-:W-:Y:S01]  /*2fa70*/  VIADD R23, R23, UR28 ;  /* 0x0000001c17177c36 */ /* 0x000fe20008000000 */
[----:B------:R-:W-:Y:S01]  /*2fa80*/  ISETP.LT.AND P4, PT, R14, UR6, !P1 ;  /* 0x000000060e007c0c */ /* 0x000fe2000cf81270 */
[----:B------:R-:W-:Y:S01]  /*2fa90*/  ULDC UR4, c[0x0][0x22c] ;  /* 0x00008b0000047ab9 */ /* 0x000fe20000000800 */
[----:B------:R-:W-:Y:S01]  /*2faa0*/  ISETP.LT.AND P1, PT, R13, UR8, !P1 ;  /* 0x000000080d007c0c */ /* 0x000fe2000cf21270 */
[----:B----4-:R-:W-:Y:S01]  /*2fab0*/  IMAD.WIDE R2, R23, 0x4, R224 ;  /* 0x0000000417027825 */ /* 0x010fe200078e02e0 */
[----:B------:R-:W-:Y:S01]  /*2fac0*/  ISETP.LT.AND P6, PT, R12, UR12, !P2 ;  /* 0x0000000c0c007c0c */ /* 0x000fe2000d7c1270 */
[----:B------:R-:W-:Y:S01]  /*2fad0*/  ULDC UR6, c[0x0][0x228] ;  /* 0x00008a0000067ab9 */ /* 0x000fe20000000800 */
[----:B------:R-:W-:Y:S01]  /*2fae0*/  IADD3 R0, R9, 0x6f, RZ ;  /* 0x0000006f09007810 */ /* 0x000fe20007ffe0ff */
[C---:B-1----:R-:W-:Y:S01]  /*2faf0*/  IMAD.WIDE R4, R23.reuse, 0x4, R10 ;  /* 0x0000000417047825 */ /* 0x042fe200078e020a */
[C---:B------:R-:W-:Y:S01]  /*2fb00*/  IADD3 R21, R23.reuse, UR28, RZ ;  /* 0x0000001c17157c10 */ /* 0x040fe2000fffe0ff */
[----:B------:R1:W-:Y:S01]  /*2fb10*/  @P5 STG.E desc[UR10][R2.64], R134 ;  /* 0x0000008602005986 */ /* 0x0003e2000c10190a */
[----:B------:R-:W-:Y:S01]  /*2fb20*/  ISETP.GE.AND P5, PT, R0, UR4, PT ;  /* 0x0000000400007c0c */ /* 0x000fe2000bfa6270 */
[C---:B--2---:R-:W-:Y:S01]  /*2fb30*/  IMAD.WIDE R6, R23.reuse, 0x4, R150 ;  /* 0x0000000417067825 */ /* 0x044fe200078e0296 */
[----:B------:R-:W-:Y:S01]  /*2fb40*/  ULDC UR4, c[0x0][0x228] ;  /* 0x00008a0000047ab9 */ /* 0x000fe20000000800 */
[----:B------:R2:W-:Y:S02]  /*2fb50*/  @P0 STG.E desc[UR10][R4.64], R130 ;  /* 0x0000008204000986 */ /* 0x0005e4000c10190a */
[----:B---3--:R-:W-:Y:S01]  /*2fb60*/  IMAD.WIDE R16, R23, 0x4, R148 ;  /* 0x0000000417107825 */ /* 0x008fe200078e0294 */
[----:B------:R-:W-:Y:S01]  /*2fb70*/  ISETP.LT.AND P0, PT, R15, UR4, !P2 ;  /* 0x000000040f007c0c */ /* 0x000fe2000d701270 */
[----:B------:R3:W-:Y:S01]  /*2fb80*/  @P4 STG.E desc[UR10][R6.64], R74 ;  /* 0x0000004a06004986 */ /* 0x0007e2000c10190a */
[----:B------:R-:W-:Y:S01]  /*2fb90*/  ULDC UR4, c[0x0][0x228] ;  /* 0x00008a0000047ab9 */ /* 0x000fe20000000800 */
[----:B------:R-:W-:Y:S01]  /*2fba0*/  IMAD.WIDE R18, R21, 0x4, R224 ;  /* 0x0000000415127825 */ /* 0x000fe200078e02e0 */
[----:B------:R-:W-:Y:S01]  /*2fbb0*/  ULDC UR8, c[0x0][0x228] ;  /* 0x00008a0000087ab9 */ /* 0x000fe20000000800 */
[----:B------:R4:W-:Y:S01]  /*2fbc0*/  @P1 STG.E desc[UR10][R16.64], R166 ;  /* 0x000000a610001986 */ /* 0x0009e2000c10190a */
[----:B------:R-:W-:Y:S01]  /*2fbd0*/  ISETP.LT.AND P1, PT, R14, UR4, !P2 ;  /* 0x000000040e007c0c */ /* 0x000fe2000d721270 */
[----:B------:R-:W-:Y:S01]  /*2fbe0*/  ULDC UR12, c[0x0][0x228] ;  /* 0x00008a00000c7ab9 */ /* 0x000fe20000000800 */
[----:B------:R-:W-:Y:S01]  /*2fbf0*/  ISETP.LT.AND P2, PT, R13, UR6, !P2 ;  /* 0x000000060d007c0c */ /* 0x000fe2000d741270 */
[----:B------:R4:W-:Y:S01]  /*2fc00*/  @P6 STG.E desc[UR10][R18.64], R162 ;  /* 0x000000a212006986 */ /* 0x0009e2000c10190a */
[----:B------:R-:W-:Y:S01]  /*2fc10*/  ISETP.LT.AND P6, PT, R12, UR8, !P3 ;  /* 0x000000080c007c0c */ /* 0x000fe2000dfc1270 */
[----:B-1----:R-:W-:Y:S01]  /*2fc20*/  IMAD.WIDE R2, R21, 0x4, R10 ;  /* 0x0000000415027825 */ /* 0x002fe200078e020a */
[----:B------:R-:W-:Y:S01]  /*2fc30*/  ISETP.LT.AND P4, PT, R15, UR12, !P3 ;  /* 0x0000000c0f007c0c */ /* 0x000fe2000df81270 */
[----:B------:R-:W-:Y:S01]  /*2fc40*/  ULDC UR4, c[0x0][0x22c] ;  /* 0x00008b0000047ab9 */ /* 0x000fe20000000800 */
[----:B------:R-:W-:Y:S01]  /*2fc50*/  IADD3 R0, R9, 0x70, RZ ;  /* 0x0000007009007810 */ /* 0x000fe20007ffe0ff */
[----:B------:R-:W-:-:S02]  /*2fc60*/  VIADD R23, R21, UR28 ;  /* 0x0000001c15177c36 */ /* 0x000fc40008000000 */
[C---:B--2---:R-:W-:Y:S01]  /*2fc70*/  IMAD.WIDE R4, R21.reuse, 0x4, R150 ;  /* 0x0000000415047825 */ /* 0x044fe200078e0296 */
[----:B------:R1:W-:Y:S01]  /*2fc80*/  @P0 STG.E desc[UR10][R2.64], R174 ;  /* 0x000000ae02000986 */ /* 0x0003e2000c10190a */
[----:B------:R-:W-:Y:S01]  /*2fc90*/  ISETP.GE.AND P0, PT, R0, UR4, PT ;  /* 0x0000000400007c0c */ /* 0x000fe2000bf06270 */
[----:B------:R-:W-:Y:S01]  /*2fca0*/  ULDC UR4, c[0x0][0x228] ;  /* 0x00008a0000047ab9 */ /* 0x000fe20000000800 */
[----:B---3--:R-:W-:Y:S01]  /*2fcb0*/  IMAD.WIDE R6, R21, 0x4, R148 ;  /* 0x0000000415067825 */ /* 0x008fe200078e0294 */
[----:B------:R2:W-:Y:S01]  /*2fcc0*/  @P1 STG.E desc[UR10][R4.64], R170 ;  /* 0x000000aa04001986 */ /* 0x0005e2000c10190a */
[----:B------:R-:W-:Y:S01]  /*2fcd0*/  ULDC UR6, c[0x0][0x228] ;  /* 0x00008a0000067ab9 */ /* 0x000fe20000000800 */
[----:B------:R-:W-:Y:S01]  /*2fce0*/  ULDC UR8, c[0x0][0x228] ;  /* 0x00008a0000087ab9 */ /* 0x000fe20000000800 */
[----:B----4-:R-:W-:Y:S01]  /*2fcf0*/  IMAD.WIDE R16, R23, 0x4, R224 ;  /* 0x0000000417107825 */ /* 0x010fe200078e02e0 */
[----:B------:R-:W-:Y:S01]  /*2fd00*/  ISETP.LT.AND P1, PT, R14, UR4, !P3 ;  /* 0x000000040e007c0c */ /* 0x000fe2000df21270 */
[----:B------:R-:W-:-:S02]  /*2fd10*/  ULDC UR12, c[0x0][0x228] ;  /* 0x00008a00000c7ab9 */ /* 0x000fc40000000800 */
[----:B------:R-:W-:Y:S01]  /*2fd20*/  IMAD.WIDE R18, R23, 0x4, R10 ;  /* 0x0000000417127825 */ /* 0x000fe200078e020a */
[----:B------:R3:W-:Y:S01]  /*2fd30*/  @P2 STG.E desc[UR10][R6.64], R142 ;  /* 0x0000008e06002986 */ /* 0x0007e2000c10190a */
[----:B------:R-:W-:Y:S01]  /*2fd40*/  ULDC UR4, c[0x0][0x228] ;  /* 0x00008a0000047ab9 */ /* 0x000fe20000000800 */
[----:B------:R-:W-:Y:S02]  /*2fd50*/  ISETP.LT.AND P3, PT, R13, UR6, !P3 ;  /* 0x000000060d007c0c */ /* 0x000fe4000df61270 */
[C---:B------:R-:W-:Y:S01]  /*2fd60*/  IADD3 R25, R23.reuse, UR28, RZ ;  /* 0x0000001c17197c10 */ /* 0x040fe2000fffe0ff */
        /* <DEDUP_REMOVED lines=9> */
[----:B------:R-:W-:Y:S01]  /*2fe00*/  ULDC UR6, c[0x0][0x228] ;  /* 0x00008a0000067ab9 */ /* 0x000fe20000000800 */
[----:B------:R-:W-:-:S02]  /*2fe10*/  VIADD R0, R9, 0x71 ;  /* 0x0000007109007836 */ /* 0x000fc40000000000 */
[C---:B---3--:R-:W-:Y:S01]  /*2fe20*/  IMAD.WIDE R6, R25.reuse, 0x4, R224 ;  /* 0x0000000419067825 */ /* 0x048fe200078e02e0 */
[----:B------:R-:W-:Y:S01]  /*2fe30*/  @P1 STG.E desc[UR10][R2.64], R75 ;  /* 0x0000004b02001986 */ /* 0x000fe2000c10190a */
[----:B------:R-:W-:Y:S01]  /*2fe40*/  ULDC UR8, c[0x0][0x228] ;  /* 0x00008a0000087ab9 */ /* 0x000fe20000000800 */
[----:B------:R-:W-:Y:S01]  /*2fe50*/  ULDC UR12, c[0x0][0x228] ;  /* 0x00008a00000c7ab9 */ /* 0x000fe20000000800 */
[C---:B----4-:R-:W-:Y:S01]  /*2fe60*/  IMAD.WIDE R16, R25.reuse, 0x4, R10 ;  /* 0x0000000419107825 */ /* 0x050fe200078e020a */
[----:B------:R-:W-:Y:S03]  /*2fe70*/  @P3 STG.E desc[UR10][R4.64], R167 ;  /* 0x000000a704003986 */ /* 0x000fe6000c10190a */
[C---:B-1----:R-:W-:Y:S01]  /*2fe80*/  IMAD.WIDE R18, R25.reuse, 0x4, R150 ;  /* 0x0000000419127825 */ /* 0x042fe200078e0296 */
[----:B------:R-:W-:Y:S01]  /*2fe90*/  ISETP.GE.AND P1, PT, R0, UR4, PT ;  /* 0x0000000400007c0c */ /* 0x000fe2000bf26270 */
[----:B------:R-:W-:Y:S01]  /*2fea0*/  @P6 STG.E desc[UR10][R6.64], R163 ;  /* 0x000000a306006986 */ /* 0x000fe2000c10190a */
[----:B------:R-:W-:Y:S01]  /*2feb0*/  ULDC UR4, c[0x0][0x228] ;  /* 0x00008a0000047ab9 */ /* 0x000fe20000000800 */
[----:B------:R-:W-:Y:S01]  /*2fec0*/  IMAD.WIDE R20, R25, 0x4, R148 ;  /* 0x0000000419147825 */ /* 0x000fe200078e0294 */
[----:B------:R-:W-:Y:S01]  /*2fed0*/  ULDC UR14, c[0x0][0x228] ;  /* 0x00008a00000e7ab9 */ /* 0x000fe20000000800 */
[----:B------:R1:W-:Y:S01]  /*2fee0*/  @P4 STG.E desc[UR10][R16.64], R175 ;  /* 0x000000af10004986 */ /* 0x0003e2000c10190a */
[----:B------:R-:W-:Y:S01]  /*2fef0*/  ISETP.LT.AND P3, PT, R12, UR4, !P0 ;  /* 0x000000040c007c0c */ /* 0x000fe2000c761270 */
[----:B------:R-:W-:Y:S01]  /*2ff00*/  VIADD R0, R9, 0x72 ;  /* 0x0000007209007836 */ /* 0x000fe20000000000 */
[----:B------:R-:W-:Y:S01]  /*2ff10*/  ISETP.LT.AND P4, PT, R14, UR8, !P0 ;  /* 0x000000080e007c0c */ /* 0x000fe2000c781270 */
[----:B------:R-:W-:Y:S01]  /*2ff20*/  @P2 STG.E desc[UR10][R18.64], R171 ;  /* 0x000000ab12002986 */ /* 0x000fe2000c10190a */
[----:B------:R-:W-:Y:S01]  /*2ff30*/  ISETP.LT.AND P6, PT, R12, UR14, !P1 ;  /* 0x0000000e0c007c0c */ /* 0x000fe2000cfc1270 */
[----:B------:R-:W-:Y:S01]  /*2ff40*/  ULDC UR4, c[0x0][0x22c] ;  /* 0x00008b0000047ab9 */ /* 0x000fe20000000800 */
[----:B------:R-:W-:Y:S01]  /*2ff50*/  ULDC UR8, c[0x0][0x228] ;  /* 0x00008a0000087ab9 */ /* 0x000fe20000000800 */
[----:B------:R2:W-:Y:S01]  /*2ff60*/  @P5 STG.E desc[UR10][R20.64], R143 ;  /* 0x0000008f14005986 */ /* 0x0005e2000c10190a */
[----:B------:R-:W-:Y:S01]  /*2ff70*/  ISETP.LT.AND P5, PT, R15, UR6, !P0 ;  /* 0x000000060f007c0c */ /* 0x000fe2000c7a1270 */
[----:B------:R-:W-:Y:S01]  /*2ff80*/  ULDC UR6, c[0x0][0x228] ;  /* 0x00008a0000067ab9 */ /* 0x000fe20000000800 */
[----:B------:R-:W-:Y:S01]  /*2ff90*/  ISETP.LT.AND P0, PT, R13, UR12, !P0 ;  /* 0x0000000c0d007c0c */ /* 0x000fe2000c701270 */
[----:B------:R-:W-:Y:S01]  /*2ffa0*/  ULDC UR12, c[0x0][0x228] ;  /* 0x00008a00000c7ab9 */ /* 0x000fe20000000800 */
[----:B-1----:R-:W-:Y:S01]  /*2ffb0*/  IADD3 R17, R25, UR28, RZ ;  /* 0x0000001c19117c10 */ /* 0x002fe2000fffe0ff */
[----:B------:R-:W-:-:S04]  /*2ffc0*/  ULDC UR14, c[0x0][0x228] ;  /* 0x00008a00000e7ab9 */ /* 0x000fc80000000800 */
[C---:B------:R-:W-:Y:S01]  /*2ffd0*/  IMAD.WIDE R2, R17.reuse, 0x4, R224 ;  /* 0x0000000411027825 */ /* 0x040fe200078e02e0 */
[----:B------:R-:W-:Y:S01]  /*2ffe0*/  ISETP.GE.AND P2, PT, R0, UR4, PT ;  /* 0x0000000400007c0c */ /* 0x000fe2000bf46270 */
[----:B------:R-:W-:Y:S02]  /*2fff0*/  ULDC UR4, c[0x0][0x228] ;  /* 0x00008a0000047ab9 */ /* 0x000fe40000000800 */
[C---:B------:R-:W-:Y:S01]  /*30000*/  IMAD.WIDE R4, R17.reuse, 0x4, R10 ;  /* 0x0000000411047825 */ /* 0x040fe200078e020a */
[----:B------:R1:W-:Y:S03]  /*30010*/  @P3 STG.E desc[UR10][R2.64], R76 ;  /* 0x0000004c02003986 */ /* 0x0003e6000c10190a */
[C---:B--2---:R-:W-:Y:S02]  /*30020*/  VIADD R21, R17.reuse, UR28 ;  /* 0x0000001c11157c36 */ /* 0x044fe40008000000 */
[C---:B------:R-:W-:Y:S01]  /*30030*/  IMAD.WIDE R6, R17.reuse, 0x4, R150 ;  /* 0x0000000411067825 */ /* 0x040fe200078e0296 */
[----:B------:R2:W-:Y:S03]  /*30040*/  @P5 STG.E desc[UR10][R4.64], R180 ;  /* 0x000000b404005986 */ /* 0x0005e6000c10190a */
[----:B------:R-:W-:Y:S01]  /*30050*/  IMAD.WIDE R16, R17, 0x4, R148 ;  /* 0x0000000411107825 */ /* 0x000fe200078e0294 */
[----:B------:R3:W-:Y:S01]  /*30060*/  @P4 STG.E desc[UR10][R6.64], R184 ;  /* 0x000000b806004986 */ /* 0x0007e2000c10190a */
[----:B------:R-:W-:Y:S01]  /*30070*/  ISETP.LT.AND P3, PT, R15, UR4, !P1 ;  /* 0x000000040f007c0c */ /* 0x000fe2000cf61270 */
[----:B------:R-:W-:Y:S01]  /*30080*/  ULDC UR4, c[0x0][0x22c] ;  /* 0x00008b0000047ab9 */ /* 0x000fe20000000800 */
[----:B------:R-:W-:Y:S01]  /*30090*/  IMAD.WIDE R18, R21, 0x4, R224 ;  /* 0x0000000415127825 */ /* 0x000fe200078e02e0 */
        /* <DEDUP_REMOVED lines=10> */
[----:B--2---:R-:W-:Y:S01]  /*30140*/  IMAD.WIDE R4, R21, 0x4, R150 ;  /* 0x0000000415047825 */ /* 0x004fe200078e0296 */
[----:B------:R1:W-:Y:S01]  /*30150*/  @P3 STG.E desc[UR10][R2.64], R200 ;  /* 0x000000c802003986 */ /* 0x0003e2000c10190a */
[----:B------:R-:W-:-:S02]  /*30160*/  ULDC UR12, c[0x0][0x228] ;  /* 0x00008a00000c7ab9 */ /* 0x000fc40000000800 */
[C---:B------:R-:W-:Y:S02]  /*30170*/  VIADD R23, R21.reuse, UR28 ;  /* 0x0000001c15177c36 */ /* 0x040fe40008000000 */
[----:B---3--:R-:W-:Y:S01]  /*30180*/  IMAD.WIDE R6, R21, 0x4, R148 ;  /* 0x0000000415067825 */ /* 0x008fe200078e0294 */
[----:B------:R-:W-:Y:S01]  /*30190*/  ISETP.GE.AND P1, PT, R0, UR4, PT ;  /* 0x0000000400007c0c */ /* 0x000fe2000bf26270 */
[----:B------:R2:W-:Y:S01]  /*301a0*/  @P4 STG.E desc[UR10][R4.64], R188 ;  /* 0x000000bc04004986 */ /* 0x0005e2000c10190a */
[----:B------:R-:W-:Y:S01]  /*301b0*/  ULDC UR4, c[0x0][0x228] ;  /* 0x00008a0000047ab9 */ /* 0x000fe20000000800 */
[C---:B----4-:R-:W-:Y:S01]  /*301c0*/  IMAD.WIDE R16, R23.reuse, 0x4, R224 ;  /* 0x0000000417107825 */ /* 0x050fe200078e02e0 */
[----:B------:R-:W-:Y:S01]  /*301d0*/  ULDC UR14, c[0x0][0x228] ;  /* 0x00008a00000e7ab9 */ /* 0x000fe20000000800 */
[----:B------:R3:W-:Y:S01]  /*301e0*/  @P0 STG.E desc[UR10][R6.64], R196 ;  /* 0x000000c406000986 */ /* 0x0007e2000c10190a */
[----:B------:R-:W-:Y:S01]  /*301f0*/  ISETP.LT.AND P0, PT, R14, UR4, !P2 ;  /* 0x000000040e007c0c */ /* 0x000fe2000d701270 */
[----:B------:R-:W-:Y:S01]  /*30200*/  IMAD.WIDE R18, R23, 0x4, R10 ;  /* 0x0000000417127825 */ /* 0x000fe200078e020a */
[----:B------:R-:W-:Y:S01]  /*30210*/  ISETP.LT.AND P2, PT, R13, UR6, !P2 ;  /* 0x000000060d007c0c */ /* 0x000fe2000d741270 */
[----:B------:R4:W-:Y:S01]  /*30220*/  @P5 STG.E desc[UR10][R16.64], R77 ;  /* 0x0000004d10005986 */ /* 0x0009e2000c10190a */
[----:B------:R-:W-:Y:S01]  /*30230*/  ISETP.LT.AND P4, PT, R12, UR8, !P1 ;  /* 0x000000080c007c0c */ /* 0x000fe2000cf81270 */
[----:B------:R-:W-:Y:S01]  /*30240*/  ULDC UR4, c[0x0][0x22c] ;  /* 0x00008b0000047ab9 */ /* 0x000fe20000000800 */
[----:B------:R-:W-:Y:S01]  /*30250*/  ISETP.LT.AND P5, PT, R15, UR12, !P1 ;  /* 0x0000000c0f007c0c */ /* 0x000fe2000cfa1270 */
[----:B------:R4:W-:Y:S01]  /*30260*/  @P6 STG.E desc[UR10][R18.64], R181 ;  /* 0x000000b512006986 */ /* 0x0009e2000c10190a */
[----:B------:R-:W-:Y:S01]  /*30270*/  IADD3 R0, R9, 0x74, RZ ;  /* 0x0000007409007810 */ /* 0x000fe20007ffe0ff */
[C---:B------:R-:W-:Y:S01]  /*30280*/  VIADD R21, R23.reuse, UR28 ;  /* 0x0000001c17157c36 */ /* 0x040fe20008000000 */
[----:B------:R-:W-:Y:S01]  /*30290*/  ISETP.LT.AND P6, PT, R14, UR14, !P1 ;  /* 0x0000000e0e007c0c */ /* 0x000fe2000cfc1270 */
[----:B-1----:R-:W-:Y:S01]  /*302a0*/  IMAD.WIDE R2, R23, 0x4, R150 ;  /* 0x0000000417027825 */ /* 0x002fe200078e0296 */
[----:B------:R-:W-:Y:S01]  /*302b0*/  ISETP.GE.AND P3, PT, R0, UR4, PT ;  /* 0x0000000400007c0c */ /* 0x000fe2000bf66270 */
[----:B------:R-:W-:Y:S01]  /*302c0*/  ULDC UR4, c[0x0][0x228] ;  /* 0x00008a0000047ab9 */ /* 0x000fe20000000800 */
[----:B------:R-:W-:Y:S01]  /*302d0*/  IADD3 R0, R9, 0x75, RZ ;  /* 0x0000007509007810 */ /* 0x000fe20007ffe0ff */
[----:B--2---:R-:W-:Y:S01]  /*302e0*/  IMAD.WIDE R4, R23, 0x4, R148 ;  /* 0x0000000417047825 */ /* 0x004fe200078e0294 */
[----:B------:R1:W-:Y:S01]  /*302f0*/  @P0 STG.E desc[UR10][R2.64], R185 ;  /* 0x000000b902000986 */ /* 0x0003e2000c10190a */
[----:B------:R-:W-:Y:S01]  /*30300*/  ISETP.LT.AND P1, PT, R13, UR4, !P1 ;  /* 0x000000040d007c0c */ /* 0x000fe2000cf21270 */
[----:B------:R-:W-:Y:S01]  /*30310*/  ULDC UR4, c[0x0][0x228] ;  /* 0x00008a0000047ab9 */ /* 0x000fe20000000800 */
[C---:B---3--:R-:W-:Y:S01]  /*30320*/  IMAD.WIDE R6, R21.reuse, 0x4, R224 ;  /* 0x0000000415067825 */ /* 0x048fe200078e02e0 */
[----:B------:R-:W-:Y:S01]  /*30330*/  ISETP.GE.AND P0, PT, R0, UR5, PT ;  /* 0x0000000500007c0c */ /* 0x000fe2000bf06270 */
[----:B------:R-:W-:Y:S01]  /*30340*/  ULDC UR6, c[0x0][0x228] ;  /* 0x00008a0000067ab9 */ /* 0x000fe20000000800 */
[----:B------:R-:W-:Y:S01]  /*30350*/  ULDC UR8, c[0x0][0x228] ;  /* 0x00008a0000087ab9 */ /* 0x000fe20000000800 */
[C---:B----4-:R-:W-:Y:S01]  /*30360*/  IMAD.WIDE R16, R21.reuse, 0x4, R10 ;  /* 0x0000000415107825 */ /* 0x050fe200078e020a */
[----:B------:R-:W-:Y:S01]  /*30370*/  @P2 STG.E desc[UR10][R4.64], R193 ;  /* 0x000000c104002986 */ /* 0x000fe2000c10190a */
[----:B------:R-:W-:Y:S01]  /*30380*/  ULDC UR5, c[0x0][0x228] ;  /* 0x00008a0000057ab9 */ /* 0x000fe20000000800 */
[----:B------:R-:W-:Y:S01]  /*30390*/  ULDC UR12, c[0x0][0x228] ;  /* 0x00008a00000c7ab9 */ /* 0x000fe20000000800 */
[----:B------:R-:W-:Y:S01]  /*303a0*/  IMAD.WIDE R18, R21, 0x4, R150 ;  /* 0x0000000415127825 */ /* 0x000fe200078e0296 */
[----:B------:R-:W-:Y:S01]  /*303b0*/  @P4 STG.E desc[UR10][R6.64], R177 ;  /* 0x000000b106004986 */ /* 0x000fe2000c10190a */
[----:B------:R-:W-:Y:S01]  /*303c0*/  ISETP.LT.AND P2, PT, R12, UR4, !P3 ;  /* 0x000000040c007c0c */ /* 0x000fe2000df41270 */
[----:B------:R-:W-:Y:S01]  /*303d0*/  ULDC UR4, c[0x0][0x228] ;  /* 0x00008a0000047ab9 */ /* 0x000fe20000000800 */
[----:B------:R-:W-:Y:S01]  /*303e0*/  ISETP.LT.AND P4, PT, R15, UR5, !P3 ;  /* 0x000000050f007c0c */ /* 0x000fe2000df81270 */
[----:B------:R-:W-:Y:S01]  /*303f0*/  @P5 STG.E desc[UR10][R16.64], R201 ;  /* 0x000000c910005986 */ /* 0x000fe2000c10190a */
[----:B------:R-:W-:Y:S01]  /*30400*/  ISETP.LT.AND P5, PT, R14, UR6, !P3 ;  /* 0x000000060e007c0c */ /* 0x000fe2000dfa1270 */
[----:B-1----:R-:W-:Y:S01]  /*30410*/  IMAD.WIDE R2, R21, 0x4, R148 ;  /* 0x0000000415027825 */ /* 0x002fe200078e0294 */
[----:B------:R-:W-:Y:S01]  /*30420*/  ISETP.LT.AND P3, PT, R13, UR8, !P3 ;  /* 0x000000080d007c0c */ /* 0x000fe2000df61270 */
[----:B------:R1:W-:Y:S01]  /*30430*/  @P6 STG.E desc[UR10][R18.64], R189 ;  /* 0x000000bd12006986 */ /* 0x0003e2000c10190a */
[----:B------:R-:W-:Y:S01]  /*30440*/  ISETP.LT.AND P6, PT, R12, UR12, !P0 ;  /* 0x0000000c0c007c0c */ /* 0x000fe2000c7c1270 */
[----:B------:R-:W-:Y:S01]  /*30450*/  ULDC UR5, c[0x0][0x228] ;  /* 0x00008a0000057ab9 */ /* 0x000fe20000000800 */
[----:B------:R-:W-:Y:S01]  /*30460*/  VIADD R0, R9, 0x76 ;  /* 0x0000007609007836 */ /* 0x000fe20000000000 */
[----:B------:R-:W-:Y:S01]  /*30470*/  ULDC UR6, c[0x0][0x228] ;  /* 0x00008a0000067ab9 */ /* 0x000fe20000000800 */
[----:B------:R-:W-:Y:S01]  /*30480*/  ULDC UR8, c[0x0][0x228] ;  /* 0x00008a0000087ab9 */ /* 0x000fe20000000800 */
[----:B-1----:R-:W-:Y:S01]  /*30490*/  IADD3 R19, R21, UR28, RZ ;  /* 0x0000001c15137c10 */ /* 0x002fe2000fffe0ff */
[----:B------:R1:W-:Y:S04]  /*304a0*/  @P1 STG.E desc[UR10][R2.64], R197 ;  /* 0x000000c502001986 */ /* 0x0003e8000c10190a */
[----:B------:R-:W-:-:S04]  /*304b0*/  IMAD.WIDE R4, R19, 0x4, R224 ;  /* 0x0000000413047825 */ /* 0x000fc800078e02e0 */
[C---:B------:R-:W-:Y:S01]  /*304c0*/  IMAD.WIDE R6, R19.reuse, 0x4, R10 ;  /* 0x0000000413067825 */ /* 0x040fe200078e020a */
[----:B------:R2:W-:Y:S03]  /*304d0*/  @P2 STG.E desc[UR10][R4.64], R78 ;  /* 0x0000004e04002986 */ /* 0x0005e6000c10190a */
[C---:B------:R-:W-:Y:S02]  /*304e0*/  VIADD R23, R19.reuse, UR28 ;  /* 0x0000001c13177c36 */ /* 0x040fe40008000000 */
[C---:B------:R-:W-:Y:S01]  /*304f0*/  IMAD.WIDE R16, R19.reuse, 0x4, R150 ;  /* 0x0000000413107825 */ /* 0x040fe200078e0296 */
[----:B------:R3:W-:Y:S03]  /*30500*/  @P4 STG.E desc[UR10][R6.64], R182 ;  /* 0x000000b606004986 */ /* 0x0007e6000c10190a */
[----:B------:R-:W-:Y:S01]  /*30510*/  IMAD.WIDE R18, R19, 0x4, R148 ;  /* 0x0000000413127825 */ /* 0x000fe200078e0294 */
[----:B------:R-:W-:Y:S01]  /*30520*/  @P5 STG.E desc[UR10][R16.64], R186 ;  /* 0x000000ba10005986 */ /* 0x000fe2000c10190a */
[----:B------:R-:W-:Y:S01]  /*30530*/  ISETP.LT.AND P4, PT, R15, UR4, !P0 ;  /* 0x000000040f007c0c */ /* 0x000fe2000c781270 */
[----:B------:R-:W-:-:S02]  /*30540*/  ULDC UR4, c[0x0][0x228] ;  /* 0x00008a0000047ab9 */ /* 0x000fc40000000800 */
[----:B------:R-:W-:Y:S01]  /*30550*/  @P3 STG.E desc[UR10][R18.64], R194 ;  /* 0x000000c212003986 */ /* 0x000fe2000c10190a */
[----:B------:R-:W-:Y:S01]  /*30560*/  ISETP.LT.AND P3, PT, R14, UR5, !P0 ;  /* 0x000000050e007c0c */ /* 0x000fe2000c761270 */
[----:B------:R-:W-:Y:S01]  /*30570*/  IMAD.WIDE R20, R23, 0x4, R224 ;  /* 0x0000000417147825 */ /* 0x000fe200078e02e0 */
[----:B------:R-:W-:Y:S01]  /*30580*/  ISETP.LT.AND P2, PT, R13, UR4, !P0 ;  /* 0x000000040d007c0c */ /* 0x000fe2000c741270 */
[----:B------:R-:W-:Y:S01]  /*30590*/  ULDC UR5, c[0x0][0x228] ;  /* 0x00008a0000057ab9 */ /* 0x000fe20000000800 */
[----:B------:R-:W-:Y:S01]  /*305a0*/  ISETP.GE.AND P1, PT, R0, UR15, PT ;  /* 0x0000000f00007c0c */ /* 0x000fe2000bf26270 */
[----:B-1----:R-:W-:Y:S01]  /*305b0*/  IMAD.WIDE R2, R23, 0x4, R10 ;  /* 0x0000000417027825 */ /* 0x002fe200078e020a */
[----:B------:R-:W-:Y:S01]  /*305c0*/  ULDC UR4, c[0x0][0x228] ;  /* 0x00008a0000047ab9 */ /* 0x000fe20000000800 */
[----:B------:R-:W-:Y:S02]  /*305d0*/  IADD3 R0, R9, 0x77, RZ ;  /* 0x0000007709007810 */ /* 0x000fe40007ffe0ff */
[----:B--2---:R-:W-:Y:S01]  /*305e0*/  IMAD.WIDE R4, R23, 0x4, R150 ;  /* 0x0000000417047825 */ /* 0x004fe200078e0296 */
[----:B------:R1:W-:Y:S01]  /*305f0*/  @P6 STG.E desc[UR10][R20.64], R178 ;  /* 0x000000b214006986 */ /* 0x0003e2000c10190a */
[----:B------:R-:W-:Y:S01]  /*30600*/  ISETP.LT.AND P6, PT, R12, UR5, !P1 ;  /* 0x000000050c007c0c */ /* 0x000fe2000cfc1270 */
[----:B------:R-:W-:Y:S01]  /*30610*/  ULDC UR5, c[0x0][0x228] ;  /* 0x00008a0000057ab9 */ /* 0x000fe20000000800 */
[----:B------:R-:W-:Y:S01]  /*30620*/  ISETP.LT.AND P5, PT, R15, UR4, !P1 ;  /* 0x000000040f007c0c */ /* 0x000fe2000cfa1270 */
[----:B---3--:R-:W-:Y:S01]  /*30630*/  IMAD.WIDE R6, R23, 0x4, R148 ;  /* 0x0000000417067825 */ /* 0x008fe200078e0294 */
[----:B------:R2:W-:Y:S01]  /*30640*/  @P4 STG.E desc[UR10][R2.64], R202 ;  /* 0x000000ca02004986 */ /* 0x0005e2000c10190a */
[----:B------:R-:W-:Y:S01]  /*30650*/  ULDC UR4, c[0x0][0x228] ;  /* 0x00008a0000047ab9 */ /* 0x000fe20000000800 */
[----:B------:R-:W-:-:S02]  /*30660*/  ISETP.GE.AND P0, PT, R0, UR13, PT ;  /* 0x0000000d00007c0c */ /* 0x000fc4000bf06270 */
[----:B------:R3:W-:Y:S01]  /*30670*/  @P3 STG.E desc[UR10][R4.64], R190 ;  /* 0x000000be04003986 */ /* 0x0007e2000c10190a */
[----:B------:R-:W-:Y:S01]  /*30680*/  ISETP.LT.AND P3, PT, R14, UR4, !P1 ;  /* 0x000000040e007c0c */ /* 0x000fe2000cf61270 */
[----:B------:R-:W-:Y:S01]  /*30690*/  ULDC UR4, c[0x0][0x228] ;  /* 0x00008a0000047ab9 */ /* 0x000fe20000000800 */
[----:B-1----:R-:W-:Y:S01]  /*306a0*/  VIADD R21, R23, UR28 ;  /* 0x0000001c17157c36 */ /* 0x002fe20008000000 */
[----:B------:R1:W-:Y:S01]  /*306b0*/  @P2 STG.E desc[UR10][R6.64], R198 ;  /* 0x000000c606002986 */ /* 0x0003e2000c10190a */
[----:B------:R-:W-:Y:S01]  /*306c0*/  ISETP.LT.AND P1, PT, R13, UR4, !P1 ;  /* 0x000000040d007c0c */ /* 0x000fe2000cf21270 */
[----:B------:R-:W-:Y:S01]  /*306d0*/  ULDC UR4, c[0x0][0x228] ;  /* 0x00008a0000047ab9 */ /* 0x000fe20000000800 */
[----:B------:R-:W-:Y:S01]  /*306e0*/  ISETP.LT.AND P2, PT, R12, UR5, !P0 ;  /* 0x000000050c007c0c */ /* 0x000fe2000c741270 */
[----:B------:R-:W-:Y:S01]  /*306f0*/  IMAD.WIDE R16, R21, 0x4, R224 ;  /* 0x0000000415107825 */ /* 0x000fe200078e02e0 */
[----:B------:R-:W-:Y:S01]  /*30700*/  ISETP.LT.AND P4, PT, R15, UR6, !P0 ;  /* 0x000000060f007c0c */ /* 0x000fe2000c781270 */
[----:B------:R-:W-:Y:S01]  /*30710*/  ULDC UR5, c[0x0][0x228] ;  /* 0x00008a0000057ab9 */ /* 0x000fe20000000800 */
[----:B------:R-:W-:Y:S01]  /*30720*/  IADD3 R0, R9, 0x78, RZ ;  /* 0x0000007809007810 */ /* 0x000fe20007ffe0ff */
[----:B------:R-:W-:Y:S01]  /*30730*/  IMAD.WIDE R18, R21, 0x4, R10 ;  /* 0x0000000415127825 */ /* 0x000fe200078e020a */
[----:B------:R4:W-:Y:S01]  /*30740*/  @P6 STG.E desc[UR10][R16.64], R79 ;  /* 0x0000004f10006986 */ /* 0x0009e2000c10190a */
[----:B------:R-:W-:-:S02]  /*30750*/  ULDC UR6, c[0x0][0x228] ;  /* 0x00008a0000067ab9 */ /* 0x000fc40000000800 */
[C---:B------:R-:W-:Y:S01]  /*30760*/  VIADD R23, R21.reuse, UR28 ;  /* 0x0000001c15177c36 */ /* 0x040fe20008000000 */
[----:B------:R4:W-:Y:S01]  /*30770*/  @P5 STG.E desc[UR10][R18.64], R183 ;  /* 0x000000b712005986 */ /* 0x0009e2000c10190a */
[----:B--2---:R-:W-:Y:S01]  /*30780*/  IMAD.WIDE R2, R21, 0x4, R150 ;  /* 0x0000000415027825 */ /* 0x004fe200078e0296 */
[----:B------:R-:W-:-:S03]  /*30790*/  ISETP.LT.AND P5, PT, R14, UR8, !P0 ;  /* 0x000000080e007c0c */ /* 0x000fc6000c7a1270 */
[----:B---3--:R-:W-:Y:S01]  /*307a0*/  IMAD.WIDE R4, R21, 0x4, R148 ;  /* 0x0000000415047825 */ /* 0x008fe200078e0294 */
[----:B------:R2:W-:Y:S03]  /*307b0*/  @P3 STG.E desc[UR10][R2.64], R187 ;  /* 0x000000bb02003986 */ /* 0x0005e6000c10190a */
[C---:B-1----:R-:W-:Y:S01]  /*307c0*/  IMAD.WIDE R6, R23.reuse, 0x4, R224 ;  /* 0x0000000417067825 */ /* 0x042fe200078e02e0 */
[----:B------:R-:W-:Y:S04]  /*307d0*/  @P1 STG.E desc[UR10][R4.64], R195 ;  /* 0x000000c304001986 */ /* 0x000fe8000c10190a */
[----:B------:R-:W-:Y:S01]  /*307e0*/  @P2 STG.E desc[UR10][R6.64], R179 ;  /* 0x000000b306002986 */ /* 0x000fe2000c10190a */
[----:B----4-:R-:W-:-:S03]  /*307f0*/  IMAD.WIDE R16, R23, 0x4, R10 ;  /* 0x0000000417107825 */ /* 0x010fc600078e020a */
[----:B------:R-:W1:Y:S01]  /*30800*/  LDS.128 R4, [R252] ;  /* 0x00000000fc047984 */ /* 0x000e620000000c00 */
[----:B------:R-:W-:Y:S01]  /*30810*/  IMAD.WIDE R18, R23, 0x4, R150 ;  /* 0x0000000417127825 */ /* 0x000fe200078e0296 */
[----:B------:R-:W-:Y:S02]  /*30820*/  ISETP.GE.AND P6, PT, R0, UR9, PT ;  /* 0x0000000900007c0c */ /* 0x000fe4000bfc6270 */
[----:B------:R3:W-:Y:S01]  /*30830*/  @P4 STG.E desc[UR10][R16.64], R203 ;  /* 0x000000cb10004986 */ /* 0x0007e2000c10190a */
[----:B------:R-:W-:Y:S01]  /*30840*/  ISETP.LT.AND P1, PT, R13, UR4, !P0 ;  /* 0x000000040d007c0c */ /* 0x000fe2000c721270 */
[----:B------:R-:W-:Y:S01]  /*30850*/  ULDC UR4, c[0x0][0x228] ;  /* 0x00008a0000047ab9 */ /* 0x000fe20000000800 */
[----:B------:R-:W-:Y:S01]  /*30860*/  ISETP.LT.AND P4, PT, R12, UR5, !P6 ;  /* 0x000000050c007c0c */ /* 0x000fe2000f781270 */
[----:B------:R4:W-:Y:S01]  /*30870*/  @P5 STG.E desc[UR10][R18.64], R191 ;  /* 0x000000bf12005986 */ /* 0x0009e2000c10190a */
[----:B------:R-:W-:Y:S01]  /*30880*/  ISETP.LT.AND P5, PT, R15, UR6, !P6 ;  /* 0x000000060f007c0c */ /* 0x000fe2000f7a1270 */
[C---:B------:R-:W-:Y:S01]  /*30890*/  VIADD R25, R23.reuse, UR28 ;  /* 0x0000001c17197c36 */ /* 0x040fe20008000000 */
[----:B------:R-:W-:Y:S01]  /*308a0*/  ISETP.LT.AND P0, PT, R14, UR4, !P6 ;  /* 0x000000040e007c0c */ /* 0x000fe2000f701270 */
[----:B--2---:R-:W-:Y:S01]  /*308b0*/  IMAD.WIDE R2, R23, 0x4, R148 ;  /* 0x0000000417027825 */ /* 0x004fe200078e0294 */
[----:B------:R-:W-:Y:S01]  /*308c0*/  IADD3 R0, R9, 0x79, RZ ;  /* 0x0000007909007810 */ /* 0x000fe20007ffe0ff */
[----:B------:R-:W-:Y:S01]  /*308d0*/  ULDC UR4, c[0x0][0x228] ;  /* 0x00008a0000047ab9 */ /* 0x000fe20000000800 */
[----:B------:R-:W-:Y:S01]  /*308e0*/  ULDC UR5, c[0x0][0x228] ;  /* 0x00008a0000057ab9 */ /* 0x000fe20000000800 */
[----:B---3--:R-:W-:Y:S01]  /*308f0*/  IMAD.WIDE R16, R25, 0x4, R224 ;  /* 0x0000000419107825 */ /* 0x008fe200078e02e0 */
[----:B------:R-:W-:Y:S01]  /*30900*/  ISETP.GE.AND P3, PT, R0, UR7, PT ;  /* 0x0000000700007c0c */ /* 0x000fe2000bf66270 */
[----:B------:R-:W-:-:S02]  /*30910*/  ULDC UR6, c[0x0][0x228] ;  /* 0x00008a0000067ab9 */ /* 0x000fc40000000800 */
[C---:B----4-:R-:W-:Y:S01]  /*30920*/  IMAD.WIDE R18, R25.reuse, 0x4, R10 ;  /* 0x0000000419127825 */ /* 0x050fe200078e020a */
[----:B------:R2:W-:Y:S03]  /*30930*/  @P1 STG.E desc[UR10][R2.64], R199 ;  /* 0x000000c702001986 */ /* 0x0005e6000c10190a */
[----:B------:R-:W-:Y:S01]  /*30940*/  IMAD.WIDE R20, R25, 0x4, R150 ;  /* 0x0000000419147825 */ /* 0x000fe200078e0296 */
[----:B------:R3:W-:Y:S01]  /*30950*/  @P4 STG.E desc[UR10][R16.64], R144 ;  /* 0x0000009010004986 */ /* 0x0007e2000c10190a */
[----:B------:R-:W-:Y:S01]  /*30960*/  ISETP.LT.AND P6, PT, R13, UR4, !P6 ;  /* 0x000000040d007c0c */ /* 0x000fe2000f7c1270 */
[----:B------:R-:W-:Y:S01]  /*30970*/  ULDC UR4, c[0x0][0x228] ;  /* 0x00008a0000047ab9 */ /* 0x000fe20000000800 */
[----:B------:R-:W-:Y:S01]  /*30980*/  IADD3 R23, R25, UR28, RZ ;  /* 0x0000001c19177c10 */ /* 0x000fe2000fffe0ff */
[----:B------:R4:W-:Y:S01]  /*30990*/  @P5 STG.E desc[UR10][R18.64], R80 ;  /* 0x0000005012005986 */ /* 0x0009e2000c10190a */
[----:B------:R-:W-:Y:S01]  /*309a0*/  ISETP.LT.AND P4, PT, R15, UR4, !P3 ;  /* 0x000000040f007c0c */ /* 0x000fe2000df81270 */
[----:B------:R-:W-:Y:S01]  /*309b0*/  ULDC UR4, c[0x0][0x228] ;  /* 0x00008a0000047ab9 */ /* 0x000fe20000000800 */
[----:B------:R-:W-:Y:S01]  /*309c0*/  IADD3 R8, R9, 0x7a, RZ ;  /* 0x0000007a09087810 */ /* 0x000fe20007ffe0ff */
[----:B------:R1:W-:Y:S01]  /*309d0*/  @P0 STG.E desc[UR10][R20.64], R208 ;  /* 0x000000d014000986 */ /* 0x0003e2000c10190a */
[----:B------:R-:W-:Y:S01]  /*309e0*/  ISETP.LT.AND P0, PT, R12, UR5, !P3 ;  /* 0x000000050c007c0c */ /* 0x000fe2000df01270 */
[----:B------:R-:W-:Y:S01]  /*309f0*/  ULDC UR5, c[0x0][0x228] ;  /* 0x00008a0000057ab9 */ /* 0x000fe20000000800 */
[----:B------:R-:W-:Y:S01]  /*30a00*/  ULDC UR7, c[0x0][0x228] ;  /* 0x00008a0000077ab9 */ /* 0x000fe20000000800 */
[----:B------:R-:W-:Y:S01]  /*30a10*/  ISETP.LT.AND P5, PT, R14, UR5, !P3 ;  /* 0x000000050e007c0c */ /* 0x000fe2000dfa1270 */
[----:B--2---:R-:W-:Y:S01]  /*30a20*/  IMAD.WIDE R2, R25, 0x4, R148 ;  /* 0x0000000419027825 */ /* 0x004fe200078e0294 */
[----:B------:R-:W-:Y:S01]  /*30a30*/  ISETP.LT.AND P3, PT, R13, UR6, !P3 ;  /* 0x000000060d007c0c */ /* 0x000fe2000df61270 */
[----:B------:R-:W-:-:S02]  /*30a40*/  ULDC UR5, c[0x0][0x228] ;  /* 0x00008a0000057ab9 */ /* 0x000fc40000000800 */
[----:B---3--:R-:W-:Y:S01]  /*30a50*/  IMAD.WIDE R16, R23, 0x4, R224 ;  /* 0x0000000417107825 */ /* 0x008fe200078e02e0 */
[----:B------:R-:W-:-:S03]  /*30a60*/  ISETP.GE.AND P2, PT, R8, UR23, PT ;  /* 0x0000001708007c0c */ /* 0x000fc6000bf46270 */
[C---:B----4-:R-:W-:Y:S01]  /*30a70*/  IMAD.WIDE R18, R23.reuse, 0x4, R10 ;  /* 0x0000000417127825 */ /* 0x050fe200078e020a */
[C---:B------:R-:W-:Y:S01]  /*30a80*/  IADD3 R27, R23.reuse, UR28, RZ ;  /* 0x0000001c171b7c10 */ /* 0x040fe2000fffe0ff */
[----:B------:R2:W-:Y:S01]  /*30a90*/  @P6 STG.E desc[UR10][R2.64], R228 ;  /* 0x000000e402006986 */ /* 0x0005e2000c10190a */
[----:B------:R-:W-:Y:S01]  /*30aa0*/  ULDC UR6, c[0x0][0x228] ;  /* 0x00008a0000067ab9 */ /* 0x000fe20000000800 */
[C---:B-1----:R-:W-:Y:S02]  /*30ab0*/  IMAD.WIDE R20, R23.reuse, 0x4, R150 ;  /* 0x0000000417147825 */ /* 0x042fe400078e0296 */
[----:B------:R1:W-:Y:S02]  /*30ac0*/  @P0 STG.E desc[UR10][R16.64], R204 ;  /* 0x000000cc10000986 */ /* 0x0003e4000c10190a */
[----:B------:R-:W-:Y:S02]  /*30ad0*/  IMAD.WIDE R22, R23, 0x4, R148 ;  /* 0x0000000417167825 */ /* 0x000fe400078e0294 */
[----:B------:R3:W-:Y:S01]  /*30ae0*/  @P4 STG.E desc[UR10][R18.64], R212 ;  /* 0x000000d412004986 */ /* 0x0007e2000c10190a */
[----:B------:R-:W-:Y:S01]  /*30af0*/  ISETP.LT.AND P4, PT, R15, UR4, !P2 ;  /* 0x000000040f007c0c */ /* 0x000fe2000d781270 */
[----:B------:R-:W-:-:S02]  /*30b00*/  ULDC UR4, c[0x0][0x228] ;  /* 0x00008a0000047ab9 */ /* 0x000fc40000000800 */
[----:B------:R-:W-:Y:S01]  /*30b10*/  @P5 STG.E desc[UR10][R20.64], R84 ;  /* 0x0000005414005986 */ /* 0x000fe2000c10190a */
[----:B------:R-:W-:-:S03]  /*30b20*/  ISETP.LT.AND P6, PT, R12, UR7, !P2 ;  /* 0x000000070c007c0c */ /* 0x000fc6000d7c1270 */
[----:B------:R-:W-:Y:S01]  /*30b30*/  @P3 STG.E desc[UR10][R22.64], R4 ;  /* 0x0000000416003986 */ /* 0x000fe2000c10190a */
[----:B------:R-:W-:Y:S01]  /*30b40*/  ISETP.LT.AND P3, PT, R14, UR4, !P2 ;  /* 0x000000040e007c0c */ /* 0x000fe2000d761270 */
[----:B------:R-:W-:Y:S02]  /*30b50*/  ULDC UR4, c[0x0][0x228] ;  /* 0x00008a0000047ab9 */ /* 0x000fe40000000800 */
[----:B------:R-:W-:Y:S01]  /*30b60*/  ISETP.LT.AND P2, PT, R13, UR4, !P2 ;  /* 0x000000040d007c0c */ /* 0x000fe2000d741270 */
[----:B------:R-:W-:Y:S01]  /*30b70*/  VIADD R0, R9, 0x7b ;  /* 0x0000007b09007836 */ /* 0x000fe20000000000 */
[----:B------:R-:W-:Y:S01]  /*30b80*/  ULDC UR4, c[0x0][0x228] ;  /* 0x00008a0000047ab9 */ /* 0x000fe20000000800 */
[----:B------:R-:W-:-:S04]  /*30b90*/  IMAD.WIDE R24, R27, 0x4, R224 ;  /* 0x000000041b187825 */ /* 0x000fc800078e02e0 */
[----:B--2---:R-:W-:Y:S01]  /*30ba0*/  IMAD.WIDE R2, R27, 0x4, R10 ;  /* 0x000000041b027825 */ /* 0x004fe200078e020a */
[----:B------:R-:W-:-:S03]  /*30bb0*/  ISETP.GE.AND P1, PT, R0, UR21, PT ;  /* 0x0000001500007c0c */ /* 0x000fc6000bf26270 */
[C---:B-1----:R-:W-:Y:S01]  /*30bc0*/  IMAD.WIDE R16, R27.reuse, 0x4, R150 ;  /* 0x000000041b107825 */ /* 0x042fe200078e0296 */
[----:B------:R1:W-:Y:S03]  /*30bd0*/  @P6 STG.E desc[UR10][R24.64], R145 ;  /* 0x0000009118006986 */ /* 0x0003e6000c10190a */
[----:B---3--:R-:W-:Y:S01]  /*30be0*/  IMAD.WIDE R18, R27, 0x4, R148 ;  /* 0x000000041b127825 */ /* 0x008fe200078e0294 */
[----:B------:R2:W-:Y:S01]  /*30bf0*/  @P4 STG.E desc[UR10][R2.64], R81 ;  /* 0x0000005102004986 */ /* 0x0005e2000c10190a */
[----:B------:R-:W-:Y:S01]  /*30c00*/  ISETP.LT.AND P5, PT, R12, UR5, !P1 ;  /* 0x000000050c007c0c */ /* 0x000fe2000cfa1270 */
[----:B------:R-:W-:Y:S01]  /*30c10*/  ULDC UR5, c[0x0][0x228] ;  /* 0x00008a0000057ab9 */ /* 0x000fe20000000800 */
[----:B------:R-:W-:Y:S01]  /*30c20*/  ISETP.LT.AND P6, PT, R15, UR6, !P1 ;  /* 0x000000060f007c0c */ /* 0x000fe2000cfc1270 */
[----:B------:R3:W-:Y:S01]  /*30c30*/  @P3 STG.E desc[UR10][R16.64], R209 ;  /* 0x000000d110003986 */ /* 0x0007e2000c10190a */
[----:B------:R-:W-:Y:S01]  /*30c40*/  VIADD R0, R9, 0x7c ;  /* 0x0000007c09007836 */ /* 0x000fe20000000000 */
[----:B------:R-:W-:-:S02]  /*30c50*/  ULDC UR6, c[0x0][0x228] ;  /* 0x00008a0000067ab9 */ /* 0x000fc40000000800 */
[----:B------:R4:W-:Y:S01]  /*30c60*/  @P2 STG.E desc[UR10][R18.64], R229 ;  /* 0x000000e512002986 */ /* 0x0009e2000c10190a */
[----:B------:R-:W-:Y:S01]  /*30c70*/  ISETP.LT.AND P2, PT, R14, UR4, !P1 ;  /* 0x000000040e007c0c */ /* 0x000fe2000cf41270 */
[----:B------:R-:W-:Y:S01]  /*30c80*/  ULDC UR4, c[0x0][0x228] ;  /* 0x00008a0000047ab9 */ /* 0x000fe20000000800 */
[----:B-1----:R-:W-:Y:S02]  /*30c90*/  IADD3 R25, R27, UR28, RZ ;  /* 0x0000001c1b197c10 */ /* 0x002fe4000fffe0ff */
[----:B------:R-:W-:-:S03]  /*30ca0*/  ISETP.GE.AND P0, PT, R0, UR19, PT ;  /* 0x0000001300007c0c */ /* 0x000fc6000bf06270 */
[----:B------:R-:W-:-:S04]  /*30cb0*/  IMAD.WIDE R20, R25, 0x4, R224 ;  /* 0x0000000419147825 */ /* 0x000fc800078e02e0 */
[C---:B------:R-:W-:Y:S01]  /*30cc0*/  IMAD.WIDE R22, R25.reuse, 0x4, R10 ;  /* 0x0000000419167825 */ /* 0x040fe200078e020a */
[----:B------:R1:W-:Y:S03]  /*30cd0*/  @P5 STG.E desc[UR10][R20.64], R205 ;  /* 0x000000cd14005986 */ /* 0x0003e6000c10190a */
[----:B--2---:R-:W-:Y:S01]  /*30ce0*/  IMAD.WIDE R2, R25, 0x4, R150 ;  /* 0x0000000419027825 */ /* 0x004fe200078e0296 */
[----:B------:R-:W-:Y:S01]  /*30cf0*/  ISETP.LT.AND P3, PT, R13, UR4, !P1 ;  /* 0x000000040d007c0c */ /* 0x000fe2000cf61270 */
[----:B------:R-:W-:Y:S01]  /*30d00*/  @P6 STG.E desc[UR10][R22.64], R213 ;  /* 0x000000d516006986 */ /* 0x000fe2000c10190a */
[----:B------:R-:W-:Y:S01]  /*30d10*/  ULDC UR4, c[0x0][0x228] ;  /* 0x00008a0000047ab9 */ /* 0x000fe20000000800 */
[----:B------:R-:W-:Y:S01]  /*30d20*/  VIADD R0, R9, 0x7d ;  /* 0x0000007d09007836 */ /* 0x000fe20000000000 */
[----:B------:R-:W-:Y:S01]  /*30d30*/  ISETP.LT.AND P5, PT, R12, UR5, !P0 ;  /* 0x000000050c007c0c */ /* 0x000fe2000c7a1270 */
[----:B------:R2:W-:Y:S01]  /*30d40*/  @P2 STG.E desc[UR10][R2.64], R85 ;  /* 0x0000005502002986 */ /* 0x0005e2000c10190a */
[----:B------:R-:W-:-:S02]  /*30d50*/  ISETP.LT.AND P6, PT, R15, UR6, !P0 ;  /* 0x000000060f007c0c */ /* 0x000fc4000c7c1270 */
[----:B------:R-:W-:Y:S01]  /*30d60*/  ISETP.LT.AND P2, PT, R14, UR4, !P0 ;  /* 0x000000040e007c0c */ /* 0x000fe2000c741270 */
[----:B------:R-:W-:Y:S01]  /*30d70*/  ULDC UR4, c[0x0][0x228] ;  /* 0x00008a0000047ab9 */ /* 0x000fe20000000800 */
[----:B------:R-:W-:Y:S02]  /*30d80*/  IADD3 R27, R25, UR28, RZ ;  /* 0x0000001c191b7c10 */ /* 0x000fe4000fffe0ff */
[----:B------:R-:W-:Y:S01]  /*30d90*/  ISETP.GE.AND P4, PT, R0, UR17, PT ;  /* 0x0000001100007c0c */ /* 0x000fe2000bf86270 */
[----:B------:R-:W-:Y:S01]  /*30da0*/  VIADD R0, R9, 0x7e ;  /* 0x0000007e09007836 */ /* 0x000fe20000000000 */
[----:B------:R-:W-:Y:S01]  /*30db0*/  ISETP.LT.AND P0, PT, R13, UR4, !P0 ;  /* 0x000000040d007c0c */ /* 0x000fe2000c701270 */
[----:B---3--:R-:W-:-:S04]  /*30dc0*/  IMAD.WIDE R16, R25, 0x4, R148 ;  /* 0x0000000419107825 */ /* 0x008fc800078e0294 */
[----:B----4-:R-:W-:Y:S01]  /*30dd0*/  IMAD.WIDE R18, R27, 0x4, R224 ;  /* 0x000000041b127825 */ /* 0x010fe200078e02e0 */
[----:B------:R-:W-:-:S03]  /*30de0*/  ISETP.GE.AND P1, PT, R0, UR27, PT ;  /* 0x0000001b00007c0c */ /* 0x000fc6000bf26270 */
[C---:B-1----:R-:W-:Y:S01]  /*30df0*/  IMAD.WIDE R20, R27.reuse, 0x4, R10 ;  /* 0x000000041b147825 */ /* 0x042fe200078e020a */
[----:B------:R1:W-:Y:S03]  /*30e00*/  @P3 STG.E desc[UR10][R16.64], R5 ;  /* 0x0000000510003986 */ /* 0x0003e6000c10190a */
[----:B--2---:R-:W-:Y:S01]  /*30e10*/  IMAD.WIDE R2, R27, 0x4, R150 ;  /* 0x000000041b027825 */ /* 0x004fe200078e0296 */
[----:B------:R2:W-:Y:S03]  /*30e20*/  @P5 STG.E desc[UR10][R18.64], R146 ;  /* 0x0000009212005986 */ /* 0x0005e6000c10190a */
[----:B------:R-:W-:Y:S02]  /*30e30*/  VIADD R0, R9, 0x7f ;  /* 0x0000007f09007836 */ /* 0x000fe40000000000 */
[----:B------:R-:W-:Y:S01]  /*30e40*/  IMAD.WIDE R8, R27, 0x4, R148 ;  /* 0x000000041b087825 */ /* 0x000fe200078e0294 */
[----:B------:R-:W-:Y:S01]  /*30e50*/  @P6 STG.E desc[UR10][R20.64], R82 ;  /* 0x0000005214006986 */ /* 0x000fe2000c10190a */
[----:B------:R-:W-:-:S02]  /*30e60*/  ISETP.LT.AND P5, PT, R12, UR4, !P4 ;  /* 0x000000040c007c0c */ /* 0x000fc4000e7a1270 */
[----:B------:R-:W-:Y:S01]  /*30e70*/  ISETP.LT.AND P6, PT, R15, UR4, !P4 ;  /* 0x000000040f007c0c */ /* 0x000fe2000e7c1270 */
[----:B------:R3:W-:Y:S01]  /*30e80*/  @P2 STG.E desc[UR10][R2.64], R210 ;  /* 0x000000d202002986 */ /* 0x0007e2000c10190a */
[----:B------:R-:W-:Y:S02]  /*30e90*/  ISETP.LT.AND P2, PT, R14, UR4, !P4 ;  /* 0x000000040e007c0c */ /* 0x000fe4000e741270 */
[----:B------:R-:W-:Y:S01]  /*30ea0*/  IADD3 R23, R27, UR28, RZ ;  /* 0x0000001c1b177c10 */ /* 0x000fe2000fffe0ff */
[----:B------:R-:W-:Y:S01]  /*30eb0*/  @P0 STG.E desc[UR10][R8.64], R230 ;  /* 0x000000e608000986 */ /* 0x000fe2000c10190a */
[----:B------:R-:W-:Y:S02]  /*30ec0*/  ISETP.LT.AND P4, PT, R13, UR4, !P4 ;  /* 0x000000040d007c0c */ /* 0x000fe4000e781270 */
[----:B------:R-:W-:Y:S01]  /*30ed0*/  ISETP.LT.AND P0, PT, R12, UR4, !P1 ;  /* 0x000000040c007c0c */ /* 0x000fe2000cf01270 */
[----:B-1----:R-:W-:-:S04]  /*30ee0*/  IMAD.WIDE R4, R23, 0x4, R224 ;  /* 0x0000000417047825 */ /* 0x002fc800078e02e0 */
[C---:B------:R-:W-:Y:S02]  /*30ef0*/  VIADD R25, R23.reuse, UR28 ;  /* 0x0000001c17197c36 */ /* 0x040fe40008000000 */
[C---:B------:R-:W-:Y:S01]  /*30f00*/  IMAD.WIDE R16, R23.reuse, 0x4, R10 ;  /* 0x0000000417107825 */ /* 0x040fe200078e020a */
[----:B------:R1:W-:Y:S03]  /*30f10*/  @P5 STG.E desc[UR10][R4.64], R206 ;  /* 0x000000ce04005986 */ /* 0x0003e6000c10190a */
[C---:B--2---:R-:W-:Y:S01]  /*30f20*/  IMAD.WIDE R18, R23.reuse, 0x4, R150 ;  /* 0x0000000417127825 */ /* 0x044fe200078e0296 */
[----:B------:R2:W-:Y:S03]  /*30f30*/  @P6 STG.E desc[UR10][R16.64], R214 ;  /* 0x000000d610006986 */ /* 0x0005e6000c10190a */
[----:B---3--:R-:W-:Y:S01]  /*30f40*/  IMAD.WIDE R2, R23, 0x4, R148 ;  /* 0x0000000417027825 */ /* 0x008fe200078e0294 */
[----:B------:R2:W-:Y:S03]  /*30f50*/  @P2 STG.E desc[UR10][R18.64], R86 ;  /* 0x0000005612002986 */ /* 0x0005e6000c10190a */
[----:B------:R-:W-:Y:S01]  /*30f60*/  IMAD.WIDE R20, R25, 0x4, R224 ;  /* 0x0000000419147825 */ /* 0x000fe200078e02e0 */
[----:B------:R-:W-:Y:S01]  /*30f70*/  ISETP.GE.AND P3, PT, R0, UR25, PT ;  /* 0x0000001900007c0c */ /* 0x000fe2000bf66270 */
[----:B------:R2:W-:Y:S01]  /*30f80*/  @P4 STG.E desc[UR10][R2.64], R6 ;  /* 0x0000000602004986 */ /* 0x0005e2000c10190a */
[----:B------:R-:W-:-:S03]  /*30f90*/  ISETP.LT.AND P2, PT, R15, UR4, !P1 ;  /* 0x000000040f007c0c */ /* 0x000fc6000cf41270 */
[----:B------:R2:W-:Y:S01]  /*30fa0*/  @P0 STG.E desc[UR10][R20.64], R147 ;  /* 0x0000009314000986 */ /* 0x0005e2000c10190a */
[----:B------:R-:W-:Y:S02]  /*30fb0*/  ISETP.LT.AND P0, PT, R14, UR4, !P1 ;  /* 0x000000040e007c0c */ /* 0x000fe4000cf01270 */
[----:B------:R-:W-:Y:S02]  /*30fc0*/  ISETP.LT.AND P1, PT, R13, UR4, !P1 ;  /* 0x000000040d007c0c */ /* 0x000fe4000cf21270 */
[----:B------:R-:W-:Y:S02]  /*30fd0*/  ISETP.LT.AND P5, PT, R12, UR4, !P3 ;  /* 0x000000040c007c0c */ /* 0x000fe4000dfa1270 */
[----:B------:R-:W-:Y:S02]  /*30fe0*/  ISETP.LT.AND P6, PT, R15, UR4, !P3 ;  /* 0x000000040f007c0c */ /* 0x000fe4000dfc1270 */
[----:B------:R-:W-:Y:S02]  /*30ff0*/  ISETP.LT.AND P4, PT, R14, UR4, !P3 ;  /* 0x000000040e007c0c */ /* 0x000fe4000df81270 */
[----:B------:R-:W-:-:S02]  /*31000*/  IADD3 R15, R25, UR28, RZ ;  /* 0x0000001c190f7c10 */ /* 0x000fc4000fffe0ff */
[----:B------:R-:W-:Y:S01]  /*31010*/  ISETP.LT.AND P3, PT, R13, UR4, !P3 ;  /* 0x000000040d007c0c */ /* 0x000fe2000df61270 */
[----:B-1----:R-:W-:-:S04]  /*31020*/  IMAD.WIDE R4, R25, 0x4, R10 ;  /* 0x0000000419047825 */ /* 0x002fc800078e020a */
[C---:B------:R-:W-:Y:S01]  /*31030*/  IMAD.WIDE R8, R25.reuse, 0x4, R150 ;  /* 0x0000000419087825 */ /* 0x040fe200078e0296 */
[----:B------:R2:W-:Y:S03]  /*31040*/  @P2 STG.E desc[UR10][R4.64], R83 ;  /* 0x0000005304002986 */ /* 0x0005e6000c10190a */
[----:B------:R-:W-:Y:S01]  /*31050*/  IMAD.WIDE R12, R25, 0x4, R148 ;  /* 0x00000004190c7825 */ /* 0x000fe200078e0294 */
[----:B------:R2:W-:Y:S03]  /*31060*/  @P0 STG.E desc[UR10][R8.64], R211 ;  /* 0x000000d308000986 */ /* 0x0005e6000c10190a */
[C---:B------:R-:W-:Y:S01]  /*31070*/  IMAD.WIDE R224, R15.reuse, 0x4, R224 ;  /* 0x000000040fe07825 */ /* 0x040fe200078e02e0 */
[----:B------:R2:W-:Y:S03]  /*31080*/  @P1 STG.E desc[UR10][R12.64], R231 ;  /* 0x000000e70c001986 */ /* 0x0005e6000c10190a */
[C---:B------:R-:W-:Y:S01]  /*31090*/  IMAD.WIDE R10, R15.reuse, 0x4, R10 ;  /* 0x000000040f0a7825 */ /* 0x040fe200078e020a */
[----:B------:R2:W-:Y:S03]  /*310a0*/  @P5 STG.E desc[UR10][R224.64], R207 ;  /* 0x000000cfe0005986 */ /* 0x0005e6000c10190a */
[C---:B------:R-:W-:Y:S01]  /*310b0*/  IMAD.WIDE R150, R15.reuse, 0x4, R150 ;  /* 0x000000040f967825 */ /* 0x040fe200078e0296 */
[----:B------:R2:W-:Y:S04]  /*310c0*/  @P6 STG.E desc[UR10][R10.64], R215 ;  /* 0x000000d70a006986 */ /* 0x0005e8000c10190a */
[----:B------:R2:W-:Y:S01]  /*310d0*/  @P4 STG.E desc[UR10][R150.64], R87 ;  /* 0x0000005796004986 */ /* 0x0005e2000c10190a */
[----:B------:R-:W-:Y:S01]  /*310e0*/  IMAD.WIDE R148, R15, 0x4, R148 ;  /* 0x000000040f947825 */ /* 0x000fe200078e0294 */
[----:B------:R-:W-:Y:S06]  /*310f0*/  @!P3 EXIT ;  /* 0x000000000000b94d */ /* 0x000fec0003800000 */
[----:B------:R-:W-:Y:S01]  /*31100*/  STG.E desc[UR10][R148.64], R7 ;  /* 0x0000000794007986 */ /* 0x000fe2000c10190a */
[----:B------:R-:W-:Y:S05]  /*31110*/  EXIT ;  /* 0x000000000000794d */ /* 0x000fea0003800000 */
.L_x_2:
[----:B------:R-:W-:-:S00]  /*31120*/  BRA `(.L_x_2) ;  /* 0xfffffffc00fc7947 */ /* 0x000fc0000383ffff */
[----:B------:R-:W-:-:S00]  /*31130*/  NOP ;  /* 0x0000000000007918 */ /* 0x000fc00000000000 */
        /* <DEDUP_REMOVED lines=12> */
.L_x_3:


//--------------------- .nv.shared.matmul_kernel  --------------------------
	.section	.nv.shared.matmul_kernel,"aw",@nobits
	.sectionflags	@""
	.align	16
	.zero		1024


//--------------------- .nv.shared.reserved.0     --------------------------
	.section	.nv.shared.reserved.0,"aw",@nobits
	.weak		__nv_reservedSMEM_offset_0_alias
	.size		__nv_reservedSMEM_offset_0_alias, 0, 0
	.other		__nv_reservedSMEM_offset_0_alias,@"STO_CUDA_RESERVED_SHARED STV_DEFAULT"
__nv_reservedSMEM_offset_0_alias:
	.zero		0


//--------------------- .nv.constant0.matmul_kernel --------------------------
	.section	.nv.constant0.matmul_kernel,"a",@progbits
	.sectionflags	@""
	.align	4
.nv.constant0.matmul_kernel:
	.zero		608


//--------------------- SYMBOLS --------------------------

	.type		.nv.reservedSmem.offset0,@object
	.size		.nv.reservedSmem.offset0,0x4
